// auto-generated by cutlass_sweep.gemm — config: {"arch": "sm_100", "cluster_m": 4, "cluster_n": 2, "dtype": "nvfp4", "dtype_b": "nvfp4", "layout": "nt", "stages": 0, "tile_k": 256, "tile_m": 128, "tile_n": 128}
#include "cutlass/cutlass.h"
#include "cutlass/gemm/collective/collective_builder.hpp"
#include "cutlass/gemm/device/gemm_universal_adapter.h"
#include "cutlass/gemm/kernel/gemm_universal.hpp"
#include "cutlass/epilogue/collective/collective_builder.hpp"

using ElemA = cutlass::nv_float4_t<cutlass::float_e2m1_t>;
using ElemB = cutlass::nv_float4_t<cutlass::float_e2m1_t>;
using ElemCD = cutlass::bfloat16_t;
using Acc  = float;
using TileShape    = cute::Shape<cute::_128, cute::_128, cute::_256>;
using ClusterShape = cute::Shape<cute::_4, cute::_2, cute::_1>;

using CollectiveEpilogue = typename cutlass::epilogue::collective::CollectiveBuilder<
    cutlass::arch::Sm100, cutlass::arch::OpClassTensorOp,
    TileShape, ClusterShape,
    cutlass::epilogue::collective::EpilogueTileAuto,
    Acc, Acc,
    ElemCD, cutlass::layout::RowMajor, 128 / cutlass::sizeof_bits<ElemCD>::value,
    ElemCD, cutlass::layout::RowMajor, 128 / cutlass::sizeof_bits<ElemCD>::value,
    cutlass::epilogue::collective::EpilogueScheduleAuto
  >::CollectiveOp;

using CollectiveMainloop = typename cutlass::gemm::collective::CollectiveBuilder<
    cutlass::arch::Sm100, cutlass::arch::OpClassBlockScaledTensorOp,
    ElemA, cutlass::layout::RowMajor, 32,
    ElemB, cutlass::layout::ColumnMajor, 32,
    Acc,
    TileShape, ClusterShape,
    cutlass::gemm::collective::StageCountAutoCarveout<static_cast<int>(sizeof(typename CollectiveEpilogue::SharedStorage))>,
    cutlass::gemm::collective::KernelScheduleAuto
  >::CollectiveOp;

using GemmKernel = cutlass::gemm::kernel::GemmUniversal<
    cute::Shape<int,int,int,int>,
    CollectiveMainloop,
    CollectiveEpilogue
>;
using Gemm = cutlass::gemm::device::GemmUniversalAdapter<GemmKernel>;

// Force the device kernel symbol into the cubin without needing a host main.
auto* _anchor = &cutlass::device_kernel<GemmKernel>;


// ===== COMPILED SASS (sm_100a) =====

	.target	sm_100a

	.elftype	@"ET_EXEC"


//--------------------- .note.nv.tkinfo           --------------------------
	.section	.note.nv.tkinfo,"",@"SHT_NOTE"
	.sectionflags	@"SHF_NOTE_NV_TKINFO"
	.tkinfo
        /*0018*/ 	.word	0x00000002
        /*0030*/ 	.string	""
        /*0030*/ 	.string	"ptxas"
        /*0030*/ 	.string	"Cuda compilation tools, release 13.0, V13.0.88"
        /*0030*/ 	.string	"Build cuda_13.0.r13.0/compiler.36424714_0"
        /*0030*/ 	.string	"-arch sm_100a -m 64 "



//--------------------- .note.nv.cuinfo           --------------------------
	.section	.note.nv.cuinfo,"",@"SHT_NOTE"
	.sectionflags	@"SHF_NOTE_NV_CUINFO"
        /*0018*/ 	.short	0x0002
        /*001a*/ 	.short	0x0064
        /*001c*/ 	.short	0x0082
	.zero		2


//--------------------- .nv.info                  --------------------------
	.section	.nv.info,"",@"SHT_CUDA_INFO"
	.align	4


	//----- nvinfo : EIATTR_REGCOUNT
	.align		4
        /*0000*/ 	.byte	0x04, 0x2f
        /*0002*/ 	.short	(.L_19 - .L_18)
	.align		4
.L_18:
        /*0004*/ 	.word	index@(_ZN7cutlass13device_kernelINS_4gemm6kernel13GemmUniversalIN4cute5tupleIJiiiiEEENS1_10collective13CollectiveMmaINS1_46MainloopSm100TmaUmmaWarpSpecializedBlockScaledILi5ELi2ELi2ENS5_IJNS4_1CILi4EEENSA_ILi2EEENSA_ILi1EEEEEEEENS5_IJNSA_ILi128EEESG_NSA_ILi256EEEEEENS5_IJNS_12float_e2m1_tENS_13float_ue4m3_tEEEENS5_IJNS5_IJlSD_lEEENS4_6LayoutINS5_IJNS5_IJNS5_IJNSA_ILi32EEESB_EEEiEEENS5_IJNS5_IJNSA_ILi16EEESB_EEEiEEENS5_IJSD_iEEEEEENS5_IJST_NS5_IJNS5_IJNSA_ILi0EEESD_EEENSA_ILi512EEEEEENS5_IJSW_iEEEEEEEEEEESL_S13_NS4_8TiledMMAINS4_8MMA_AtomIJNS4_17SM100_MMA_MXF4_SSISJ_SJ_fSK_Li128ELi128ELi16ELNS4_4UMMA5MajorE0ELS18_0ELNS17_7ScaleInE0ELS19_0EEEEEENSN_INS5_IJSD_SD_SD_EEENS5_IJSW_SW_SW_EEEEENS5_IJNS4_10UnderscoreES1F_S1F_EEEEENS5_IJNS4_23SM90_TMA_LOAD_MULTICASTES1I_EEENS5_IJNS4_14ComposedLayoutINS4_7SwizzleILi3ELi4ELi3EEENS4_18smem_ptr_flag_bitsILi4EEENSN_INS5_IJNSA_ILi8EEESH_EEENS5_IJSH_SD_EEEEEEENSN_INS5_IJNS5_IJNS5_IJSP_SD_EEESS_EEESD_NS5_IJSD_SB_EEEEEENS5_IJNS5_IJNS5_IJSS_SY_EEESX_EEESW_NS5_IJSB_SY_EEEEEEEEEEEvNS4_8identityES1J_S23_vS24_EENS_8epilogue10collective18CollectiveEpilogueINS26_23Sm100TmaWarpSpecializedILi4ELi2ELi16ELb1ELb0EEEJNS5_IJNSA_ILi64EEESG_SH_EEENS5_IJNSN_IS2B_SD_EENSN_INS5_IJSR_SC_EEENS5_IJSD_S2B_EEEEEEEENS_10bfloat16_tESM_S2I_SM_NS26_6fusion15FusionCallbacksIS2A_NS2J_17LinearCombinationIS2I_fS2I_fLNS_15FloatRoundStyleE2EEES2C_S2H_JEEENS4_5SM1004TMEM4LOAD26SM100_TMEM_LOAD_32dp32b16xENS4_13SM90_TMA_LOADENS1K_INS1L_ILi1ELi4ELi3EEENS1N_ILi16EEENSN_INS5_IJS1P_SR_EEENS5_IJSR_SD_EEEEEEENS4_39AutoVectorizingCopyWithAssumedAlignmentILi128EEENS4_14SM90_TMA_STOREES2Z_S31_S31_EEEvvEEEEvNT_6ParamsE)
        /*0008*/ 	.word	0x0000007a


	//----- nvinfo : EIATTR_FRAME_SIZE
	.align		4
.L_19:
        /*000c*/ 	.byte	0x04, 0x11
        /*000e*/ 	.short	(.L_21 - .L_20)
	.align		4
.L_20:
        /*0010*/ 	.word	index@($__internal_2_$__cuda_sm10x_tcgen05_guardrail_trap_unallocated_columns_being_dealloced)
        /*0014*/ 	.word	0x00000000


	//----- nvinfo : EIATTR_FRAME_SIZE
	.align		4
.L_21:
        /*0018*/ 	.byte	0x04, 0x11
        /*001a*/ 	.short	(.L_23 - .L_22)
	.align		4
.L_22:
        /*001c*/ 	.word	index@($__internal_1_$__cuda_sm10x_tcgen05_guardrail_trap_phase_invalid_during_alloc)
        /*0020*/ 	.word	0x00000000


	//----- nvinfo : EIATTR_FRAME_SIZE
	.align		4
.L_23:
        /*0024*/ 	.byte	0x04, 0x11
        /*0026*/ 	.short	(.L_25 - .L_24)
	.align		4
.L_24:
        /*0028*/ 	.word	index@($__internal_0_$__cuda_sm10x_tcgen05_guardrail_trap_col_being_dealloced_not_returned_by_alloc)
        /*002c*/ 	.word	0x00000000


	//----- nvinfo : EIATTR_FRAME_SIZE
	.align		4
.L_25:
        /*0030*/ 	.byte	0x04, 0x11
        /*0032*/ 	.short	(.L_27 - .L_26)
	.align		4
.L_26:
        /*0034*/ 	.word	index@(_ZN7cutlass13device_kernelINS_4gemm6kernel13GemmUniversalIN4cute5tupleIJiiiiEEENS1_10collective13CollectiveMmaINS1_46MainloopSm100TmaUmmaWarpSpecializedBlockScaledILi5ELi2ELi2ENS5_IJNS4_1CILi4EEENSA_ILi2EEENSA_ILi1EEEEEEEENS5_IJNSA_ILi128EEESG_NSA_ILi256EEEEEENS5_IJNS_12float_e2m1_tENS_13float_ue4m3_tEEEENS5_IJNS5_IJlSD_lEEENS4_6LayoutINS5_IJNS5_IJNS5_IJNSA_ILi32EEESB_EEEiEEENS5_IJNS5_IJNSA_ILi16EEESB_EEEiEEENS5_IJSD_iEEEEEENS5_IJST_NS5_IJNS5_IJNSA_ILi0EEESD_EEENSA_ILi512EEEEEENS5_IJSW_iEEEEEEEEEEESL_S13_NS4_8TiledMMAINS4_8MMA_AtomIJNS4_17SM100_MMA_MXF4_SSISJ_SJ_fSK_Li128ELi128ELi16ELNS4_4UMMA5MajorE0ELS18_0ELNS17_7ScaleInE0ELS19_0EEEEEENSN_INS5_IJSD_SD_SD_EEENS5_IJSW_SW_SW_EEEEENS5_IJNS4_10UnderscoreES1F_S1F_EEEEENS5_IJNS4_23SM90_TMA_LOAD_MULTICASTES1I_EEENS5_IJNS4_14ComposedLayoutINS4_7SwizzleILi3ELi4ELi3EEENS4_18smem_ptr_flag_bitsILi4EEENSN_INS5_IJNSA_ILi8EEESH_EEENS5_IJSH_SD_EEEEEEENSN_INS5_IJNS5_IJNS5_IJSP_SD_EEESS_EEESD_NS5_IJSD_SB_EEEEEENS5_IJNS5_IJNS5_IJSS_SY_EEESX_EEESW_NS5_IJSB_SY_EEEEEEEEEEEvNS4_8identityES1J_S23_vS24_EENS_8epilogue10collective18CollectiveEpilogueINS26_23Sm100TmaWarpSpecializedILi4ELi2ELi16ELb1ELb0EEEJNS5_IJNSA_ILi64EEESG_SH_EEENS5_IJNSN_IS2B_SD_EENSN_INS5_IJSR_SC_EEENS5_IJSD_S2B_EEEEEEEENS_10bfloat16_tESM_S2I_SM_NS26_6fusion15FusionCallbacksIS2A_NS2J_17LinearCombinationIS2I_fS2I_fLNS_15FloatRoundStyleE2EEES2C_S2H_JEEENS4_5SM1004TMEM4LOAD26SM100_TMEM_LOAD_32dp32b16xENS4_13SM90_TMA_LOADENS1K_INS1L_ILi1ELi4ELi3EEENS1N_ILi16EEENSN_INS5_IJS1P_SR_EEENS5_IJSR_SD_EEEEEEENS4_39AutoVectorizingCopyWithAssumedAlignmentILi128EEENS4_14SM90_TMA_STOREES2Z_S31_S31_EEEvvEEEEvNT_6ParamsE)
        /*0038*/ 	.word	0x00000000


	//----- nvinfo : EIATTR_MIN_STACK_SIZE
	.align		4
.L_27:
        /*003c*/ 	.byte	0x04, 0x12
        /*003e*/ 	.short	(.L_29 - .L_28)
	.align		4
.L_28:
        /*0040*/ 	.word	index@(_ZN7cutlass13device_kernelINS_4gemm6kernel13GemmUniversalIN4cute5tupleIJiiiiEEENS1_10collective13CollectiveMmaINS1_46MainloopSm100TmaUmmaWarpSpecializedBlockScaledILi5ELi2ELi2ENS5_IJNS4_1CILi4EEENSA_ILi2EEENSA_ILi1EEEEEEEENS5_IJNSA_ILi128EEESG_NSA_ILi256EEEEEENS5_IJNS_12float_e2m1_tENS_13float_ue4m3_tEEEENS5_IJNS5_IJlSD_lEEENS4_6LayoutINS5_IJNS5_IJNS5_IJNSA_ILi32EEESB_EEEiEEENS5_IJNS5_IJNSA_ILi16EEESB_EEEiEEENS5_IJSD_iEEEEEENS5_IJST_NS5_IJNS5_IJNSA_ILi0EEESD_EEENSA_ILi512EEEEEENS5_IJSW_iEEEEEEEEEEESL_S13_NS4_8TiledMMAINS4_8MMA_AtomIJNS4_17SM100_MMA_MXF4_SSISJ_SJ_fSK_Li128ELi128ELi16ELNS4_4UMMA5MajorE0ELS18_0ELNS17_7ScaleInE0ELS19_0EEEEEENSN_INS5_IJSD_SD_SD_EEENS5_IJSW_SW_SW_EEEEENS5_IJNS4_10UnderscoreES1F_S1F_EEEEENS5_IJNS4_23SM90_TMA_LOAD_MULTICASTES1I_EEENS5_IJNS4_14ComposedLayoutINS4_7SwizzleILi3ELi4ELi3EEENS4_18smem_ptr_flag_bitsILi4EEENSN_INS5_IJNSA_ILi8EEESH_EEENS5_IJSH_SD_EEEEEEENSN_INS5_IJNS5_IJNS5_IJSP_SD_EEESS_EEESD_NS5_IJSD_SB_EEEEEENS5_IJNS5_IJNS5_IJSS_SY_EEESX_EEESW_NS5_IJSB_SY_EEEEEEEEEEEvNS4_8identityES1J_S23_vS24_EENS_8epilogue10collective18CollectiveEpilogueINS26_23Sm100TmaWarpSpecializedILi4ELi2ELi16ELb1ELb0EEEJNS5_IJNSA_ILi64EEESG_SH_EEENS5_IJNSN_IS2B_SD_EENSN_INS5_IJSR_SC_EEENS5_IJSD_S2B_EEEEEEEENS_10bfloat16_tESM_S2I_SM_NS26_6fusion15FusionCallbacksIS2A_NS2J_17LinearCombinationIS2I_fS2I_fLNS_15FloatRoundStyleE2EEES2C_S2H_JEEENS4_5SM1004TMEM4LOAD26SM100_TMEM_LOAD_32dp32b16xENS4_13SM90_TMA_LOADENS1K_INS1L_ILi1ELi4ELi3EEENS1N_ILi16EEENSN_INS5_IJS1P_SR_EEENS5_IJSR_SD_EEEEEEENS4_39AutoVectorizingCopyWithAssumedAlignmentILi128EEENS4_14SM90_TMA_STOREES2Z_S31_S31_EEEvvEEEEvNT_6ParamsE)
        /*0044*/ 	.word	0x00000000
.L_29:


//--------------------- .nv.compat                --------------------------
	.section	.nv.compat,"",@"SHT_CUDA_COMPAT_INFO"
	.align	4
        /*0000*/ 	.byte	0x02, 0x09, 0x01, 0x00, 0x02, 0x02, 0x02, 0x00, 0x02, 0x05, 0x05, 0x00, 0x03, 0x07, 0x01, 0x01
        /*0010*/ 	.byte	0x02, 0x03, 0x01, 0x00, 0x02, 0x06, 0x01, 0x00, 0x04, 0x0b, 0x08, 0x00, 0x09, 0x00, 0x00, 0x00
        /*0020*/ 	.byte	0x00, 0x00, 0x00, 0x00


//--------------------- .nv.info._ZN7cutlass13device_kernelINS_4gemm6kernel13GemmUniversalIN4cute5tupleIJiiiiEEENS1_10collective13CollectiveMmaINS1_46MainloopSm100TmaUmmaWarpSpecializedBlockScaledILi5ELi2ELi2ENS5_IJNS4_1CILi4EEENSA_ILi2EEENSA_ILi1EEEEEEEENS5_IJNSA_ILi128EEESG_NSA_ILi256EEEEEENS5_IJNS_12float_e2m1_tENS_13float_ue4m3_tEEEENS5_IJNS5_IJlSD_lEEENS4_6LayoutINS5_IJNS5_IJNS5_IJNSA_ILi32EEESB_EEEiEEENS5_IJNS5_IJNSA_ILi16EEESB_EEEiEEENS5_IJSD_iEEEEEENS5_IJST_NS5_IJNS5_IJNSA_ILi0EEESD_EEENSA_ILi512EEEEEENS5_IJSW_iEEEEEEEEEEESL_S13_NS4_8TiledMMAINS4_8MMA_AtomIJNS4_17SM100_MMA_MXF4_SSISJ_SJ_fSK_Li128ELi128ELi16ELNS4_4UMMA5MajorE0ELS18_0ELNS17_7ScaleInE0ELS19_0EEEEEENSN_INS5_IJSD_SD_SD_EEENS5_IJSW_SW_SW_EEEEENS5_IJNS4_10UnderscoreES1F_S1F_EEEEENS5_IJNS4_23SM90_TMA_LOAD_MULTICASTES1I_EEENS5_IJNS4_14ComposedLayoutINS4_7SwizzleILi3ELi4ELi3EEENS4_18smem_ptr_flag_bitsILi4EEENSN_INS5_IJNSA_ILi8EEESH_EEENS5_IJSH_SD_EEEEEEENSN_INS5_IJNS5_IJNS5_IJSP_SD_EEESS_EEESD_NS5_IJSD_SB_EEEEEENS5_IJNS5_IJNS5_IJSS_SY_EEESX_EEESW_NS5_IJSB_SY_EEEEEEEEEEEvNS4_8identityES1J_S23_vS24_EENS_8epilogue10collective18CollectiveEpilogueINS26_23Sm100TmaWarpSpecializedILi4ELi2ELi16ELb1ELb0EEEJNS5_IJNSA_ILi64EEESG_SH_EEENS5_IJNSN_IS2B_SD_EENSN_INS5_IJSR_SC_EEENS5_IJSD_S2B_EEEEEEEENS_10bfloat16_tESM_S2I_SM_NS26_6fusion15FusionCallbacksIS2A_NS2J_17LinearCombinationIS2I_fS2I_fLNS_15FloatRoundStyleE2EEES2C_S2H_JEEENS4_5SM1004TMEM4LOAD26SM100_TMEM_LOAD_32dp32b16xENS4_13SM90_TMA_LOADENS1K_INS1L_ILi1ELi4ELi3EEENS1N_ILi16EEENSN_INS5_IJS1P_SR_EEENS5_IJSR_SD_EEEEEEENS4_39AutoVectorizingCopyWithAssumedAlignmentILi128EEENS4_14SM90_TMA_STOREES2Z_S31_S31_EEEvvEEEEvNT_6ParamsE --------------------------
	.section	.nv.info._ZN7cutlass13device_kernelINS_4gemm6kernel13GemmUniversalIN4cute5tupleIJiiiiEEENS1_10collective13CollectiveMmaINS1_46MainloopSm100TmaUmmaWarpSpecializedBlockScaledILi5ELi2ELi2ENS5_IJNS4_1CILi4EEENSA_ILi2EEENSA_ILi1EEEEEEEENS5_IJNSA_ILi128EEESG_NSA_ILi256EEEEEENS5_IJNS_12float_e2m1_tENS_13float_ue4m3_tEEEENS5_IJNS5_IJlSD_lEEENS4_6LayoutINS5_IJNS5_IJNS5_IJNSA_ILi32EEESB_EEEiEEENS5_IJNS5_IJNSA_ILi16EEESB_EEEiEEENS5_IJSD_iEEEEEENS5_IJST_NS5_IJNS5_IJNSA_ILi0EEESD_EEENSA_ILi512EEEEEENS5_IJSW_iEEEEEEEEEEESL_S13_NS4_8TiledMMAINS4_8MMA_AtomIJNS4_17SM100_MMA_MXF4_SSISJ_SJ_fSK_Li128ELi128ELi16ELNS4_4UMMA5MajorE0ELS18_0ELNS17_7ScaleInE0ELS19_0EEEEEENSN_INS5_IJSD_SD_SD_EEENS5_IJSW_SW_SW_EEEEENS5_IJNS4_10UnderscoreES1F_S1F_EEEEENS5_IJNS4_23SM90_TMA_LOAD_MULTICASTES1I_EEENS5_IJNS4_14ComposedLayoutINS4_7SwizzleILi3ELi4ELi3EEENS4_18smem_ptr_flag_bitsILi4EEENSN_INS5_IJNSA_ILi8EEESH_EEENS5_IJSH_SD_EEEEEEENSN_INS5_IJNS5_IJNS5_IJSP_SD_EEESS_EEESD_NS5_IJSD_SB_EEEEEENS5_IJNS5_IJNS5_IJSS_SY_EEESX_EEESW_NS5_IJSB_SY_EEEEEEEEEEEvNS4_8identityES1J_S23_vS24_EENS_8epilogue10collective18CollectiveEpilogueINS26_23Sm100TmaWarpSpecializedILi4ELi2ELi16ELb1ELb0EEEJNS5_IJNSA_ILi64EEESG_SH_EEENS5_IJNSN_IS2B_SD_EENSN_INS5_IJSR_SC_EEENS5_IJSD_S2B_EEEEEEEENS_10bfloat16_tESM_S2I_SM_NS26_6fusion15FusionCallbacksIS2A_NS2J_17LinearCombinationIS2I_fS2I_fLNS_15FloatRoundStyleE2EEES2C_S2H_JEEENS4_5SM1004TMEM4LOAD26SM100_TMEM_LOAD_32dp32b16xENS4_13SM90_TMA_LOADENS1K_INS1L_ILi1ELi4ELi3EEENS1N_ILi16EEENSN_INS5_IJS1P_SR_EEENS5_IJSR_SD_EEEEEEENS4_39AutoVectorizingCopyWithAssumedAlignmentILi128EEENS4_14SM90_TMA_STOREES2Z_S31_S31_EEEvvEEEEvNT_6ParamsE,"",@"SHT_CUDA_INFO"
	.sectionflags	@""
	.align	4


	//----- nvinfo : EIATTR_CUDA_API_VERSION
	.align		4
        /*0000*/ 	.byte	0x04, 0x37
        /*0002*/ 	.short	(.L_31 - .L_30)
.L_30:
        /*0004*/ 	.word	0x00000082


	//----- nvinfo : EIATTR_KPARAM_INFO
	.align		4
.L_31:
        /*0008*/ 	.byte	0x04, 0x17
        /*000a*/ 	.short	(.L_33 - .L_32)
.L_32:
        /*000c*/ 	.word	0x00000000
        /*0010*/ 	.short	0x0000
        /*0012*/ 	.short	0x0000
        /*0014*/ 	.byte	0x00, 0xf0, 0x01, 0x30


	//----- nvinfo : EIATTR_AT_ENTRY_FRAGMENTS
	.align		4
.L_33:
        /*0018*/ 	.byte	0x04, 0x4f
        /*001a*/ 	.short	(.L_35 - .L_34)


	//   ....[0]....
.L_34:
        /*001c*/ 	.word	0x00000006


	//----- nvinfo : EIATTR_RESERVED_SMEM_USED
	.align		4
.L_35:
        /*0020*/ 	.byte	0x01, 0x41
	.zero		2


	//----- nvinfo : EIATTR_SPARSE_MMA_MASK
	.align		4
        /*0024*/ 	.byte	0x03, 0x50
        /*0026*/ 	.short	0x0000


	//----- nvinfo : EIATTR_TCGEN05_1CTA_USED
	.align		4
        /*0028*/ 	.byte	0x01, 0x51
	.zero		2


	//----- nvinfo : EIATTR_MAXREG_COUNT
	.align		4
        /*002c*/ 	.byte	0x03, 0x1b
        /*002e*/ 	.short	0x00ff


	//----- nvinfo : EIATTR_NUM_BARRIERS
	.align		4
        /*0030*/ 	.byte	0x02, 0x4c
        /*0032*/ 	.byte	0x07
	.zero		1


	//----- nvinfo : EIATTR_EXTERNS
	.align		4
        /*0034*/ 	.byte	0x04, 0x0f
        /*0036*/ 	.short	(.L_37 - .L_36)


	//   ....[0]....
	.align		4
.L_36:
        /*0038*/ 	.word	index@(__assertfail)


	//----- nvinfo : EIATTR_MERCURY_ISA_VERSION
	.align		4
.L_37:
        /*003c*/ 	.byte	0x03, 0x5f
        /*003e*/ 	.short	0x0101


	//----- nvinfo : EIATTR_INT_WARP_WIDE_INSTR_OFFSETS
	.align		4
        /*0040*/ 	.byte	0x04, 0x31
        /*0042*/ 	.short	(.L_39 - .L_38)


	//   ....[0]....
.L_38:
        /*0044*/ 	.word	0x00002680


	//   ....[1]....
        /*0048*/ 	.word	0x00004470


	//   ....[2]....
        /*004c*/ 	.word	0x000044a0


	//   ....[3]....
        /*0050*/ 	.word	0x000044f0


	//   ....[4]....
        /*0054*/ 	.word	0x00004da0


	//   ....[5]....
        /*0058*/ 	.word	0x00004dc0


	//   ....[6]....
        /*005c*/ 	.word	0x00004e20


	//   ....[7]....
        /*0060*/ 	.word	0x00004f60


	//   ....[8]....
        /*0064*/ 	.word	0x00004f80


	//   ....[9]....
        /*0068*/ 	.word	0x00005040


	//   ....[10]....
        /*006c*/ 	.word	0x00005140


	//   ....[11]....
        /*0070*/ 	.word	0x00005180


	//   ....[12]....
        /*0074*/ 	.word	0x00005220


	//   ....[13]....
        /*0078*/ 	.word	0x00005320


	//   ....[14]....
        /*007c*/ 	.word	0x00005340


	//   ....[15]....
        /*0080*/ 	.word	0x00005410


	//   ....[16]....
        /*0084*/ 	.word	0x00005510


	//   ....[17]....
        /*0088*/ 	.word	0x00005550


	//   ....[18]....
        /*008c*/ 	.word	0x00005610


	//   ....[19]....
        /*0090*/ 	.word	0x000056f0


	//   ....[20]....
        /*0094*/ 	.word	0x00005710


	//   ....[21]....
        /*0098*/ 	.word	0x000057f0


	//   ....[22]....
        /*009c*/ 	.word	0x000058d0


	//   ....[23]....
        /*00a0*/ 	.word	0x00005940


	//   ....[24]....
        /*00a4*/ 	.word	0x000059f0


	//   ....[25]....
        /*00a8*/ 	.word	0x00005b90


	//   ....[26]....
        /*00ac*/ 	.word	0x00005ba0


	//   ....[27]....
        /*00b0*/ 	.word	0x00005c80


	//----- nvinfo : EIATTR_COOP_GROUP_MASK_REGIDS
	.align		4
.L_39:
        /*00b4*/ 	.byte	0x04, 0x29
        /*00b6*/ 	.short	(.L_41 - .L_40)


	//   ....[0]....
.L_40:
        /*00b8*/ 	.word	0xffffffff


	//   ....[1]....
        /*00bc*/ 	.word	0xffffffff


	//   ....[2]....
        /*00c0*/ 	.word	0xffffffff


	//   ....[3]....
        /*00c4*/ 	.word	0xffffffff


	//   ....[4]....
        /*00c8*/ 	.word	0xffffffff


	//   ....[5]....
        /*00cc*/ 	.word	0xffffffff


	//   ....[6]....
        /*00d0*/ 	.word	0xffffffff


	//   ....[7]....
        /*00d4*/ 	.word	0xffffffff


	//   ....[8]....
        /*00d8*/ 	.word	0xffffffff


	//   ....[9]....
        /*00dc*/ 	.word	0xffffffff


	//   ....[10]....
        /*00e0*/ 	.word	0xffffffff


	//   ....[11]....
        /*00e4*/ 	.word	0xffffffff


	//   ....[12]....
        /*00e8*/ 	.word	0xffffffff


	//   ....[13]....
        /*00ec*/ 	.word	0xffffffff


	//----- nvinfo : EIATTR_COOP_GROUP_INSTR_OFFSETS
	.align		4
.L_41:
        /*00f0*/ 	.byte	0x04, 0x28
        /*00f2*/ 	.short	(.L_43 - .L_42)


	//   ....[0]....
.L_42:
        /*00f4*/ 	.word	0x00000090


	//   ....[1]....
        /*00f8*/ 	.word	0x00000530


	//   ....[2]....
        /*00fc*/ 	.word	0x00000700


	//   ....[3]....
        /*0100*/ 	.word	0x000008a0


	//   ....[4]....
        /*0104*/ 	.word	0x000009a0


	//   ....[5]....
        /*0108*/ 	.word	0x00000b10


	//   ....[6]....
        /*010c*/ 	.word	0x00000c70


	//   ....[7]....
        /*0110*/ 	.word	0x00000e20


	//   ....[8]....
        /*0114*/ 	.word	0x00002560


	//   ....[9]....
        /*0118*/ 	.word	0x000033e0


	//   ....[10]....
        /*011c*/ 	.word	0x000035f0


	//   ....[11]....
        /*0120*/ 	.word	0x00003620


	//   ....[12]....
        /*0124*/ 	.word	0x00004360


	//   ....[13]....
        /*0128*/ 	.word	0x00004590


	//----- nvinfo : EIATTR_VRC_CTA_INIT_COUNT
	.align		4
.L_43:
        /*012c*/ 	.byte	0x02, 0x4a
        /*012e*/ 	.byte	0x80
	.zero		1


	//----- nvinfo : EIATTR_SYSCALL_OFFSETS
	.align		4
        /*0130*/ 	.byte	0x04, 0x46
        /*0132*/ 	.short	(.L_45 - .L_44)


	//   ....[0]....
.L_44:
        /*0134*/ 	.word	0x00006780


	//   ....[1]....
        /*0138*/ 	.word	0x00006870


	//   ....[2]....
        /*013c*/ 	.word	0x00007160


	//   ....[3]....
        /*0140*/ 	.word	0x000072d0


	//   ....[4]....
        /*0144*/ 	.word	0x00007ff0


	//   ....[5]....
        /*0148*/ 	.word	0x00008160


	//   ....[6]....
        /*014c*/ 	.word	0x00008e70


	//   ....[7]....
        /*0150*/ 	.word	0x00008fe0


	//   ....[8]....
        /*0154*/ 	.word	0x00009d20


	//   ....[9]....
        /*0158*/ 	.word	0x00009e90


	//   ....[10]....
        /*015c*/ 	.word	0x0000abe0


	//   ....[11]....
        /*0160*/ 	.word	0x0000ad50


	//   ....[12]....
        /*0164*/ 	.word	0x0000bab0


	//   ....[13]....
        /*0168*/ 	.word	0x0000bc20


	//   ....[14]....
        /*016c*/ 	.word	0x0000c970


	//   ....[15]....
        /*0170*/ 	.word	0x0000cae0


	//   ....[16]....
        /*0174*/ 	.word	0x0000d7d0


	//   ....[17]....
        /*0178*/ 	.word	0x0000d940


	//----- nvinfo : EIATTR_MBARRIER_INSTR_OFFSETS
	.align		4
.L_45:
        /*017c*/ 	.byte	0x04, 0x39
        /*017e*/ 	.short	(.L_47 - .L_46)


	//   ....[0]....
.L_46:
        /*0180*/ 	.word	0x00000650
        /*0184*/ 	.word	0x000000ff
        /*0188*/ 	.word	0x00000000
        /*018c*/ 	.short	0x0100
        /*018e*/ 	.byte	0x07
	.zero		1


	//   ....[1]....
        /*0190*/ 	.word	0x00000660
        /*0194*/ 	.word	0x000000ff
        /*0198*/ 	.word	0x00000028
        /*019c*/ 	.short	0x0100
        /*019e*/ 	.byte	0x07
	.zero		1


	//   ....[2]....
        /*01a0*/ 	.word	0x00000670
        /*01a4*/ 	.word	0x000000ff
        /*01a8*/ 	.word	0x00000008
        /*01ac*/ 	.short	0x0100
        /*01ae*/ 	.byte	0x07
	.zero		1


	//   ....[3]....
        /*01b0*/ 	.word	0x00000680
        /*01b4*/ 	.word	0x000000ff
        /*01b8*/ 	.word	0x00000030
        /*01bc*/ 	.short	0x0100
        /*01be*/ 	.byte	0x07
	.zero		1


	//   ....[4]....
        /*01c0*/ 	.word	0x00000690
        /*01c4*/ 	.word	0x000000ff
        /*01c8*/ 	.word	0x00000010
        /*01cc*/ 	.short	0x0100
        /*01ce*/ 	.byte	0x07
	.zero		1


	//   ....[5]....
        /*01d0*/ 	.word	0x000006a0
        /*01d4*/ 	.word	0x000000ff
        /*01d8*/ 	.word	0x00000038
        /*01dc*/ 	.short	0x0100
        /*01de*/ 	.byte	0x07
	.zero		1


	//   ....[6]....
        /*01e0*/ 	.word	0x000006b0
        /*01e4*/ 	.word	0x000000ff
        /*01e8*/ 	.word	0x00000018
        /*01ec*/ 	.short	0x0100
        /*01ee*/ 	.byte	0x07
	.zero		1


	//   ....[7]....
        /*01f0*/ 	.word	0x000006c0
        /*01f4*/ 	.word	0x000000ff
        /*01f8*/ 	.word	0x00000040
        /*01fc*/ 	.short	0x0100
        /*01fe*/ 	.byte	0x07
	.zero		1


	//   ....[8]....
        /*0200*/ 	.word	0x000006d0
        /*0204*/ 	.word	0x000000ff
        /*0208*/ 	.word	0x00000020
        /*020c*/ 	.short	0x0100
        /*020e*/ 	.byte	0x07
	.zero		1


	//   ....[9]....
        /*0210*/ 	.word	0x000006e0
        /*0214*/ 	.word	0x000000ff
        /*0218*/ 	.word	0x00000048
        /*021c*/ 	.short	0x0100
        /*021e*/ 	.byte	0x07
	.zero		1


	//   ....[10]....
        /*0220*/ 	.word	0x00000810
        /*0224*/ 	.word	0x000000ff
        /*0228*/ 	.word	0x00000050
        /*022c*/ 	.short	0x0100
        /*022e*/ 	.byte	0x07
	.zero		1


	//   ....[11]....
        /*0230*/ 	.word	0x00000820
        /*0234*/ 	.word	0x000000ff
        /*0238*/ 	.word	0x00000070
        /*023c*/ 	.short	0x0100
        /*023e*/ 	.byte	0x07
	.zero		1


	//   ....[12]....
        /*0240*/ 	.word	0x00000830
        /*0244*/ 	.word	0x000000ff
        /*0248*/ 	.word	0x00000058
        /*024c*/ 	.short	0x0100
        /*024e*/ 	.byte	0x07
	.zero		1


	//   ....[13]....
        /*0250*/ 	.word	0x00000840
        /*0254*/ 	.word	0x000000ff
        /*0258*/ 	.word	0x00000078
        /*025c*/ 	.short	0x0100
        /*025e*/ 	.byte	0x07
	.zero		1


	//   ....[14]....
        /*0260*/ 	.word	0x00000850
        /*0264*/ 	.word	0x000000ff
        /*0268*/ 	.word	0x00000060
        /*026c*/ 	.short	0x0100
        /*026e*/ 	.byte	0x07
	.zero		1


	//   ....[15]....
        /*0270*/ 	.word	0x00000860
        /*0274*/ 	.word	0x000000ff
        /*0278*/ 	.word	0x00000080
        /*027c*/ 	.short	0x0100
        /*027e*/ 	.byte	0x07
	.zero		1


	//   ....[16]....
        /*0280*/ 	.word	0x00000870
        /*0284*/ 	.word	0x000000ff
        /*0288*/ 	.word	0x00000068
        /*028c*/ 	.short	0x0100
        /*028e*/ 	.byte	0x07
	.zero		1


	//   ....[17]....
        /*0290*/ 	.word	0x00000880
        /*0294*/ 	.word	0x000000ff
        /*0298*/ 	.word	0x00000088
        /*029c*/ 	.short	0x0100
        /*029e*/ 	.byte	0x07
	.zero		1


	//   ....[18]....
        /*02a0*/ 	.word	0x00000970
        /*02a4*/ 	.word	0x000000ff
        /*02a8*/ 	.word	0x00000090
        /*02ac*/ 	.short	0x0100
        /*02ae*/ 	.byte	0x06
	.zero		1


	//   ....[19]....
        /*02b0*/ 	.word	0x00000980
        /*02b4*/ 	.word	0x000000ff
        /*02b8*/ 	.word	0x00000098
        /*02bc*/ 	.short	0x0100
        /*02be*/ 	.byte	0x06
	.zero		1


	//   ....[20]....
        /*02c0*/ 	.word	0x00000ac0
        /*02c4*/ 	.word	0x000000ff
        /*02c8*/ 	.word	0x000000a0
        /*02cc*/ 	.short	0x0100
        /*02ce*/ 	.byte	0x06
	.zero		1


	//   ....[21]....
        /*02d0*/ 	.word	0x00000ad0
        /*02d4*/ 	.word	0x000000ff
        /*02d8*/ 	.word	0x000000b0
        /*02dc*/ 	.short	0x0100
        /*02de*/ 	.byte	0x06
	.zero		1


	//   ....[22]....
        /*02e0*/ 	.word	0x00000ae0
        /*02e4*/ 	.word	0x000000ff
        /*02e8*/ 	.word	0x000000a8
        /*02ec*/ 	.short	0x0100
        /*02ee*/ 	.byte	0x06
	.zero		1


	//   ....[23]....
        /*02f0*/ 	.word	0x00000af0
        /*02f4*/ 	.word	0x000000ff
        /*02f8*/ 	.word	0x000000b8
        /*02fc*/ 	.short	0x0100
        /*02fe*/ 	.byte	0x06
	.zero		1


	//   ....[24]....
        /*0300*/ 	.word	0x00000c20
        /*0304*/ 	.word	0x000000ff
        /*0308*/ 	.word	0x000000c0
        /*030c*/ 	.short	0x0100
        /*030e*/ 	.byte	0x07
	.zero		1


	//   ....[25]....
        /*0310*/ 	.word	0x00000c30
        /*0314*/ 	.word	0x000000ff
        /*0318*/ 	.word	0x000000d0
        /*031c*/ 	.short	0x0100
        /*031e*/ 	.byte	0x07
	.zero		1


	//   ....[26]....
        /*0320*/ 	.word	0x00000c40
        /*0324*/ 	.word	0x000000ff
        /*0328*/ 	.word	0x000000c8
        /*032c*/ 	.short	0x0100
        /*032e*/ 	.byte	0x07
	.zero		1


	//   ....[27]....
        /*0330*/ 	.word	0x00000c50
        /*0334*/ 	.word	0x000000ff
        /*0338*/ 	.word	0x000000d8
        /*033c*/ 	.short	0x0100
        /*033e*/ 	.byte	0x07
	.zero		1


	//   ....[28]....
        /*0340*/ 	.word	0x00000d40
        /*0344*/ 	.word	0x000000ff
        /*0348*/ 	.word	0x000000e0
        /*034c*/ 	.short	0x0100
        /*034e*/ 	.byte	0x06
	.zero		1


	//   ....[29]....
        /*0350*/ 	.word	0x00000d50
        /*0354*/ 	.word	0x000000ff
        /*0358*/ 	.word	0x000000f0
        /*035c*/ 	.short	0x0100
        /*035e*/ 	.byte	0x06
	.zero		1


	//   ....[30]....
        /*0360*/ 	.word	0x00000d60
        /*0364*/ 	.word	0x000000ff
        /*0368*/ 	.word	0x000000e8
        /*036c*/ 	.short	0x0100
        /*036e*/ 	.byte	0x06
	.zero		1


	//   ....[31]....
        /*0370*/ 	.word	0x00000d70
        /*0374*/ 	.word	0x000000ff
        /*0378*/ 	.word	0x000000f8
        /*037c*/ 	.short	0x0100
        /*037e*/ 	.byte	0x06
	.zero		1


	//   ....[32]....
        /*0380*/ 	.word	0x00001a90
        /*0384*/ 	.word	0x00000002
        /*0388*/ 	.word	0x000000f0
        /*038c*/ 	.short	0x010a
        /*038e*/ 	.byte	0xff
	.zero		1


	//   ....[33]....
        /*0390*/ 	.word	0x00001ac0
        /*0394*/ 	.word	0x00000002
        /*0398*/ 	.word	0x000000e0
        /*039c*/ 	.short	0x0101
        /*039e*/ 	.byte	0xff
	.zero		1


	//   ....[34]....
        /*03a0*/ 	.word	0x00001ba0
        /*03a4*/ 	.word	0x000000ff
        /*03a8*/ 	.word	0x00000028
        /*03ac*/ 	.short	0x010a
        /*03ae*/ 	.byte	0x08
	.zero		1


	//   ....[35]....
        /*03b0*/ 	.word	0x00001c20
        /*03b4*/ 	.word	0x000000ff
        /*03b8*/ 	.word	0x00000028
        /*03bc*/ 	.short	0x010a
        /*03be*/ 	.byte	0x21
	.zero		1


	//   ....[36]....
        /*03c0*/ 	.word	0x00001d60
        /*03c4*/ 	.word	0x000000ff
        /*03c8*/ 	.word	0x00000028
        /*03cc*/ 	.short	0x010a
        /*03ce*/ 	.byte	0x08
	.zero		1


	//   ....[37]....
        /*03d0*/ 	.word	0x00002080
        /*03d4*/ 	.word	0x000000ff
        /*03d8*/ 	.word	0x00000098
        /*03dc*/ 	.short	0x0101
        /*03de*/ 	.byte	0x04
	.zero		1


	//   ....[38]....
        /*03e0*/ 	.word	0x000020a0
        /*03e4*/ 	.word	0x000000ff
        /*03e8*/ 	.word	0x00000028
        /*03ec*/ 	.short	0x010a
        /*03ee*/ 	.byte	0x08
	.zero		1


	//   ....[39]....
        /*03f0*/ 	.word	0x00002120
        /*03f4*/ 	.word	0x000000ff
        /*03f8*/ 	.word	0x00000028
        /*03fc*/ 	.short	0x010a
        /*03fe*/ 	.byte	0x21
	.zero		1


	//   ....[40]....
        /*0400*/ 	.word	0x00002260
        /*0404*/ 	.word	0x000000ff
        /*0408*/ 	.word	0x00000028
        /*040c*/ 	.short	0x010a
        /*040e*/ 	.byte	0x08
	.zero		1


	//   ....[41]....
        /*0410*/ 	.word	0x00002590
        /*0414*/ 	.word	0x00000002
        /*0418*/ 	.word	0x000000a0
        /*041c*/ 	.short	0x010a
        /*041e*/ 	.byte	0xff
	.zero		1


	//   ....[42]....
        /*0420*/ 	.word	0x00002650
        /*0424*/ 	.word	0x00000002
        /*0428*/ 	.word	0x00000000
        /*042c*/ 	.short	0x0101
        /*042e*/ 	.byte	0xff
	.zero		1


	//   ....[43]....
        /*0430*/ 	.word	0x00002bd0
        /*0434*/ 	.word	0x000000ff
        /*0438*/ 	.word	0x00000000
        /*043c*/ 	.short	0x010a
        /*043e*/ 	.byte	0x05
	.zero		1


	//   ....[44]....
        /*0440*/ 	.word	0x00002c60
        /*0444*/ 	.word	0x000000ff
        /*0448*/ 	.word	0x00000000
        /*044c*/ 	.short	0x010a
        /*044e*/ 	.byte	0x05
	.zero		1


	//   ....[45]....
        /*0450*/ 	.word	0x00002cf0
        /*0454*/ 	.word	0x000000ff
        /*0458*/ 	.word	0x00000000
        /*045c*/ 	.short	0x010a
        /*045e*/ 	.byte	0x05
	.zero		1


	//   ....[46]....
        /*0460*/ 	.word	0x00002d80
        /*0464*/ 	.word	0x000000ff
        /*0468*/ 	.word	0x00000000
        /*046c*/ 	.short	0x010a
        /*046e*/ 	.byte	0x05
	.zero		1


	//   ....[47]....
        /*0470*/ 	.word	0x00002e20
        /*0474*/ 	.word	0x00000000
        /*0478*/ 	.word	0x00000000
        /*047c*/ 	.short	0x010a
        /*047e*/ 	.byte	0xff
	.zero		1


	//   ....[48]....
        /*0480*/ 	.word	0x00002f40
        /*0484*/ 	.word	0x00000000
        /*0488*/ 	.word	0x000000e0
        /*048c*/ 	.short	0x010a
        /*048e*/ 	.byte	0xff
	.zero		1


	//   ....[49]....
        /*0490*/ 	.word	0x00002fb0
        /*0494*/ 	.word	0x00000000
        /*0498*/ 	.word	0x00000000
        /*049c*/ 	.short	0x0101
        /*049e*/ 	.byte	0xff
	.zero		1


	//   ....[50]....
        /*04a0*/ 	.word	0x00002fd0
        /*04a4*/ 	.word	0x000000ff
        /*04a8*/ 	.word	0x000000b0
        /*04ac*/ 	.short	0x010a
        /*04ae*/ 	.byte	0x05
	.zero		1


	//   ....[51]....
        /*04b0*/ 	.word	0x000030f0
        /*04b4*/ 	.word	0x00000000
        /*04b8*/ 	.word	0x000000a0
        /*04bc*/ 	.short	0x010a
        /*04be*/ 	.byte	0xff
	.zero		1


	//   ....[52]....
        /*04c0*/ 	.word	0x000031f0
        /*04c4*/ 	.word	0x00000000
        /*04c8*/ 	.word	0x00000000
        /*04cc*/ 	.short	0x0101
        /*04ce*/ 	.byte	0xff
	.zero		1


	//   ....[53]....
        /*04d0*/ 	.word	0x00003280
        /*04d4*/ 	.word	0x000000ff
        /*04d8*/ 	.word	0x000000b0
        /*04dc*/ 	.short	0x0106
        /*04de*/ 	.byte	0x05
	.zero		1


	//   ....[54]....
        /*04e0*/ 	.word	0x000032a0
        /*04e4*/ 	.word	0x000000ff
        /*04e8*/ 	.word	0x000000b0
        /*04ec*/ 	.short	0x010a
        /*04ee*/ 	.byte	0x05
	.zero		1


	//   ....[55]....
        /*04f0*/ 	.word	0x00003330
        /*04f4*/ 	.word	0x000000ff
        /*04f8*/ 	.word	0x000000b0
        /*04fc*/ 	.short	0x0106
        /*04fe*/ 	.byte	0x04
	.zero		1


	//   ....[56]....
        /*0500*/ 	.word	0x00003370
        /*0504*/ 	.word	0x00000000
        /*0508*/ 	.word	0x000000b0
        /*050c*/ 	.short	0x010a
        /*050e*/ 	.byte	0xff
	.zero		1


	//   ....[57]....
        /*0510*/ 	.word	0x00003b40
        /*0514*/ 	.word	0x00000000
        /*0518*/ 	.word	0x000000a0
        /*051c*/ 	.short	0x010a
        /*051e*/ 	.byte	0xff
	.zero		1


	//   ....[58]....
        /*0520*/ 	.word	0x00003c40
        /*0524*/ 	.word	0x00000003
        /*0528*/ 	.word	0x00000000
        /*052c*/ 	.short	0x0101
        /*052e*/ 	.byte	0xff
	.zero		1


	//   ....[59]....
        /*0530*/ 	.word	0x00003c50
        /*0534*/ 	.word	0x000000ff
        /*0538*/ 	.word	0x00000000
        /*053c*/ 	.short	0x010a
        /*053e*/ 	.byte	0x0f
	.zero		1


	//   ....[60]....
        /*0540*/ 	.word	0x00003c80
        /*0544*/ 	.word	0x000000ff
        /*0548*/ 	.word	0x000000d0
        /*054c*/ 	.short	0x010a
        /*054e*/ 	.byte	0x0e
	.zero		1


	//   ....[61]....
        /*0550*/ 	.word	0x00003d50
        /*0554*/ 	.word	0x000000ff
        /*0558*/ 	.word	0x00000000
        /*055c*/ 	.short	0x010a
        /*055e*/ 	.byte	0x16
	.zero		1


	//   ....[62]....
        /*0560*/ 	.word	0x00003e80
        /*0564*/ 	.word	0x000000ff
        /*0568*/ 	.word	0x00000000
        /*056c*/ 	.short	0x010a
        /*056e*/ 	.byte	0x1e
	.zero		1


	//   ....[63]....
        /*0570*/ 	.word	0x000042b0
        /*0574*/ 	.word	0x000000ff
        /*0578*/ 	.word	0x00000000
        /*057c*/ 	.short	0x010a
        /*057e*/ 	.byte	0x05
	.zero		1


	//   ....[64]....
        /*0580*/ 	.word	0x00004340
        /*0584*/ 	.word	0x000000ff
        /*0588*/ 	.word	0x00000000
        /*058c*/ 	.short	0x010a
        /*058e*/ 	.byte	0x06
	.zero		1


	//   ....[65]....
        /*0590*/ 	.word	0x00004750
        /*0594*/ 	.word	0x00000000
        /*0598*/ 	.word	0x000000a0
        /*059c*/ 	.short	0x010a
        /*059e*/ 	.byte	0xff
	.zero		1


	//   ....[66]....
        /*05a0*/ 	.word	0x00004890
        /*05a4*/ 	.word	0x00000000
        /*05a8*/ 	.word	0x00000000
        /*05ac*/ 	.short	0x0101
        /*05ae*/ 	.byte	0xff
	.zero		1


	//   ....[67]....
        /*05b0*/ 	.word	0x00004bb0
        /*05b4*/ 	.word	0x000000ff
        /*05b8*/ 	.word	0x00000098
        /*05bc*/ 	.short	0x010a
        /*05be*/ 	.byte	0x05
	.zero		1


	//   ....[68]....
        /*05c0*/ 	.word	0x00004d20
        /*05c4*/ 	.word	0x000000ff
        /*05c8*/ 	.word	0x00000070
        /*05cc*/ 	.short	0x010a
        /*05ce*/ 	.byte	0x05
	.zero		1


	//   ....[69]....
        /*05d0*/ 	.word	0x00004f10
        /*05d4*/ 	.word	0x000000ff
        /*05d8*/ 	.word	0x00000050
        /*05dc*/ 	.short	0x010b
        /*05de*/ 	.byte	0x05
	.zero		1


	//   ....[70]....
        /*05e0*/ 	.word	0x00004f20
        /*05e4*/ 	.word	0x000000ff
        /*05e8*/ 	.word	0x00000000
        /*05ec*/ 	.short	0x0101
        /*05ee*/ 	.byte	0x0e
	.zero		1


	//   ....[71]....
        /*05f0*/ 	.word	0x00004f30
        /*05f4*/ 	.word	0x000000ff
        /*05f8*/ 	.word	0x00000078
        /*05fc*/ 	.short	0x010a
        /*05fe*/ 	.byte	0x05
	.zero		1


	//   ....[72]....
        /*0600*/ 	.word	0x000050f0
        /*0604*/ 	.word	0x000000ff
        /*0608*/ 	.word	0x00000058
        /*060c*/ 	.short	0x010b
        /*060e*/ 	.byte	0x05
	.zero		1


	//   ....[73]....
        /*0610*/ 	.word	0x00005100
        /*0614*/ 	.word	0x000000ff
        /*0618*/ 	.word	0x00000000
        /*061c*/ 	.short	0x0101
        /*061e*/ 	.byte	0x0d
	.zero		1


	//   ....[74]....
        /*0620*/ 	.word	0x00005110
        /*0624*/ 	.word	0x000000ff
        /*0628*/ 	.word	0x00000080
        /*062c*/ 	.short	0x010a
        /*062e*/ 	.byte	0x05
	.zero		1


	//   ....[75]....
        /*0630*/ 	.word	0x000052d0
        /*0634*/ 	.word	0x000000ff
        /*0638*/ 	.word	0x00000060
        /*063c*/ 	.short	0x010b
        /*063e*/ 	.byte	0x05
	.zero		1


	//   ....[76]....
        /*0640*/ 	.word	0x000052e0
        /*0644*/ 	.word	0x000000ff
        /*0648*/ 	.word	0x00000000
        /*064c*/ 	.short	0x0101
        /*064e*/ 	.byte	0x07
	.zero		1


	//   ....[77]....
        /*0650*/ 	.word	0x000052f0
        /*0654*/ 	.word	0x000000ff
        /*0658*/ 	.word	0x00000088
        /*065c*/ 	.short	0x010a
        /*065e*/ 	.byte	0x05
	.zero		1


	//   ....[78]....
        /*0660*/ 	.word	0x000054c0
        /*0664*/ 	.word	0x000000ff
        /*0668*/ 	.word	0x00000068
        /*066c*/ 	.short	0x010b
        /*066e*/ 	.byte	0x05
	.zero		1


	//   ....[79]....
        /*0670*/ 	.word	0x000054d0
        /*0674*/ 	.word	0x000000ff
        /*0678*/ 	.word	0x00000000
        /*067c*/ 	.short	0x0101
        /*067e*/ 	.byte	0x06
	.zero		1


	//   ....[80]....
        /*0680*/ 	.word	0x000054e0
        /*0684*/ 	.word	0x000000ff
        /*0688*/ 	.word	0x00000070
        /*068c*/ 	.short	0x010a
        /*068e*/ 	.byte	0x05
	.zero		1


	//   ....[81]....
        /*0690*/ 	.word	0x000056a0
        /*0694*/ 	.word	0x000000ff
        /*0698*/ 	.word	0x00000050
        /*069c*/ 	.short	0x010b
        /*069e*/ 	.byte	0x05
	.zero		1


	//   ....[82]....
        /*06a0*/ 	.word	0x000056b0
        /*06a4*/ 	.word	0x000000ff
        /*06a8*/ 	.word	0x00000000
        /*06ac*/ 	.short	0x0101
        /*06ae*/ 	.byte	0x0e
	.zero		1


	//   ....[83]....
        /*06b0*/ 	.word	0x000056c0
        /*06b4*/ 	.word	0x000000ff
        /*06b8*/ 	.word	0x00000078
        /*06bc*/ 	.short	0x010a
        /*06be*/ 	.byte	0x05
	.zero		1


	//   ....[84]....
        /*06c0*/ 	.word	0x00005870
        /*06c4*/ 	.word	0x000000ff
        /*06c8*/ 	.word	0x00000058
        /*06cc*/ 	.short	0x010b
        /*06ce*/ 	.byte	0x05
	.zero		1


	//   ....[85]....
        /*06d0*/ 	.word	0x00005880
        /*06d4*/ 	.word	0x000000ff
        /*06d8*/ 	.word	0x00000000
        /*06dc*/ 	.short	0x0101
        /*06de*/ 	.byte	0x0d
	.zero		1


	//   ....[86]....
        /*06e0*/ 	.word	0x00005890
        /*06e4*/ 	.word	0x000000ff
        /*06e8*/ 	.word	0x00000080
        /*06ec*/ 	.short	0x010a
        /*06ee*/ 	.byte	0x05
	.zero		1


	//   ....[87]....
        /*06f0*/ 	.word	0x00005a70
        /*06f4*/ 	.word	0x000000ff
        /*06f8*/ 	.word	0x00000060
        /*06fc*/ 	.short	0x010b
        /*06fe*/ 	.byte	0x05
	.zero		1


	//   ....[88]....
        /*0700*/ 	.word	0x00005ae0
        /*0704*/ 	.word	0x000000ff
        /*0708*/ 	.word	0x00000000
        /*070c*/ 	.short	0x0101
        /*070e*/ 	.byte	0x07
	.zero		1


	//   ....[89]....
        /*0710*/ 	.word	0x00005af0
        /*0714*/ 	.word	0x000000ff
        /*0718*/ 	.word	0x00000088
        /*071c*/ 	.short	0x010a
        /*071e*/ 	.byte	0x05
	.zero		1


	//   ....[90]....
        /*0720*/ 	.word	0x00005d60
        /*0724*/ 	.word	0x000000ff
        /*0728*/ 	.word	0x00000068
        /*072c*/ 	.short	0x010b
        /*072e*/ 	.byte	0x05
	.zero		1


	//   ....[91]....
        /*0730*/ 	.word	0x00005d80
        /*0734*/ 	.word	0x000000ff
        /*0738*/ 	.word	0x00000000
        /*073c*/ 	.short	0x0101
        /*073e*/ 	.byte	0x06
	.zero		1


	//   ....[92]....
        /*0740*/ 	.word	0x00005dc0
        /*0744*/ 	.word	0x000000ff
        /*0748*/ 	.word	0x00000070
        /*074c*/ 	.short	0x010a
        /*074e*/ 	.byte	0x05
	.zero		1


	//   ....[93]....
        /*0750*/ 	.word	0x00005de0
        /*0754*/ 	.word	0x000000ff
        /*0758*/ 	.word	0x00000078
        /*075c*/ 	.short	0x010a
        /*075e*/ 	.byte	0x05
	.zero		1


	//   ....[94]....
        /*0760*/ 	.word	0x00005e00
        /*0764*/ 	.word	0x000000ff
        /*0768*/ 	.word	0x00000080
        /*076c*/ 	.short	0x010a
        /*076e*/ 	.byte	0x05
	.zero		1


	//   ....[95]....
        /*0770*/ 	.word	0x00005e50
        /*0774*/ 	.word	0x00000002
        /*0778*/ 	.word	0x00000088
        /*077c*/ 	.short	0x010a
        /*077e*/ 	.byte	0xff
	.zero		1


	//   ....[96]....
        /*0780*/ 	.word	0x00006160
        /*0784*/ 	.word	0x00000000
        /*0788*/ 	.word	0x000000a0
        /*078c*/ 	.short	0x010a
        /*078e*/ 	.byte	0xff
	.zero		1


	//   ....[97]....
        /*0790*/ 	.word	0x00006270
        /*0794*/ 	.word	0x00000000
        /*0798*/ 	.word	0x00000000
        /*079c*/ 	.short	0x0101
        /*079e*/ 	.byte	0xff
	.zero		1


	//   ....[98]....
        /*07a0*/ 	.word	0x00006cb0
        /*07a4*/ 	.word	0x000000ff
        /*07a8*/ 	.word	0x00000050
        /*07ac*/ 	.short	0x010a
        /*07ae*/ 	.byte	0x32
	.zero		1


	//   ....[99]....
        /*07b0*/ 	.word	0x00006cc0
        /*07b4*/ 	.word	0x0000003a
        /*07b8*/ 	.word	0x000000c0
        /*07bc*/ 	.short	0x010a
        /*07be*/ 	.byte	0xff
	.zero		1


	//   ....[100]....
        /*07c0*/ 	.word	0x00006e30
        /*07c4*/ 	.word	0x000000ff
        /*07c8*/ 	.word	0x00000050
        /*07cc*/ 	.short	0x010a
        /*07ce*/ 	.byte	0x32
	.zero		1


	//   ....[101]....
        /*07d0*/ 	.word	0x00006f10
        /*07d4*/ 	.word	0x0000003a
        /*07d8*/ 	.word	0x000000c0
        /*07dc*/ 	.short	0x010a
        /*07de*/ 	.byte	0xff
	.zero		1


	//   ....[102]....
        /*07e0*/ 	.word	0x00007d00
        /*07e4*/ 	.word	0x00000000
        /*07e8*/ 	.word	0x00000000
        /*07ec*/ 	.short	0x0101
        /*07ee*/ 	.byte	0xff
	.zero		1


	//   ....[103]....
        /*07f0*/ 	.word	0x00007d10
        /*07f4*/ 	.word	0x00000002
        /*07f8*/ 	.word	0x00000050
        /*07fc*/ 	.short	0x010a
        /*07fe*/ 	.byte	0xff
	.zero		1


	//   ....[104]....
        /*0800*/ 	.word	0x00007dd0
        /*0804*/ 	.word	0x00000002
        /*0808*/ 	.word	0x00000050
        /*080c*/ 	.short	0x010a
        /*080e*/ 	.byte	0xff
	.zero		1


	//   ....[105]....
        /*0810*/ 	.word	0x00008bb0
        /*0814*/ 	.word	0x0000006a
        /*0818*/ 	.word	0x00000000
        /*081c*/ 	.short	0x0101
        /*081e*/ 	.byte	0xff
	.zero		1


	//   ....[106]....
        /*0820*/ 	.word	0x00008bd0
        /*0824*/ 	.word	0x00000000
        /*0828*/ 	.word	0x00000050
        /*082c*/ 	.short	0x010a
        /*082e*/ 	.byte	0xff
	.zero		1


	//   ....[107]....
        /*0830*/ 	.word	0x00008c80
        /*0834*/ 	.word	0x00000000
        /*0838*/ 	.word	0x00000050
        /*083c*/ 	.short	0x010a
        /*083e*/ 	.byte	0xff
	.zero		1


	//   ....[108]....
        /*0840*/ 	.word	0x000099e0
        /*0844*/ 	.word	0x0000006a
        /*0848*/ 	.word	0x00000000
        /*084c*/ 	.short	0x0101
        /*084e*/ 	.byte	0xff
	.zero		1


	//   ....[109]....
        /*0850*/ 	.word	0x00009a00
        /*0854*/ 	.word	0x00000000
        /*0858*/ 	.word	0x00000050
        /*085c*/ 	.short	0x010a
        /*085e*/ 	.byte	0xff
	.zero		1


	//   ....[110]....
        /*0860*/ 	.word	0x00009ac0
        /*0864*/ 	.word	0x00000000
        /*0868*/ 	.word	0x00000050
        /*086c*/ 	.short	0x010a
        /*086e*/ 	.byte	0xff
	.zero		1


	//   ....[111]....
        /*0870*/ 	.word	0x0000a8d0
        /*0874*/ 	.word	0x0000006b
        /*0878*/ 	.word	0x00000000
        /*087c*/ 	.short	0x0101
        /*087e*/ 	.byte	0xff
	.zero		1


	//   ....[112]....
        /*0880*/ 	.word	0x0000a8f0
        /*0884*/ 	.word	0x00000000
        /*0888*/ 	.word	0x00000050
        /*088c*/ 	.short	0x010a
        /*088e*/ 	.byte	0xff
	.zero		1


	//   ....[113]....
        /*0890*/ 	.word	0x0000a9a0
        /*0894*/ 	.word	0x00000000
        /*0898*/ 	.word	0x00000050
        /*089c*/ 	.short	0x010a
        /*089e*/ 	.byte	0xff
	.zero		1


	//   ....[114]....
        /*08a0*/ 	.word	0x0000b770
        /*08a4*/ 	.word	0x0000006b
        /*08a8*/ 	.word	0x00000000
        /*08ac*/ 	.short	0x0101
        /*08ae*/ 	.byte	0xff
	.zero		1


	//   ....[115]....
        /*08b0*/ 	.word	0x0000b790
        /*08b4*/ 	.word	0x00000000
        /*08b8*/ 	.word	0x00000050
        /*08bc*/ 	.short	0x010a
        /*08be*/ 	.byte	0xff
	.zero		1


	//   ....[116]....
        /*08c0*/ 	.word	0x0000b840
        /*08c4*/ 	.word	0x00000000
        /*08c8*/ 	.word	0x00000050
        /*08cc*/ 	.short	0x010a
        /*08ce*/ 	.byte	0xff
	.zero		1


	//   ....[117]....
        /*08d0*/ 	.word	0x0000c660
        /*08d4*/ 	.word	0x0000006b
        /*08d8*/ 	.word	0x00000000
        /*08dc*/ 	.short	0x0101
        /*08de*/ 	.byte	0xff
	.zero		1


	//   ....[118]....
        /*08e0*/ 	.word	0x0000c680
        /*08e4*/ 	.word	0x00000000
        /*08e8*/ 	.word	0x00000050
        /*08ec*/ 	.short	0x010a
        /*08ee*/ 	.byte	0xff
	.zero		1


	//   ....[119]....
        /*08f0*/ 	.word	0x0000c730
        /*08f4*/ 	.word	0x00000000
        /*08f8*/ 	.word	0x00000050
        /*08fc*/ 	.short	0x010a
        /*08fe*/ 	.byte	0xff
	.zero		1


	//   ....[120]....
        /*0900*/ 	.word	0x0000d4e0
        /*0904*/ 	.word	0x0000006b
        /*0908*/ 	.word	0x00000000
        /*090c*/ 	.short	0x0101
        /*090e*/ 	.byte	0xff
	.zero		1


	//   ....[121]....
        /*0910*/ 	.word	0x0000d500
        /*0914*/ 	.word	0x00000000
        /*0918*/ 	.word	0x00000050
        /*091c*/ 	.short	0x010a
        /*091e*/ 	.byte	0xff
	.zero		1


	//   ....[122]....
        /*0920*/ 	.word	0x0000d5b0
        /*0924*/ 	.word	0x00000000
        /*0928*/ 	.word	0x00000050
        /*092c*/ 	.short	0x010a
        /*092e*/ 	.byte	0xff
	.zero		1


	//   ....[123]....
        /*0930*/ 	.word	0x0000de20
        /*0934*/ 	.word	0x000000ff
        /*0938*/ 	.word	0x00000000
        /*093c*/ 	.short	0x0101
        /*093e*/ 	.byte	0x04
	.zero		1


	//   ....[124]....
        /*0940*/ 	.word	0x0000e3a0
        /*0944*/ 	.word	0x00000000
        /*0948*/ 	.word	0x00000000
        /*094c*/ 	.short	0x0101
        /*094e*/ 	.byte	0xff
	.zero		1


	//   ....[125]....
        /*0950*/ 	.word	0x0000e630
        /*0954*/ 	.word	0x000000ff
        /*0958*/ 	.word	0x00000000
        /*095c*/ 	.short	0x0101
        /*095e*/ 	.byte	0x04
	.zero		1


	//   ....[126]....
        /*0960*/ 	.word	0x0000e650
        /*0964*/ 	.word	0x00000002
        /*0968*/ 	.word	0x000000f0
        /*096c*/ 	.short	0x010a
        /*096e*/ 	.byte	0xff
	.zero		1


	//   ....[127]....
        /*0970*/ 	.word	0x0000e6b0
        /*0974*/ 	.word	0x00000002
        /*0978*/ 	.word	0x00000028
        /*097c*/ 	.short	0x010a
        /*097e*/ 	.byte	0xff
	.zero		1


	//   ....[128]....
        /*0980*/ 	.word	0x0000e710
        /*0984*/ 	.word	0x00000002
        /*0988*/ 	.word	0x00000028
        /*098c*/ 	.short	0x010a
        /*098e*/ 	.byte	0xff
	.zero		1


	//   ....[129]....
        /*0990*/ 	.word	0x0000e760
        /*0994*/ 	.word	0x00000002
        /*0998*/ 	.word	0x000000a0
        /*099c*/ 	.short	0x010a
        /*099e*/ 	.byte	0xff
	.zero		1


	//   ....[130]....
        /*09a0*/ 	.word	0x0000e7c0
        /*09a4*/ 	.word	0x00000000
        /*09a8*/ 	.word	0x00000000
        /*09ac*/ 	.short	0x010a
        /*09ae*/ 	.byte	0xff
	.zero		1


	//   ....[131]....
        /*09b0*/ 	.word	0x0000e820
        /*09b4*/ 	.word	0x00000000
        /*09b8*/ 	.word	0x00000000
        /*09bc*/ 	.short	0x010a
        /*09be*/ 	.byte	0xff
	.zero		1


	//   ....[132]....
        /*09c0*/ 	.word	0x0000e880
        /*09c4*/ 	.word	0x00000000
        /*09c8*/ 	.word	0x00000000
        /*09cc*/ 	.short	0x010a
        /*09ce*/ 	.byte	0xff
	.zero		1


	//   ....[133]....
        /*09d0*/ 	.word	0x0000e8e0
        /*09d4*/ 	.word	0x00000000
        /*09d8*/ 	.word	0x00000000
        /*09dc*/ 	.short	0x010a
        /*09de*/ 	.byte	0xff
	.zero		1


	//   ....[134]....
        /*09e0*/ 	.word	0x0000e930
        /*09e4*/ 	.word	0x00000000
        /*09e8*/ 	.word	0x000000e0
        /*09ec*/ 	.short	0x010a
        /*09ee*/ 	.byte	0xff
	.zero		1


	//   ....[135]....
        /*09f0*/ 	.word	0x0000e990
        /*09f4*/ 	.word	0x00000000
        /*09f8*/ 	.word	0x000000b0
        /*09fc*/ 	.short	0x010a
        /*09fe*/ 	.byte	0xff
	.zero		1


	//   ....[136]....
        /*0a00*/ 	.word	0x0000e9e0
        /*0a04*/ 	.word	0x00000000
        /*0a08*/ 	.word	0x000000a0
        /*0a0c*/ 	.short	0x010a
        /*0a0e*/ 	.byte	0xff
	.zero		1


	//   ....[137]....
        /*0a10*/ 	.word	0x0000ea40
        /*0a14*/ 	.word	0x00000000
        /*0a18*/ 	.word	0x000000b0
        /*0a1c*/ 	.short	0x010a
        /*0a1e*/ 	.byte	0xff
	.zero		1


	//   ....[138]....
        /*0a20*/ 	.word	0x0000ea90
        /*0a24*/ 	.word	0x00000000
        /*0a28*/ 	.word	0x000000a0
        /*0a2c*/ 	.short	0x010a
        /*0a2e*/ 	.byte	0xff
	.zero		1


	//   ....[139]....
        /*0a30*/ 	.word	0x0000eaf0
        /*0a34*/ 	.word	0x00000002
        /*0a38*/ 	.word	0x000000d0
        /*0a3c*/ 	.short	0x010a
        /*0a3e*/ 	.byte	0xff
	.zero		1


	//   ....[140]....
        /*0a40*/ 	.word	0x0000eb50
        /*0a44*/ 	.word	0x00000000
        /*0a48*/ 	.word	0x00000000
        /*0a4c*/ 	.short	0x010a
        /*0a4e*/ 	.byte	0xff
	.zero		1


	//   ....[141]....
        /*0a50*/ 	.word	0x0000ebb0
        /*0a54*/ 	.word	0x00000000
        /*0a58*/ 	.word	0x00000000
        /*0a5c*/ 	.short	0x010a
        /*0a5e*/ 	.byte	0xff
	.zero		1


	//   ....[142]....
        /*0a60*/ 	.word	0x0000ec10
        /*0a64*/ 	.word	0x00000000
        /*0a68*/ 	.word	0x00000000
        /*0a6c*/ 	.short	0x010a
        /*0a6e*/ 	.byte	0xff
	.zero		1


	//   ....[143]....
        /*0a70*/ 	.word	0x0000ec60
        /*0a74*/ 	.word	0x00000000
        /*0a78*/ 	.word	0x000000a0
        /*0a7c*/ 	.short	0x010a
        /*0a7e*/ 	.byte	0xff
	.zero		1


	//   ....[144]....
        /*0a80*/ 	.word	0x0000ecc0
        /*0a84*/ 	.word	0x00000000
        /*0a88*/ 	.word	0x00000098
        /*0a8c*/ 	.short	0x010a
        /*0a8e*/ 	.byte	0xff
	.zero		1


	//   ....[145]....
        /*0a90*/ 	.word	0x0000ed20
        /*0a94*/ 	.word	0x00000000
        /*0a98*/ 	.word	0x00000070
        /*0a9c*/ 	.short	0x010a
        /*0a9e*/ 	.byte	0xff
	.zero		1


	//   ....[146]....
        /*0aa0*/ 	.word	0x0000ed80
        /*0aa4*/ 	.word	0x00000000
        /*0aa8*/ 	.word	0x00000078
        /*0aac*/ 	.short	0x010a
        /*0aae*/ 	.byte	0xff
	.zero		1


	//   ....[147]....
        /*0ab0*/ 	.word	0x0000ede0
        /*0ab4*/ 	.word	0x00000000
        /*0ab8*/ 	.word	0x00000080
        /*0abc*/ 	.short	0x010a
        /*0abe*/ 	.byte	0xff
	.zero		1


	//   ....[148]....
        /*0ac0*/ 	.word	0x0000ee40
        /*0ac4*/ 	.word	0x00000000
        /*0ac8*/ 	.word	0x00000088
        /*0acc*/ 	.short	0x010a
        /*0ace*/ 	.byte	0xff
	.zero		1


	//   ....[149]....
        /*0ad0*/ 	.word	0x0000eea0
        /*0ad4*/ 	.word	0x00000000
        /*0ad8*/ 	.word	0x00000070
        /*0adc*/ 	.short	0x010a
        /*0ade*/ 	.byte	0xff
	.zero		1


	//   ....[150]....
        /*0ae0*/ 	.word	0x0000ef00
        /*0ae4*/ 	.word	0x00000000
        /*0ae8*/ 	.word	0x00000078
        /*0aec*/ 	.short	0x010a
        /*0aee*/ 	.byte	0xff
	.zero		1


	//   ....[151]....
        /*0af0*/ 	.word	0x0000ef60
        /*0af4*/ 	.word	0x00000000
        /*0af8*/ 	.word	0x00000080
        /*0afc*/ 	.short	0x010a
        /*0afe*/ 	.byte	0xff
	.zero		1


	//   ....[152]....
        /*0b00*/ 	.word	0x0000efc0
        /*0b04*/ 	.word	0x00000000
        /*0b08*/ 	.word	0x00000088
        /*0b0c*/ 	.short	0x010a
        /*0b0e*/ 	.byte	0xff
	.zero		1


	//   ....[153]....
        /*0b10*/ 	.word	0x0000f020
        /*0b14*/ 	.word	0x00000000
        /*0b18*/ 	.word	0x00000070
        /*0b1c*/ 	.short	0x010a
        /*0b1e*/ 	.byte	0xff
	.zero		1


	//   ....[154]....
        /*0b20*/ 	.word	0x0000f080
        /*0b24*/ 	.word	0x00000000
        /*0b28*/ 	.word	0x00000078
        /*0b2c*/ 	.short	0x010a
        /*0b2e*/ 	.byte	0xff
	.zero		1


	//   ....[155]....
        /*0b30*/ 	.word	0x0000f0e0
        /*0b34*/ 	.word	0x00000002
        /*0b38*/ 	.word	0x00000080
        /*0b3c*/ 	.short	0x010a
        /*0b3e*/ 	.byte	0xff
	.zero		1


	//   ....[156]....
        /*0b40*/ 	.word	0x0000f130
        /*0b44*/ 	.word	0x00000000
        /*0b48*/ 	.word	0x000000a0
        /*0b4c*/ 	.short	0x010a
        /*0b4e*/ 	.byte	0xff
	.zero		1


	//   ....[157]....
        /*0b50*/ 	.word	0x0000f190
        /*0b54*/ 	.word	0x00000004
        /*0b58*/ 	.word	0x00000050
        /*0b5c*/ 	.short	0x010a
        /*0b5e*/ 	.byte	0xff
	.zero		1


	//   ....[158]....
        /*0b60*/ 	.word	0x0000f1e0
        /*0b64*/ 	.word	0x0000003a
        /*0b68*/ 	.word	0x000000c0
        /*0b6c*/ 	.short	0x010a
        /*0b6e*/ 	.byte	0xff
	.zero		1


	//   ....[159]....
        /*0b70*/ 	.word	0x0000f230
        /*0b74*/ 	.word	0x00000002
        /*0b78*/ 	.word	0x00000050
        /*0b7c*/ 	.short	0x010a
        /*0b7e*/ 	.byte	0xff
	.zero		1


	//   ....[160]....
        /*0b80*/ 	.word	0x0000f280
        /*0b84*/ 	.word	0x00000000
        /*0b88*/ 	.word	0x00000050
        /*0b8c*/ 	.short	0x010a
        /*0b8e*/ 	.byte	0xff
	.zero		1


	//   ....[161]....
        /*0b90*/ 	.word	0x0000f2d0
        /*0b94*/ 	.word	0x00000000
        /*0b98*/ 	.word	0x00000050
        /*0b9c*/ 	.short	0x010a
        /*0b9e*/ 	.byte	0xff
	.zero		1


	//   ....[162]....
        /*0ba0*/ 	.word	0x0000f320
        /*0ba4*/ 	.word	0x00000000
        /*0ba8*/ 	.word	0x00000050
        /*0bac*/ 	.short	0x010a
        /*0bae*/ 	.byte	0xff
	.zero		1


	//   ....[163]....
        /*0bb0*/ 	.word	0x0000f370
        /*0bb4*/ 	.word	0x00000000
        /*0bb8*/ 	.word	0x00000050
        /*0bbc*/ 	.short	0x010a
        /*0bbe*/ 	.byte	0xff
	.zero		1


	//   ....[164]....
        /*0bc0*/ 	.word	0x0000f3c0
        /*0bc4*/ 	.word	0x00000000
        /*0bc8*/ 	.word	0x00000050
        /*0bcc*/ 	.short	0x010a
        /*0bce*/ 	.byte	0xff
	.zero		1


	//   ....[165]....
        /*0bd0*/ 	.word	0x0000f410
        /*0bd4*/ 	.word	0x00000000
        /*0bd8*/ 	.word	0x00000050
        /*0bdc*/ 	.short	0x010a
        /*0bde*/ 	.byte	0xff
	.zero		1


	//----- nvinfo : EIATTR_NUM_MBARRIERS
	.align		4
.L_47:
        /*0be0*/ 	.byte	0x03, 0x38
        /*0be2*/ 	.short	0x0020


	//----- nvinfo : EIATTR_EXIT_INSTR_OFFSETS
	.align		4
        /*0be4*/ 	.byte	0x04, 0x1c
        /*0be6*/ 	.short	(.L_49 - .L_48)


	//   ....[0]....
.L_48:
        /*0be8*/ 	.word	0x00002e50


	//   ....[1]....
        /*0bec*/ 	.word	0x00003340


	//   ....[2]....
        /*0bf0*/ 	.word	0x000033a0


	//   ....[3]....
        /*0bf4*/ 	.word	0x000045a0


	//   ....[4]....
        /*0bf8*/ 	.word	0x00005e80


	//   ....[5]....
        /*0bfc*/ 	.word	0x00005ec0


	//   ....[6]....
        /*0c00*/ 	.word	0x0000e520


	//   ....[7]....
        /*0c04*/ 	.word	0x0000e5a0


	//   ....[8]....
        /*0c08*/ 	.word	0x0000e5d0


	//   ....[9]....
        /*0c0c*/ 	.word	0x0000e640


	//----- nvinfo : EIATTR_MAX_THREADS
	.align		4
.L_49:
        /*0c10*/ 	.byte	0x04, 0x05
        /*0c12*/ 	.short	(.L_51 - .L_50)
.L_50:
        /*0c14*/ 	.word	0x00000100
        /*0c18*/ 	.word	0x00000001
        /*0c1c*/ 	.word	0x00000001


	//----- nvinfo : EIATTR_CRS_STACK_SIZE
	.align		4
.L_51:
        /*0c20*/ 	.byte	0x04, 0x1e
        /*0c22*/ 	.short	(.L_53 - .L_52)
.L_52:
        /*0c24*/ 	.word	0x00000000


	//----- nvinfo : EIATTR_CBANK_PARAM_SIZE
	.align		4
.L_53:
        /*0c28*/ 	.byte	0x03, 0x19
        /*0c2a*/ 	.short	0x0c00


	//----- nvinfo : EIATTR_PARAM_CBANK
	.align		4
        /*0c2c*/ 	.byte	0x04, 0x0a
        /*0c2e*/ 	.short	(.L_55 - .L_54)
	.align		4
.L_54:
        /*0c30*/ 	.word	index@(.nv.constant0._ZN7cutlass13device_kernelINS_4gemm6kernel13GemmUniversalIN4cute5tupleIJiiiiEEENS1_10collective13CollectiveMmaINS1_46MainloopSm100TmaUmmaWarpSpecializedBlockScaledILi5ELi2ELi2ENS5_IJNS4_1CILi4EEENSA_ILi2EEENSA_ILi1EEEEEEEENS5_IJNSA_ILi128EEESG_NSA_ILi256EEEEEENS5_IJNS_12float_e2m1_tENS_13float_ue4m3_tEEEENS5_IJNS5_IJlSD_lEEENS4_6LayoutINS5_IJNS5_IJNS5_IJNSA_ILi32EEESB_EEEiEEENS5_IJNS5_IJNSA_ILi16EEESB_EEEiEEENS5_IJSD_iEEEEEENS5_IJST_NS5_IJNS5_IJNSA_ILi0EEESD_EEENSA_ILi512EEEEEENS5_IJSW_iEEEEEEEEEEESL_S13_NS4_8TiledMMAINS4_8MMA_AtomIJNS4_17SM100_MMA_MXF4_SSISJ_SJ_fSK_Li128ELi128ELi16ELNS4_4UMMA5MajorE0ELS18_0ELNS17_7ScaleInE0ELS19_0EEEEEENSN_INS5_IJSD_SD_SD_EEENS5_IJSW_SW_SW_EEEEENS5_IJNS4_10UnderscoreES1F_S1F_EEEEENS5_IJNS4_23SM90_TMA_LOAD_MULTICASTES1I_EEENS5_IJNS4_14ComposedLayoutINS4_7SwizzleILi3ELi4ELi3EEENS4_18smem_ptr_flag_bitsILi4EEENSN_INS5_IJNSA_ILi8EEESH_EEENS5_IJSH_SD_EEEEEEENSN_INS5_IJNS5_IJNS5_IJSP_SD_EEESS_EEESD_NS5_IJSD_SB_EEEEEENS5_IJNS5_IJNS5_IJSS_SY_EEESX_EEESW_NS5_IJSB_SY_EEEEEEEEEEEvNS4_8identityES1J_S23_vS24_EENS_8epilogue10collective18CollectiveEpilogueINS26_23Sm100TmaWarpSpecializedILi4ELi2ELi16ELb1ELb0EEEJNS5_IJNSA_ILi64EEESG_SH_EEENS5_IJNSN_IS2B_SD_EENSN_INS5_IJSR_SC_EEENS5_IJSD_S2B_EEEEEEEENS_10bfloat16_tESM_S2I_SM_NS26_6fusion15FusionCallbacksIS2A_NS2J_17LinearCombinationIS2I_fS2I_fLNS_15FloatRoundStyleE2EEES2C_S2H_JEEENS4_5SM1004TMEM4LOAD26SM100_TMEM_LOAD_32dp32b16xENS4_13SM90_TMA_LOADENS1K_INS1L_ILi1ELi4ELi3EEENS1N_ILi16EEENSN_INS5_IJS1P_SR_EEENS5_IJSR_SD_EEEEEEENS4_39AutoVectorizingCopyWithAssumedAlignmentILi128EEENS4_14SM90_TMA_STOREES2Z_S31_S31_EEEvvEEEEvNT_6ParamsE)
        /*0c34*/ 	.short	0x0380
        /*0c36*/ 	.short	0x0c00


	//----- nvinfo : EIATTR_SW_WAR
	.align		4
.L_55:
        /*0c38*/ 	.byte	0x04, 0x36
        /*0c3a*/ 	.short	(.L_57 - .L_56)
.L_56:
        /*0c3c*/ 	.word	0x00000008
.L_57:


//--------------------- .nv.callgraph             --------------------------
	.section	.nv.callgraph,"",@"SHT_CUDA_CALLGRAPH"
	.align	4
	.sectionentsize	8
	.align		4
        /*0000*/ 	.word	0x00000000
	.align		4
        /*0004*/ 	.word	0xffffffff
	.align		4
        /*0008*/ 	.word	index@(_ZN7cutlass13device_kernelINS_4gemm6kernel13GemmUniversalIN4cute5tupleIJiiiiEEENS1_10collective13CollectiveMmaINS1_46MainloopSm100TmaUmmaWarpSpecializedBlockScaledILi5ELi2ELi2ENS5_IJNS4_1CILi4EEENSA_ILi2EEENSA_ILi1EEEEEEEENS5_IJNSA_ILi128EEESG_NSA_ILi256EEEEEENS5_IJNS_12float_e2m1_tENS_13float_ue4m3_tEEEENS5_IJNS5_IJlSD_lEEENS4_6LayoutINS5_IJNS5_IJNS5_IJNSA_ILi32EEESB_EEEiEEENS5_IJNS5_IJNSA_ILi16EEESB_EEEiEEENS5_IJSD_iEEEEEENS5_IJST_NS5_IJNS5_IJNSA_ILi0EEESD_EEENSA_ILi512EEEEEENS5_IJSW_iEEEEEEEEEEESL_S13_NS4_8TiledMMAINS4_8MMA_AtomIJNS4_17SM100_MMA_MXF4_SSISJ_SJ_fSK_Li128ELi128ELi16ELNS4_4UMMA5MajorE0ELS18_0ELNS17_7ScaleInE0ELS19_0EEEEEENSN_INS5_IJSD_SD_SD_EEENS5_IJSW_SW_SW_EEEEENS5_IJNS4_10UnderscoreES1F_S1F_EEEEENS5_IJNS4_23SM90_TMA_LOAD_MULTICASTES1I_EEENS5_IJNS4_14ComposedLayoutINS4_7SwizzleILi3ELi4ELi3EEENS4_18smem_ptr_flag_bitsILi4EEENSN_INS5_IJNSA_ILi8EEESH_EEENS5_IJSH_SD_EEEEEEENSN_INS5_IJNS5_IJNS5_IJSP_SD_EEESS_EEESD_NS5_IJSD_SB_EEEEEENS5_IJNS5_IJNS5_IJSS_SY_EEESX_EEESW_NS5_IJSB_SY_EEEEEEEEEEEvNS4_8identityES1J_S23_vS24_EENS_8epilogue10collective18CollectiveEpilogueINS26_23Sm100TmaWarpSpecializedILi4ELi2ELi16ELb1ELb0EEEJNS5_IJNSA_ILi64EEESG_SH_EEENS5_IJNSN_IS2B_SD_EENSN_INS5_IJSR_SC_EEENS5_IJSD_S2B_EEEEEEEENS_10bfloat16_tESM_S2I_SM_NS26_6fusion15FusionCallbacksIS2A_NS2J_17LinearCombinationIS2I_fS2I_fLNS_15FloatRoundStyleE2EEES2C_S2H_JEEENS4_5SM1004TMEM4LOAD26SM100_TMEM_LOAD_32dp32b16xENS4_13SM90_TMA_LOADENS1K_INS1L_ILi1ELi4ELi3EEENS1N_ILi16EEENSN_INS5_IJS1P_SR_EEENS5_IJSR_SD_EEEEEEENS4_39AutoVectorizingCopyWithAssumedAlignmentILi128EEENS4_14SM90_TMA_STOREES2Z_S31_S31_EEEvvEEEEvNT_6ParamsE)
	.align		4
        /*000c*/ 	.word	index@(__assertfail)
	.align		4
        /*0010*/ 	.word	0x00000000
	.align		4
        /*0014*/ 	.word	0xfffffffe
	.align		4
        /*0018*/ 	.word	0x00000000
	.align		4
        /*001c*/ 	.word	0xfffffffd
	.align		4
        /*0020*/ 	.word	0x00000000
	.align		4
        /*0024*/ 	.word	0xfffffffc


//--------------------- .nv.constant4             --------------------------
	.section	.nv.constant4,"a",@progbits
	.align	8
	.align		8
.nv.constant4:
        /*0000*/ 	.dword	__assertfail
	.align		8
        /*0008*/ 	.dword	__unnamed_1
	.align		8
        /*0010*/ 	.dword	__unnamed_2
	.align		8
        /*0018*/ 	.dword	_ZN40_INTERNAL_7f6d9df4_4_k_cu_433fd8d2_195484cuda3std3__45__cpo5beginE
	.align		8
        /*0020*/ 	.dword	_ZN40_INTERNAL_7f6d9df4_4_k_cu_433fd8d2_195484cuda3std3__45__cpo3endE
	.align		8
        /*0028*/ 	.dword	_ZN40_INTERNAL_7f6d9df4_4_k_cu_433fd8d2_195484cuda3std3__45__cpo6cbeginE
	.align		8
        /*0030*/ 	.dword	_ZN40_INTERNAL_7f6d9df4_4_k_cu_433fd8d2_195484cuda3std3__45__cpo4cendE
	.align		8
        /*0038*/ 	.dword	_ZN40_INTERNAL_7f6d9df4_4_k_cu_433fd8d2_195484cuda3std3__442_GLOBAL__N__7f6d9df4_4_k_cu_433fd8d2_195486ignoreE
	.align		8
        /*0040*/ 	.dword	_ZN40_INTERNAL_7f6d9df4_4_k_cu_433fd8d2_195484cuda3std3__419piecewise_constructE
	.align		8
        /*0048*/ 	.dword	_ZN40_INTERNAL_7f6d9df4_4_k_cu_433fd8d2_195484cuda3std3__48in_placeE
	.align		8
        /*0050*/ 	.dword	_ZN40_INTERNAL_7f6d9df4_4_k_cu_433fd8d2_195484cuda3std6ranges3__45__cpo4swapE
	.align		8
        /*0058*/ 	.dword	_ZN40_INTERNAL_7f6d9df4_4_k_cu_433fd8d2_195484cuda3std6ranges3__45__cpo9iter_moveE
	.align		8
        /*0060*/ 	.dword	_ZN40_INTERNAL_7f6d9df4_4_k_cu_433fd8d2_195484cute7productE
	.align		8
        /*0068*/ 	.dword	_ZN40_INTERNAL_7f6d9df4_4_k_cu_433fd8d2_195484cute1_E
	.align		8
        /*0070*/ 	.dword	$str$25
	.align		8
        /*0078*/ 	.dword	$str$26
	.align		8
        /*0080*/ 	.dword	$str$29
	.align		8
        /*0088*/ 	.dword	$str$30


//--------------------- .text._ZN7cutlass13device_kernelINS_4gemm6kernel13GemmUniversalIN4cute5tupleIJiiiiEEENS1_10collective13CollectiveMmaINS1_46MainloopSm100TmaUmmaWarpSpecializedBlockScaledILi5ELi2ELi2ENS5_IJNS4_1CILi4EEENSA_ILi2EEENSA_ILi1EEEEEEEENS5_IJNSA_ILi128EEESG_NSA_ILi256EEEEEENS5_IJNS_12float_e2m1_tENS_13float_ue4m3_tEEEENS5_IJNS5_IJlSD_lEEENS4_6LayoutINS5_IJNS5_IJNS5_IJNSA_ILi32EEESB_EEEiEEENS5_IJNS5_IJNSA_ILi16EEESB_EEEiEEENS5_IJSD_iEEEEEENS5_IJST_NS5_IJNS5_IJNSA_ILi0EEESD_EEENSA_ILi512EEEEEENS5_IJSW_iEEEEEEEEEEESL_S13_NS4_8TiledMMAINS4_8MMA_AtomIJNS4_17SM100_MMA_MXF4_SSISJ_SJ_fSK_Li128ELi128ELi16ELNS4_4UMMA5MajorE0ELS18_0ELNS17_7ScaleInE0ELS19_0EEEEEENSN_INS5_IJSD_SD_SD_EEENS5_IJSW_SW_SW_EEEEENS5_IJNS4_10UnderscoreES1F_S1F_EEEEENS5_IJNS4_23SM90_TMA_LOAD_MULTICASTES1I_EEENS5_IJNS4_14ComposedLayoutINS4_7SwizzleILi3ELi4ELi3EEENS4_18smem_ptr_flag_bitsILi4EEENSN_INS5_IJNSA_ILi8EEESH_EEENS5_IJSH_SD_EEEEEEENSN_INS5_IJNS5_IJNS5_IJSP_SD_EEESS_EEESD_NS5_IJSD_SB_EEEEEENS5_IJNS5_IJNS5_IJSS_SY_EEESX_EEESW_NS5_IJSB_SY_EEEEEEEEEEEvNS4_8identityES1J_S23_vS24_EENS_8epilogue10collective18CollectiveEpilogueINS26_23Sm100TmaWarpSpecializedILi4ELi2ELi16ELb1ELb0EEEJNS5_IJNSA_ILi64EEESG_SH_EEENS5_IJNSN_IS2B_SD_EENSN_INS5_IJSR_SC_EEENS5_IJSD_S2B_EEEEEEEENS_10bfloat16_tESM_S2I_SM_NS26_6fusion15FusionCallbacksIS2A_NS2J_17LinearCombinationIS2I_fS2I_fLNS_15FloatRoundStyleE2EEES2C_S2H_JEEENS4_5SM1004TMEM4LOAD26SM100_TMEM_LOAD_32dp32b16xENS4_13SM90_TMA_LOADENS1K_INS1L_ILi1ELi4ELi3EEENS1N_ILi16EEENSN_INS5_IJS1P_SR_EEENS5_IJSR_SD_EEEEEEENS4_39AutoVectorizingCopyWithAssumedAlignmentILi128EEENS4_14SM90_TMA_STOREES2Z_S31_S31_EEEvvEEEEvNT_6ParamsE --------------------------
	.section	.text._ZN7cutlass13device_kernelINS_4gemm6kernel13GemmUniversalIN4cute5tupleIJiiiiEEENS1_10collective13CollectiveMmaINS1_46MainloopSm100TmaUmmaWarpSpecializedBlockScaledILi5ELi2ELi2ENS5_IJNS4_1CILi4EEENSA_ILi2EEENSA_ILi1EEEEEEEENS5_IJNSA_ILi128EEESG_NSA_ILi256EEEEEENS5_IJNS_12float_e2m1_tENS_13float_ue4m3_tEEEENS5_IJNS5_IJlSD_lEEENS4_6LayoutINS5_IJNS5_IJNS5_IJNSA_ILi32EEESB_EEEiEEENS5_IJNS5_IJNSA_ILi16EEESB_EEEiEEENS5_IJSD_iEEEEEENS5_IJST_NS5_IJNS5_IJNSA_ILi0EEESD_EEENSA_ILi512EEEEEENS5_IJSW_iEEEEEEEEEEESL_S13_NS4_8TiledMMAINS4_8MMA_AtomIJNS4_17SM100_MMA_MXF4_SSISJ_SJ_fSK_Li128ELi128ELi16ELNS4_4UMMA5MajorE0ELS18_0ELNS17_7ScaleInE0ELS19_0EEEEEENSN_INS5_IJSD_SD_SD_EEENS5_IJSW_SW_SW_EEEEENS5_IJNS4_10UnderscoreES1F_S1F_EEEEENS5_IJNS4_23SM90_TMA_LOAD_MULTICASTES1I_EEENS5_IJNS4_14ComposedLayoutINS4_7SwizzleILi3ELi4ELi3EEENS4_18smem_ptr_flag_bitsILi4EEENSN_INS5_IJNSA_ILi8EEESH_EEENS5_IJSH_SD_EEEEEEENSN_INS5_IJNS5_IJNS5_IJSP_SD_EEESS_EEESD_NS5_IJSD_SB_EEEEEENS5_IJNS5_IJNS5_IJSS_SY_EEESX_EEESW_NS5_IJSB_SY_EEEEEEEEEEEvNS4_8identityES1J_S23_vS24_EENS_8epilogue10collective18CollectiveEpilogueINS26_23Sm100TmaWarpSpecializedILi4ELi2ELi16ELb1ELb0EEEJNS5_IJNSA_ILi64EEESG_SH_EEENS5_IJNSN_IS2B_SD_EENSN_INS5_IJSR_SC_EEENS5_IJSD_S2B_EEEEEEEENS_10bfloat16_tESM_S2I_SM_NS26_6fusion15FusionCallbacksIS2A_NS2J_17LinearCombinationIS2I_fS2I_fLNS_15FloatRoundStyleE2EEES2C_S2H_JEEENS4_5SM1004TMEM4LOAD26SM100_TMEM_LOAD_32dp32b16xENS4_13SM90_TMA_LOADENS1K_INS1L_ILi1ELi4ELi3EEENS1N_ILi16EEENSN_INS5_IJS1P_SR_EEENS5_IJSR_SD_EEEEEEENS4_39AutoVectorizingCopyWithAssumedAlignmentILi128EEENS4_14SM90_TMA_STOREES2Z_S31_S31_EEEvvEEEEvNT_6ParamsE,"ax",@progbits
	.align	128
.text._ZN7cutlass13device_kernelINS_4gemm6kernel13GemmUniversalIN4cute5tupleIJiiiiEEENS1_10collective13CollectiveMmaINS1_46MainloopSm100TmaUmmaWarpSpecializedBlockScaledILi5ELi2ELi2ENS5_IJNS4_1CILi4EEENSA_ILi2EEENSA_ILi1EEEEEEEENS5_IJNSA_ILi128EEESG_NSA_ILi256EEEEEENS5_IJNS_12float_e2m1_tENS_13float_ue4m3_tEEEENS5_IJNS5_IJlSD_lEEENS4_6LayoutINS5_IJNS5_IJNS5_IJNSA_ILi32EEESB_EEEiEEENS5_IJNS5_IJNSA_ILi16EEESB_EEEiEEENS5_IJSD_iEEEEEENS5_IJST_NS5_IJNS5_IJNSA_ILi0EEESD_EEENSA_ILi512EEEEEENS5_IJSW_iEEEEEEEEEEESL_S13_NS4_8TiledMMAINS4_8MMA_AtomIJNS4_17SM100_MMA_MXF4_SSISJ_SJ_fSK_Li128ELi128ELi16ELNS4_4UMMA5MajorE0ELS18_0ELNS17_7ScaleInE0ELS19_0EEEEEENSN_INS5_IJSD_SD_SD_EEENS5_IJSW_SW_SW_EEEEENS5_IJNS4_10UnderscoreES1F_S1F_EEEEENS5_IJNS4_23SM90_TMA_LOAD_MULTICASTES1I_EEENS5_IJNS4_14ComposedLayoutINS4_7SwizzleILi3ELi4ELi3EEENS4_18smem_ptr_flag_bitsILi4EEENSN_INS5_IJNSA_ILi8EEESH_EEENS5_IJSH_SD_EEEEEEENSN_INS5_IJNS5_IJNS5_IJSP_SD_EEESS_EEESD_NS5_IJSD_SB_EEEEEENS5_IJNS5_IJNS5_IJSS_SY_EEESX_EEESW_NS5_IJSB_SY_EEEEEEEEEEEvNS4_8identityES1J_S23_vS24_EENS_8epilogue10collective18CollectiveEpilogueINS26_23Sm100TmaWarpSpecializedILi4ELi2ELi16ELb1ELb0EEEJNS5_IJNSA_ILi64EEESG_SH_EEENS5_IJNSN_IS2B_SD_EENSN_INS5_IJSR_SC_EEENS5_IJSD_S2B_EEEEEEEENS_10bfloat16_tESM_S2I_SM_NS26_6fusion15FusionCallbacksIS2A_NS2J_17LinearCombinationIS2I_fS2I_fLNS_15FloatRoundStyleE2EEES2C_S2H_JEEENS4_5SM1004TMEM4LOAD26SM100_TMEM_LOAD_32dp32b16xENS4_13SM90_TMA_LOADENS1K_INS1L_ILi1ELi4ELi3EEENS1N_ILi16EEENSN_INS5_IJS1P_SR_EEENS5_IJSR_SD_EEEEEEENS4_39AutoVectorizingCopyWithAssumedAlignmentILi128EEENS4_14SM90_TMA_STOREES2Z_S31_S31_EEEvvEEEEvNT_6ParamsE:
        .type           _ZN7cutlass13device_kernelINS_4gemm6kernel13GemmUniversalIN4cute5tupleIJiiiiEEENS1_10collective13CollectiveMmaINS1_46MainloopSm100TmaUmmaWarpSpecializedBlockScaledILi5ELi2ELi2ENS5_IJNS4_1CILi4EEENSA_ILi2EEENSA_ILi1EEEEEEEENS5_IJNSA_ILi128EEESG_NSA_ILi256EEEEEENS5_IJNS_12float_e2m1_tENS_13float_ue4m3_tEEEENS5_IJNS5_IJlSD_lEEENS4_6LayoutINS5_IJNS5_IJNS5_IJNSA_ILi32EEESB_EEEiEEENS5_IJNS5_IJNSA_ILi16EEESB_EEEiEEENS5_IJSD_iEEEEEENS5_IJST_NS5_IJNS5_IJNSA_ILi0EEESD_EEENSA_ILi512EEEEEENS5_IJSW_iEEEEEEEEEEESL_S13_NS4_8TiledMMAINS4_8MMA_AtomIJNS4_17SM100_MMA_MXF4_SSISJ_SJ_fSK_Li128ELi128ELi16ELNS4_4UMMA5MajorE0ELS18_0ELNS17_7ScaleInE0ELS19_0EEEEEENSN_INS5_IJSD_SD_SD_EEENS5_IJSW_SW_SW_EEEEENS5_IJNS4_10UnderscoreES1F_S1F_EEEEENS5_IJNS4_23SM90_TMA_LOAD_MULTICASTES1I_EEENS5_IJNS4_14ComposedLayoutINS4_7SwizzleILi3ELi4ELi3EEENS4_18smem_ptr_flag_bitsILi4EEENSN_INS5_IJNSA_ILi8EEESH_EEENS5_IJSH_SD_EEEEEEENSN_INS5_IJNS5_IJNS5_IJSP_SD_EEESS_EEESD_NS5_IJSD_SB_EEEEEENS5_IJNS5_IJNS5_IJSS_SY_EEESX_EEESW_NS5_IJSB_SY_EEEEEEEEEEEvNS4_8identityES1J_S23_vS24_EENS_8epilogue10collective18CollectiveEpilogueINS26_23Sm100TmaWarpSpecializedILi4ELi2ELi16ELb1ELb0EEEJNS5_IJNSA_ILi64EEESG_SH_EEENS5_IJNSN_IS2B_SD_EENSN_INS5_IJSR_SC_EEENS5_IJSD_S2B_EEEEEEEENS_10bfloat16_tESM_S2I_SM_NS26_6fusion15FusionCallbacksIS2A_NS2J_17LinearCombinationIS2I_fS2I_fLNS_15FloatRoundStyleE2EEES2C_S2H_JEEENS4_5SM1004TMEM4LOAD26SM100_TMEM_LOAD_32dp32b16xENS4_13SM90_TMA_LOADENS1K_INS1L_ILi1ELi4ELi3EEENS1N_ILi16EEENSN_INS5_IJS1P_SR_EEENS5_IJSR_SD_EEEEEEENS4_39AutoVectorizingCopyWithAssumedAlignmentILi128EEENS4_14SM90_TMA_STOREES2Z_S31_S31_EEEvvEEEEvNT_6ParamsE,@function
        .size           _ZN7cutlass13device_kernelINS_4gemm6kernel13GemmUniversalIN4cute5tupleIJiiiiEEENS1_10collective13CollectiveMmaINS1_46MainloopSm100TmaUmmaWarpSpecializedBlockScaledILi5ELi2ELi2ENS5_IJNS4_1CILi4EEENSA_ILi2EEENSA_ILi1EEEEEEEENS5_IJNSA_ILi128EEESG_NSA_ILi256EEEEEENS5_IJNS_12float_e2m1_tENS_13float_ue4m3_tEEEENS5_IJNS5_IJlSD_lEEENS4_6LayoutINS5_IJNS5_IJNS5_IJNSA_ILi32EEESB_EEEiEEENS5_IJNS5_IJNSA_ILi16EEESB_EEEiEEENS5_IJSD_iEEEEEENS5_IJST_NS5_IJNS5_IJNSA_ILi0EEESD_EEENSA_ILi512EEEEEENS5_IJSW_iEEEEEEEEEEESL_S13_NS4_8TiledMMAINS4_8MMA_AtomIJNS4_17SM100_MMA_MXF4_SSISJ_SJ_fSK_Li128ELi128ELi16ELNS4_4UMMA5MajorE0ELS18_0ELNS17_7ScaleInE0ELS19_0EEEEEENSN_INS5_IJSD_SD_SD_EEENS5_IJSW_SW_SW_EEEEENS5_IJNS4_10UnderscoreES1F_S1F_EEEEENS5_IJNS4_23SM90_TMA_LOAD_MULTICASTES1I_EEENS5_IJNS4_14ComposedLayoutINS4_7SwizzleILi3ELi4ELi3EEENS4_18smem_ptr_flag_bitsILi4EEENSN_INS5_IJNSA_ILi8EEESH_EEENS5_IJSH_SD_EEEEEEENSN_INS5_IJNS5_IJNS5_IJSP_SD_EEESS_EEESD_NS5_IJSD_SB_EEEEEENS5_IJNS5_IJNS5_IJSS_SY_EEESX_EEESW_NS5_IJSB_SY_EEEEEEEEEEEvNS4_8identityES1J_S23_vS24_EENS_8epilogue10collective18CollectiveEpilogueINS26_23Sm100TmaWarpSpecializedILi4ELi2ELi16ELb1ELb0EEEJNS5_IJNSA_ILi64EEESG_SH_EEENS5_IJNSN_IS2B_SD_EENSN_INS5_IJSR_SC_EEENS5_IJSD_S2B_EEEEEEEENS_10bfloat16_tESM_S2I_SM_NS26_6fusion15FusionCallbacksIS2A_NS2J_17LinearCombinationIS2I_fS2I_fLNS_15FloatRoundStyleE2EEES2C_S2H_JEEENS4_5SM1004TMEM4LOAD26SM100_TMEM_LOAD_32dp32b16xENS4_13SM90_TMA_LOADENS1K_INS1L_ILi1ELi4ELi3EEENS1N_ILi16EEENSN_INS5_IJS1P_SR_EEENS5_IJSR_SD_EEEEEEENS4_39AutoVectorizingCopyWithAssumedAlignmentILi128EEENS4_14SM90_TMA_STOREES2Z_S31_S31_EEEvvEEEEvNT_6ParamsE,(.L_x_244 - _ZN7cutlass13device_kernelINS_4gemm6kernel13GemmUniversalIN4cute5tupleIJiiiiEEENS1_10collective13CollectiveMmaINS1_46MainloopSm100TmaUmmaWarpSpecializedBlockScaledILi5ELi2ELi2ENS5_IJNS4_1CILi4EEENSA_ILi2EEENSA_ILi1EEEEEEEENS5_IJNSA_ILi128EEESG_NSA_ILi256EEEEEENS5_IJNS_12float_e2m1_tENS_13float_ue4m3_tEEEENS5_IJNS5_IJlSD_lEEENS4_6LayoutINS5_IJNS5_IJNS5_IJNSA_ILi32EEESB_EEEiEEENS5_IJNS5_IJNSA_ILi16EEESB_EEEiEEENS5_IJSD_iEEEEEENS5_IJST_NS5_IJNS5_IJNSA_ILi0EEESD_EEENSA_ILi512EEEEEENS5_IJSW_iEEEEEEEEEEESL_S13_NS4_8TiledMMAINS4_8MMA_AtomIJNS4_17SM100_MMA_MXF4_SSISJ_SJ_fSK_Li128ELi128ELi16ELNS4_4UMMA5MajorE0ELS18_0ELNS17_7ScaleInE0ELS19_0EEEEEENSN_INS5_IJSD_SD_SD_EEENS5_IJSW_SW_SW_EEEEENS5_IJNS4_10UnderscoreES1F_S1F_EEEEENS5_IJNS4_23SM90_TMA_LOAD_MULTICASTES1I_EEENS5_IJNS4_14ComposedLayoutINS4_7SwizzleILi3ELi4ELi3EEENS4_18smem_ptr_flag_bitsILi4EEENSN_INS5_IJNSA_ILi8EEESH_EEENS5_IJSH_SD_EEEEEEENSN_INS5_IJNS5_IJNS5_IJSP_SD_EEESS_EEESD_NS5_IJSD_SB_EEEEEENS5_IJNS5_IJNS5_IJSS_SY_EEESX_EEESW_NS5_IJSB_SY_EEEEEEEEEEEvNS4_8identityES1J_S23_vS24_EENS_8epilogue10collective18CollectiveEpilogueINS26_23Sm100TmaWarpSpecializedILi4ELi2ELi16ELb1ELb0EEEJNS5_IJNSA_ILi64EEESG_SH_EEENS5_IJNSN_IS2B_SD_EENSN_INS5_IJSR_SC_EEENS5_IJSD_S2B_EEEEEEEENS_10bfloat16_tESM_S2I_SM_NS26_6fusion15FusionCallbacksIS2A_NS2J_17LinearCombinationIS2I_fS2I_fLNS_15FloatRoundStyleE2EEES2C_S2H_JEEENS4_5SM1004TMEM4LOAD26SM100_TMEM_LOAD_32dp32b16xENS4_13SM90_TMA_LOADENS1K_INS1L_ILi1ELi4ELi3EEENS1N_ILi16EEENSN_INS5_IJS1P_SR_EEENS5_IJSR_SD_EEEEEEENS4_39AutoVectorizingCopyWithAssumedAlignmentILi128EEENS4_14SM90_TMA_STOREES2Z_S31_S31_EEEvvEEEEvNT_6ParamsE)
        .other          _ZN7cutlass13device_kernelINS_4gemm6kernel13GemmUniversalIN4cute5tupleIJiiiiEEENS1_10collective13CollectiveMmaINS1_46MainloopSm100TmaUmmaWarpSpecializedBlockScaledILi5ELi2ELi2ENS5_IJNS4_1CILi4EEENSA_ILi2EEENSA_ILi1EEEEEEEENS5_IJNSA_ILi128EEESG_NSA_ILi256EEEEEENS5_IJNS_12float_e2m1_tENS_13float_ue4m3_tEEEENS5_IJNS5_IJlSD_lEEENS4_6LayoutINS5_IJNS5_IJNS5_IJNSA_ILi32EEESB_EEEiEEENS5_IJNS5_IJNSA_ILi16EEESB_EEEiEEENS5_IJSD_iEEEEEENS5_IJST_NS5_IJNS5_IJNSA_ILi0EEESD_EEENSA_ILi512EEEEEENS5_IJSW_iEEEEEEEEEEESL_S13_NS4_8TiledMMAINS4_8MMA_AtomIJNS4_17SM100_MMA_MXF4_SSISJ_SJ_fSK_Li128ELi128ELi16ELNS4_4UMMA5MajorE0ELS18_0ELNS17_7ScaleInE0ELS19_0EEEEEENSN_INS5_IJSD_SD_SD_EEENS5_IJSW_SW_SW_EEEEENS5_IJNS4_10UnderscoreES1F_S1F_EEEEENS5_IJNS4_23SM90_TMA_LOAD_MULTICASTES1I_EEENS5_IJNS4_14ComposedLayoutINS4_7SwizzleILi3ELi4ELi3EEENS4_18smem_ptr_flag_bitsILi4EEENSN_INS5_IJNSA_ILi8EEESH_EEENS5_IJSH_SD_EEEEEEENSN_INS5_IJNS5_IJNS5_IJSP_SD_EEESS_EEESD_NS5_IJSD_SB_EEEEEENS5_IJNS5_IJNS5_IJSS_SY_EEESX_EEESW_NS5_IJSB_SY_EEEEEEEEEEEvNS4_8identityES1J_S23_vS24_EENS_8epilogue10collective18CollectiveEpilogueINS26_23Sm100TmaWarpSpecializedILi4ELi2ELi16ELb1ELb0EEEJNS5_IJNSA_ILi64EEESG_SH_EEENS5_IJNSN_IS2B_SD_EENSN_INS5_IJSR_SC_EEENS5_IJSD_S2B_EEEEEEEENS_10bfloat16_tESM_S2I_SM_NS26_6fusion15FusionCallbacksIS2A_NS2J_17LinearCombinationIS2I_fS2I_fLNS_15FloatRoundStyleE2EEES2C_S2H_JEEENS4_5SM1004TMEM4LOAD26SM100_TMEM_LOAD_32dp32b16xENS4_13SM90_TMA_LOADENS1K_INS1L_ILi1ELi4ELi3EEENS1N_ILi16EEENSN_INS5_IJS1P_SR_EEENS5_IJSR_SD_EEEEEEENS4_39AutoVectorizingCopyWithAssumedAlignmentILi128EEENS4_14SM90_TMA_STOREES2Z_S31_S31_EEEvvEEEEvNT_6ParamsE,@"STO_CUDA_ENTRY STV_DEFAULT"
_ZN7cutlass13device_kernelINS_4gemm6kernel13GemmUniversalIN4cute5tupleIJiiiiEEENS1_10collective13CollectiveMmaINS1_46MainloopSm100TmaUmmaWarpSpecializedBlockScaledILi5ELi2ELi2ENS5_IJNS4_1CILi4EEENSA_ILi2EEENSA_ILi1EEEEEEEENS5_IJNSA_ILi128EEESG_NSA_ILi256EEEEEENS5_IJNS_12float_e2m1_tENS_13float_ue4m3_tEEEENS5_IJNS5_IJlSD_lEEENS4_6LayoutINS5_IJNS5_IJNS5_IJNSA_ILi32EEESB_EEEiEEENS5_IJNS5_IJNSA_ILi16EEESB_EEEiEEENS5_IJSD_iEEEEEENS5_IJST_NS5_IJNS5_IJNSA_ILi0EEESD_EEENSA_ILi512EEEEEENS5_IJSW_iEEEEEEEEEEESL_S13_NS4_8TiledMMAINS4_8MMA_AtomIJNS4_17SM100_MMA_MXF4_SSISJ_SJ_fSK_Li128ELi128ELi16ELNS4_4UMMA5MajorE0ELS18_0ELNS17_7ScaleInE0ELS19_0EEEEEENSN_INS5_IJSD_SD_SD_EEENS5_IJSW_SW_SW_EEEEENS5_IJNS4_10UnderscoreES1F_S1F_EEEEENS5_IJNS4_23SM90_TMA_LOAD_MULTICASTES1I_EEENS5_IJNS4_14ComposedLayoutINS4_7SwizzleILi3ELi4ELi3EEENS4_18smem_ptr_flag_bitsILi4EEENSN_INS5_IJNSA_ILi8EEESH_EEENS5_IJSH_SD_EEEEEEENSN_INS5_IJNS5_IJNS5_IJSP_SD_EEESS_EEESD_NS5_IJSD_SB_EEEEEENS5_IJNS5_IJNS5_IJSS_SY_EEESX_EEESW_NS5_IJSB_SY_EEEEEEEEEEEvNS4_8identityES1J_S23_vS24_EENS_8epilogue10collective18CollectiveEpilogueINS26_23Sm100TmaWarpSpecializedILi4ELi2ELi16ELb1ELb0EEEJNS5_IJNSA_ILi64EEESG_SH_EEENS5_IJNSN_IS2B_SD_EENSN_INS5_IJSR_SC_EEENS5_IJSD_S2B_EEEEEEEENS_10bfloat16_tESM_S2I_SM_NS26_6fusion15FusionCallbacksIS2A_NS2J_17LinearCombinationIS2I_fS2I_fLNS_15FloatRoundStyleE2EEES2C_S2H_JEEENS4_5SM1004TMEM4LOAD26SM100_TMEM_LOAD_32dp32b16xENS4_13SM90_TMA_LOADENS1K_INS1L_ILi1ELi4ELi3EEENS1N_ILi16EEENSN_INS5_IJS1P_SR_EEENS5_IJSR_SD_EEEEEEENS4_39AutoVectorizingCopyWithAssumedAlignmentILi128EEENS4_14SM90_TMA_STOREES2Z_S31_S31_EEEvvEEEEvNT_6ParamsE:
[----:B------:R-:W1:Y:S01]  /*0000*/  LDC R1, c[0x0][0x37c] ;  /* 0x0000df00ff017b82 */ /* 0x000e620000000800 */
[----:B------:R-:W2:Y:S01]  /*0010*/  S2R R3, SR_TID.X ;  /* 0x0000000000037919 */ /* 0x000ea20000002100 */
[----:B------:R-:W3:Y:S01]  /*0020*/  LDCU.64 UR4, c[0x0][0xc90] ;  /* 0x00019200ff0477ac */ /* 0x000ee20008000a00 */
[----:B------:R-:W-:Y:S02]  /*0030*/  PRMT R86, RZ, 0x7610, R86 ;  /* 0x00007610ff567816 */ /* 0x000fe40000000056 */
[----:B------:R-:W-:Y:S01]  /*0040*/  ELECT P5, URZ, PT ;  /* 0x0000000000ff782f */ /* 0x000fe200038a0000 */
[----:B------:R-:W4:Y:S01]  /*0050*/  LDCU.64 UR46, c[0x0][0x358] ;  /* 0x00006b00ff2e77ac */ /* 0x000f220008000a00 */
[----:B---3--:R-:W-:-:S04]  /*0060*/  UISETP.NE.U32.AND UP0, UPT, UR4, URZ, UPT ;  /* 0x000000ff0400728c */ /* 0x008fc8000bf05070 */
[----:B------:R-:W-:Y:S01]  /*0070*/  UISETP.NE.AND.EX UP0, UPT, UR5, URZ, UPT, UP0 ;  /* 0x000000ff0500728c */ /* 0x000fe2000bf05300 */
[----:B--2---:R-:W-:-:S05]  /*0080*/  SHF.R.U32.HI R99, RZ, 0x5, R3 ;  /* 0x00000005ff637819 */ /* 0x004fca0000011603 */
[----:B------:R-:W2:Y:S02]  /*0090*/  SHFL.IDX PT, R0, R99, RZ, 0x1f ;  /* 0x00001fff63007589 */ /* 0x000ea400000e0000 */
[----:B--2---:R-:W-:Y:S01]  /*00a0*/  R2UR UR13, R0 ;  /* 0x00000000000d72ca */ /* 0x004fe200000e0000 */
[----:B-1--4-:R-:W-:-:S14]  /*00b0*/  BRA.U UP0, `(.L_x_0) ;  /* 0x00000001002c7547 */ /* 0x012fdc000b800000 */
[----:B------:R-:W1:Y:S02]  /*00c0*/  LDCU.64 UR6, c[0x0][0xc88] ;  /* 0x00019100ff0677ac */ /* 0x000e640008000a00 */
[----:B-1----:R-:W-:-:S04]  /*00d0*/  UISETP.NE.U32.AND UP0, UPT, UR6, URZ, UPT ;  /* 0x000000ff0600728c */ /* 0x002fc8000bf05070 */
[----:B------:R-:W-:-:S09]  /*00e0*/  UISETP.NE.AND.EX UP0, UPT, UR7, URZ, UPT, UP0 ;  /* 0x000000ff0700728c */ /* 0x000fd2000bf05300 */
[----:B------:R-:W-:Y:S05]  /*00f0*/  BRA.U !UP0, `(.L_x_1) ;  /* 0x0000000108107547 */ /* 0x000fea000b800000 */
[----:B------:R-:W1:Y:S02]  /*0100*/  LDC.64 R4, c[0x0][0xc88] ;  /* 0x00032200ff047b82 */ /* 0x000e640000000a00 */
[----:B-1----:R1:W5:Y:S01]  /*0110*/  LDG.E R53, desc[UR46][R4.64] ;  /* 0x0000002e04357981 */ /* 0x002362000c1e1900 */
[----:B------:R-:W-:Y:S01]  /*0120*/  HFMA2 R86, -RZ, RZ, 0, 5.9604644775390625e-08 ;  /* 0x00000001ff567431 */ /* 0x000fe200000001ff */
[----:B------:R-:W-:Y:S05]  /*0130*/  BRA `(.L_x_0) ;  /* 0x00000000000c7947 */ /* 0x000fea0003800000 */
.L_x_1:
[----:B------:R-:W1:Y:S01]  /*0140*/  LDCU UR6, c[0x0][0xc80] ;  /* 0x00019000ff0677ac */ /* 0x000e620008000800 */
[----:B------:R-:W-:Y:S01]  /*0150*/  HFMA2 R86, -RZ, RZ, 0, 5.9604644775390625e-08 ;  /* 0x00000001ff567431 */ /* 0x000fe200000001ff */
[----:B-1----:R-:W-:-:S07]  /*0160*/  MOV R53, UR6 ;  /* 0x0000000600357c02 */ /* 0x002fce0008000f00 */
.L_x_0:
[----:B------:R-:W2:Y:S02]  /*0170*/  LDCU.64 UR6, c[0x0][0xcb0] ;  /* 0x00019600ff0677ac */ /* 0x000ea40008000a00 */
[----:B--2---:R-:W-:-:S04]  /*0180*/  UISETP.NE.U32.AND UP0, UPT, UR6, URZ, UPT ;  /* 0x000000ff0600728c */ /* 0x004fc8000bf05070 */
[----:B------:R-:W-:-:S09]  /*0190*/  UISETP.NE.AND.EX UP0, UPT, UR7, URZ, UPT, UP0 ;  /* 0x000000ff0700728c */ /* 0x000fd2000bf05300 */
[----:B------:R-:W-:Y:S05]  /*01a0*/  BRA.U UP0, `(.L_x_2) ;  /* 0x0000000100247547 */ /* 0x000fea000b800000 */
[----:B------:R-:W2:Y:S02]  /*01b0*/  LDCU.64 UR6, c[0x0][0xca8] ;  /* 0x00019500ff0677ac */ /* 0x000ea40008000a00 */
[----:B--2---:R-:W-:-:S04]  /*01c0*/  UISETP.NE.U32.AND UP0, UPT, UR6, URZ, UPT ;  /* 0x000000ff0600728c */ /* 0x004fc8000bf05070 */
[----:B------:R-:W-:-:S09]  /*01d0*/  UISETP.NE.AND.EX UP0, UPT, UR7, URZ, UPT, UP0 ;  /* 0x000000ff0700728c */ /* 0x000fd2000bf05300 */
[----:B------:R-:W-:Y:S05]  /*01e0*/  BRA.U !UP0, `(.L_x_3) ;  /* 0x00000001080c7547 */ /* 0x000fea000b800000 */
[----:B-1----:R-:W1:Y:S02]  /*01f0*/  LDC.64 R4, c[0x0][0xca8] ;  /* 0x00032a00ff047b82 */ /* 0x002e640000000a00 */
[----:B-1----:R2:W5:Y:S01]  /*0200*/  LDG.E R52, desc[UR46][R4.64] ;  /* 0x0000002e04347981 */ /* 0x002562000c1e1900 */
[----:B------:R-:W-:Y:S05]  /*0210*/  BRA `(.L_x_2) ;  /* 0x0000000000087947 */ /* 0x000fea0003800000 */
.L_x_3:
[----:B------:R-:W2:Y:S02]  /*0220*/  LDCU UR6, c[0x0][0xca0] ;  /* 0x00019400ff0677ac */ /* 0x000ea40008000800 */
[----:B--2---:R-:W-:Y:S02]  /*0230*/  MOV R52, UR6 ;  /* 0x0000000600347c02 */ /* 0x004fe40008000f00 */
.L_x_2:
[----:B------:R-:W-:Y:S01]  /*0240*/  IMAD.U32 R0, RZ, RZ, UR13 ;  /* 0x0000000dff007e24 */ /* 0x000fe2000f8e00ff */
[----:B------:R-:W-:Y:S04]  /*0250*/  BSSY.RECONVERGENT B0, `(.L_x_4) ;  /* 0x0000012000007945 */ /* 0x000fe80003800200 */
[C---:B------:R-:W-:Y:S02]  /*0260*/  ISETP.NE.OR P1, PT, R0.reuse, 0x1, !P5 ;  /* 0x000000010000780c */ /* 0x040fe40006f25670 */
[----:B------:R-:W-:-:S11]  /*0270*/  ISETP.NE.OR P0, PT, R0, 0x3, !P5 ;  /* 0x000000030000780c */ /* 0x000fd60006f05670 */
[----:B------:R-:W-:Y:S05]  /*0280*/  @P1 BRA `(.L_x_5) ;  /* 0x0000000000381947 */ /* 0x000fea0003800000 */
[----:B------:R-:W3:Y:S02]  /*0290*/  LDCU.64 UR6, c[0x0][0x348] ;  /* 0x00006900ff0677ac */ /* 0x000ee40008000a00 */
[----:B---3--:R-:W-:Y:S02]  /*02a0*/  UIADD3 UR14, UP3, UPT, UR6, 0x80, URZ ;  /* 0x00000080060e7890 */ /* 0x008fe4000ff7e0ff */
[----:B------:R-:W-:Y:S02]  /*02b0*/  UIADD3 UR10, UP2, UPT, UR6, 0x180, URZ ;  /* 0x00000180060a7890 */ /* 0x000fe4000ff5e0ff */
[----:B------:R-:W-:Y:S02]  /*02c0*/  UIADD3 UR8, UP1, UPT, UR6, 0x280, URZ ;  /* 0x0000028006087890 */ /* 0x000fe4000ff3e0ff */
[----:B------:R-:W-:Y:S02]  /*02d0*/  UIADD3 UR6, UP0, UPT, UR6, 0x380, URZ ;  /* 0x0000038006067890 */ /* 0x000fe4000ff1e0ff */
[----:B------:R-:W-:-:S02]  /*02e0*/  UIADD3.X UR15, UPT, UPT, URZ, UR7, URZ, UP3, !UPT ;  /* 0x00000007ff0f7290 */ /* 0x000fc40009ffe4ff */
[----:B------:R-:W-:Y:S02]  /*02f0*/  UIADD3.X UR11, UPT, UPT, URZ, UR7, URZ, UP2, !UPT ;  /* 0x00000007ff0b7290 */ /* 0x000fe400097fe4ff */
[----:B------:R-:W-:Y:S02]  /*0300*/  UIADD3.X UR9, UPT, UPT, URZ, UR7, URZ, UP1, !UPT ;  /* 0x00000007ff097290 */ /* 0x000fe40008ffe4ff */
[----:B------:R-:W-:-:S03]  /*0310*/  UIADD3.X UR7, UPT, UPT, URZ, UR7, URZ, UP0, !UPT ;  /* 0x00000007ff077290 */ /* 0x000fc600087fe4ff */
[----:B------:R3:W-:Y:S02]  /*0320*/  UTMACCTL.PF [UR14] ;  /* 0x000000000e0079b9 */ /* 0x0007e40008040000 */
[----:B------:R3:W-:Y:S02]  /*0330*/  UTMACCTL.PF [UR10] ;  /* 0x000000000a0079b9 */ /* 0x0007e40008040000 */
[----:B------:R3:W-:Y:S02]  /*0340*/  UTMACCTL.PF [UR8] ;  /* 0x00000000080079b9 */ /* 0x0007e40008040000 */
[----:B------:R3:W-:Y:S02]  /*0350*/  UTMACCTL.PF [UR6] ;  /* 0x00000000060079b9 */ /* 0x0007e40008040000 */
[----:B---3--:R-:W-:Y:S01]  /*0360*/  NOP ;  /* 0x0000000000007918 */ /* 0x008fe20000000000 */
.L_x_5:
[----:B------:R-:W-:Y:S05]  /*0370*/  BSYNC.RECONVERGENT B0 ;  /* 0x0000000000007941 */ /* 0x000fea0003800200 */
.L_x_4:
[----:B------:R-:W-:Y:S04]  /*0380*/  BSSY.RECONVERGENT B0, `(.L_x_6) ;  /* 0x000000a000007945 */ /* 0x000fe80003800200 */
[----:B------:R-:W-:Y:S05]  /*0390*/  @P0 BRA `(.L_x_7) ;  /* 0x0000000000200947 */ /* 0x000fea0003800000 */
[----:B------:R-:W3:Y:S02]  /*03a0*/  LDCU.64 UR6, c[0x0][0x348] ;  /* 0x00006900ff0677ac */ /* 0x000ee40008000a00 */
[----:B---3--:R-:W-:Y:S02]  /*03b0*/  UIADD3 UR8, UP1, UPT, UR6, 0x980, URZ ;  /* 0x0000098006087890 */ /* 0x008fe4000ff3e0ff */
[----:B------:R-:W-:Y:S02]  /*03c0*/  UIADD3 UR6, UP0, UPT, UR6, 0xa80, URZ ;  /* 0x00000a8006067890 */ /* 0x000fe4000ff1e0ff */
[----:B------:R-:W-:Y:S02]  /*03d0*/  UIADD3.X UR9, UPT, UPT, URZ, UR7, URZ, UP1, !UPT ;  /* 0x00000007ff097290 */ /* 0x000fe40008ffe4ff */
[----:B------:R-:W-:-:S07]  /*03e0*/  UIADD3.X UR7, UPT, UPT, URZ, UR7, URZ, UP0, !UPT ;  /* 0x00000007ff077290 */ /* 0x000fce00087fe4ff */
[----:B------:R3:W-:Y:S02]  /*03f0*/  UTMACCTL.PF [UR8] ;  /* 0x00000000080079b9 */ /* 0x0007e40008040000 */
[----:B------:R3:W-:Y:S02]  /*0400*/  UTMACCTL.PF [UR6] ;  /* 0x00000000060079b9 */ /* 0x0007e40008040000 */
[----:B---3--:R-:W-:Y:S01]  /*0410*/  NOP ;  /* 0x0000000000007918 */ /* 0x008fe20000000000 */
.L_x_7:
[----:B------:R-:W-:Y:S05]  /*0420*/  BSYNC.RECONVERGENT B0 ;  /* 0x0000000000007941 */ /* 0x000fea0003800200 */
.L_x_6:
[----:B------:R-:W3:Y:S01]  /*0430*/  LDCU.64 UR6, c[0x0][0xc88] ;  /* 0x00019100ff0677ac */ /* 0x000ee20008000a00 */
[----:B------:R-:W-:Y:S02]  /*0440*/  UISETP.EQ.U32.AND UP1, UPT, UR4, URZ, UPT ;  /* 0x000000ff0400728c */ /* 0x000fe4000bf22070 */
[----:B------:R-:W-:Y:S02]  /*0450*/  UPLOP3.LUT UP5, UPT, UPT, UPT, UPT, 0x80, 0x8 ;  /* 0x000000000008789c */ /* 0x000fe40003faf070 */
[----:B---3--:R-:W-:-:S04]  /*0460*/  UISETP.NE.U32.AND UP0, UPT, UR6, URZ, UPT ;  /* 0x000000ff0600728c */ /* 0x008fc8000bf05070 */
[----:B------:R-:W-:-:S04]  /*0470*/  UISETP.NE.AND.EX UP0, UPT, UR7, URZ, UPT, UP0 ;  /* 0x000000ff0700728c */ /* 0x000fc8000bf05300 */
[----:B------:R-:W-:-:S04]  /*0480*/  UISETP.EQ.OR.EX UP2, UPT, UR5, URZ, !UP0, UP1 ;  /* 0x000000ff0500728c */ /* 0x000fc8000c742710 */
[----:B------:R-:W-:-:S05]  /*0490*/  UP2UR UR56, UPR, URZ, 0x4 ;  /* 0x00000004ff387883 */ /* 0x000fca0008000000 */
[----:B------:R-:W-:Y:S07]  /*04a0*/  BRA.U !UP2, `(.L_x_8) ;  /* 0x000000010a207547 */ /* 0x000fee000b800000 */
[----:B------:R-:W-:Y:S01]  /*04b0*/  UISETP.NE.U32.AND UP1, UPT, UR4, URZ, UPT ;  /* 0x000000ff0400728c */ /* 0x000fe2000bf25070 */
[----:B-----5:R-:W-:Y:S01]  /*04c0*/  FSETP.NEU.AND P0, PT, R53, RZ, PT ;  /* 0x000000ff3500720b */ /* 0x020fe20003f0d000 */
[----:B------:R-:W-:Y:S02]  /*04d0*/  USEL UR4, URZ, 0xffffffff, UP0 ;  /* 0xffffffffff047887 */ /* 0x000fe40008000000 */
[----:B------:R-:W-:-:S10]  /*04e0*/  UISETP.NE.AND.EX UP1, UPT, UR5, URZ, UPT, UP1 ;  /* 0x000000ff0500728c */ /* 0x000fd4000bf25310 */
[----:B------:R-:W-:Y:S01]  /*04f0*/  VOTEU.ANY UP0, P0 ;  /* 0x0000000000ff7886 */ /* 0x000fe20000000100 */
[----:B------:R-:W-:-:S04]  /*0500*/  @!UP1 USEL UR4, URZ, 0xffffffff, UP0 ;  /* 0xffffffffff049887 */ /* 0x000fc80008000000 */
[----:B------:R-:W-:-:S04]  /*0510*/  ULOP3.LUT UR4, UR4, 0x1, URZ, 0xc0, !UPT ;  /* 0x0000000104047892 */ /* 0x000fc8000f8ec0ff */
[----:B------:R-:W-:-:S11]  /*0520*/  UISETP.NE.U32.AND UP5, UPT, UR4, 0x1, UPT ;  /* 0x000000010400788c */ /* 0x000fd6000bfa5070 */
.L_x_8:
[----:B------:R-:W3:Y:S01]  /*0530*/  SHFL.IDX PT, R2, R99, RZ, 0x1f ;  /* 0x00001fff63027589 */ /* 0x000ee200000e0000 */
[----:B------:R-:W-:-:S04]  /*0540*/  UISETP.NE.AND UP0, UPT, UR13, 0x2, UPT ;  /* 0x000000020d00788c */ /* 0x000fc8000bf05270 */
[----:B------:R-:W-:Y:S01]  /*0550*/  USEL UR4, URZ, 0x1, UP0 ;  /* 0x00000001ff047887 */ /* 0x000fe20008000000 */
[----:B---3--:R-:W-:-:S13]  /*0560*/  ISETP.NE.AND P0, PT, R2, RZ, PT ;  /* 0x000000ff0200720c */ /* 0x008fda0003f05270 */
[----:B------:R-:W-:Y:S05]  /*0570*/  @P0 BRA `(.L_x_9) ;  /* 0x0000000000600947 */ /* 0x000fea0003800000 */
[----:B------:R-:W3:Y:S01]  /*0580*/  S2UR UR7, SR_CgaCtaId ;  /* 0x00000000000779c3 */ /* 0x000ee20000008800 */
[----:B------:R-:W-:Y:S01]  /*0590*/  UMOV UR8, 0x400 ;  /* 0x0000040000087882 */ /* 0x000fe20000000000 */
[----:B------:R-:W-:Y:S01]  /*05a0*/  UMOV UR6, 0x1 ;  /* 0x0000000100067882 */ /* 0x000fe20000000000 */
[----:B------:R-:W-:Y:S01]  /*05b0*/  UMOV UR5, 0x5 ;  /* 0x0000000500057882 */ /* 0x000fe20000000000 */
[----:B------:R-:W-:Y:S01]  /*05c0*/  ELECT P0, URZ, PT ;  /* 0x0000000000ff782f */ /* 0x000fe20003800000 */
[----:B------:R-:W-:-:S04]  /*05d0*/  UIADD3 UR10, UPT, UPT, -UR5, 0x100000, URZ ;  /* 0x00100000050a7890 */ /* 0x000fc8000fffe1ff */
[----:B------:R-:W-:Y:S02]  /*05e0*/  USHF.L.U32 UR11, UR10, 0xb, URZ ;  /* 0x0000000b0a0b7899 */ /* 0x000fe400080006ff */
[----:B------:R-:W-:Y:S02]  /*05f0*/  USHF.L.U32 UR10, UR10, 0x1, URZ ;  /* 0x000000010a0a7899 */ /* 0x000fe400080006ff */
[----:B---3--:R-:W-:Y:S02]  /*0600*/  ULEA UR7, UR7, UR8, 0x18 ;  /* 0x0000000807077291 */ /* 0x008fe4000f8ec0ff */
[----:B------:R-:W-:-:S04]  /*0610*/  UIADD3 UR8, UPT, UPT, -UR6, 0x100000, URZ ;  /* 0x0010000006087890 */ /* 0x000fc8000fffe1ff */
[----:B------:R-:W-:Y:S02]  /*0620*/  USHF.L.U32 UR9, UR8, 0xb, URZ ;  /* 0x0000000b08097899 */ /* 0x000fe400080006ff */
[----:B------:R-:W-:Y:S01]  /*0630*/  USHF.L.U32 UR8, UR8, 0x1, URZ ;  /* 0x0000000108087899 */ /* 0x000fe200080006ff */
[----:B------:R-:W3:Y:S11]  /*0640*/  FENCE.VIEW.ASYNC.S ;  /* 0x00000000000073c6 */ /* 0x000ef60000000000 */
[----:B---3--:R3:W4:Y:S01]  /*0650*/  SYNCS.EXCH.64 URZ, [UR7], UR8 ;  /* 0x0000000807ff75b2 */ /* 0x0087220008000100 */
[----:B------:R3:W1:Y:S01]  /*0660*/  SYNCS.EXCH.64 URZ, [UR7+0x28], UR10 ;  /* 0x0000280a07ff75b2 */ /* 0x0006620008000100 */
        /* <DEDUP_REMOVED lines=8> */
[----:B------:R-:W-:Y:S01]  /*06f0*/  NOP ;  /* 0x0000000000007918 */ /* 0x000fe20000000000 */
.L_x_9:
[----:B------:R-:W2:Y:S01]  /*0700*/  SHFL.IDX PT, R2, R99, RZ, 0x1f ;  /* 0x00001fff63027589 */ /* 0x000ea200000e0000 */
[----:B------:R-:W-:Y:S01]  /*0710*/  NOP ;  /* 0x0000000000007918 */ /* 0x000fe20000000000 */
[----:B--2---:R-:W-:-:S13]  /*0720*/  ISETP.NE.AND P0, PT, R2, 0x1, PT ;  /* 0x000000010200780c */ /* 0x004fda0003f05270 */
[----:B------:R-:W-:Y:S05]  /*0730*/  @P0 BRA `(.L_x_10) ;  /* 0x0000000000580947 */ /* 0x000fea0003800000 */
[----:B---3--:R-:W2:Y:S01]  /*0740*/  S2UR UR7, SR_CgaCtaId ;  /* 0x00000000000779c3 */ /* 0x008ea20000008800 */
[----:B------:R-:W-:Y:S01]  /*0750*/  UMOV UR8, 0x400 ;  /* 0x0000040000087882 */ /* 0x000fe20000000000 */
[----:B------:R-:W-:Y:S01]  /*0760*/  UMOV UR6, 0x20 ;  /* 0x0000002000067882 */ /* 0x000fe20000000000 */
[----:B------:R-:W-:Y:S01]  /*0770*/  UMOV UR5, 0x80 ;  /* 0x0000008000057882 */ /* 0x000fe20000000000 */
[----:B------:R-:W-:Y:S01]  /*0780*/  ELECT P0, URZ, PT ;  /* 0x0000000000ff782f */ /* 0x000fe20003800000 */
[----:B------:R-:W-:-:S04]  /*0790*/  UIADD3 UR10, UPT, UPT, -UR5, 0x100000, URZ ;  /* 0x00100000050a7890 */ /* 0x000fc8000fffe1ff */
[----:B------:R-:W-:Y:S02]  /*07a0*/  USHF.L.U32 UR11, UR10, 0xb, URZ ;  /* 0x0000000b0a0b7899 */ /* 0x000fe400080006ff */
[----:B------:R-:W-:Y:S02]  /*07b0*/  USHF.L.U32 UR10, UR10, 0x1, URZ ;  /* 0x000000010a0a7899 */ /* 0x000fe400080006ff */
[----:B--2---:R-:W-:Y:S02]  /*07c0*/  ULEA UR7, UR7, UR8, 0x18 ;  /* 0x0000000807077291 */ /* 0x004fe4000f8ec0ff */
[----:B------:R-:W-:-:S04]  /*07d0*/  UIADD3 UR8, UPT, UPT, -UR6, 0x100000, URZ ;  /* 0x0010000006087890 */ /* 0x000fc8000fffe1ff */
[----:B------:R-:W-:Y:S02]  /*07e0*/  USHF.L.U32 UR9, UR8, 0xb, URZ ;  /* 0x0000000b08097899 */ /* 0x000fe400080006ff */
[----:B------:R-:W-:Y:S01]  /*07f0*/  USHF.L.U32 UR8, UR8, 0x1, URZ ;  /* 0x0000000108087899 */ /* 0x000fe200080006ff */
[----:B------:R-:W2:Y:S11]  /*0800*/  FENCE.VIEW.ASYNC.S ;  /* 0x00000000000073c6 */ /* 0x000eb60000000000 */
[----:B--2---:R2:W3:Y:S01]  /*0810*/  SYNCS.EXCH.64 URZ, [UR7+0x50], UR8 ;  /* 0x0000500807ff75b2 */ /* 0x0044e20008000100 */
        /* <DEDUP_REMOVED lines=8> */
.L_x_10:
[----:B------:R-:W4:Y:S01]  /*08a0*/  SHFL.IDX PT, R2, R99, RZ, 0x1f ;  /* 0x00001fff63027589 */ /* 0x000f2200000e0000 */
[----:B------:R-:W-:Y:S01]  /*08b0*/  NOP ;  /* 0x0000000000007918 */ /* 0x000fe20000000000 */
[----:B----4-:R-:W-:-:S13]  /*08c0*/  ISETP.NE.AND P0, PT, R2, 0x3, PT ;  /* 0x000000030200780c */ /* 0x010fda0003f05270 */
[----:B------:R-:W-:Y:S05]  /*08d0*/  @P0 BRA `(.L_x_11) ;  /* 0x0000000000300947 */ /* 0x000fea0003800000 */
[----:B------:R-:W4:Y:S01]  /*08e0*/  S2UR UR6, SR_CgaCtaId ;  /* 0x00000000000679c3 */ /* 0x000f220000008800 */
[----:B--23--:R-:W-:Y:S01]  /*08f0*/  UMOV UR7, 0x400 ;  /* 0x0000040000077882 */ /* 0x00cfe20000000000 */
[----:B------:R-:W-:Y:S01]  /*0900*/  UMOV UR5, 0x20 ;  /* 0x0000002000057882 */ /* 0x000fe20000000000 */
[----:B------:R-:W-:Y:S01]  /*0910*/  ELECT P0, URZ, PT ;  /* 0x0000000000ff782f */ /* 0x000fe20003800000 */
[----:B------:R-:W-:-:S04]  /*0920*/  UIADD3 UR8, UPT, UPT, -UR5, 0x100000, URZ ;  /* 0x0010000005087890 */ /* 0x000fc8000fffe1ff */
[----:B------:R-:W-:Y:S02]  /*0930*/  USHF.L.U32 UR9, UR8, 0xb, URZ ;  /* 0x0000000b08097899 */ /* 0x000fe400080006ff */
[----:B------:R-:W-:Y:S02]  /*0940*/  USHF.L.U32 UR8, UR8, 0x1, URZ ;  /* 0x0000000108087899 */ /* 0x000fe400080006ff */
[----:B----4-:R-:W-:Y:S01]  /*0950*/  ULEA UR6, UR6, UR7, 0x18 ;  /* 0x0000000706067291 */ /* 0x010fe2000f8ec0ff */
[----:B------:R-:W2:Y:S11]  /*0960*/  FENCE.VIEW.ASYNC.S ;  /* 0x00000000000073c6 */ /* 0x000eb60000000000 */
[----:B--2---:R4:W2:Y:S01]  /*0970*/  SYNCS.EXCH.64 URZ, [UR6+0x90], UR8 ;  /* 0x0000900806ff75b2 */ /* 0x0048a20008000100 */
[----:B------:R4:W3:Y:S02]  /*0980*/  SYNCS.EXCH.64 URZ, [UR6+0x98], UR8 ;  /* 0x0000980806ff75b2 */ /* 0x0008e40008000100 */
[----:B----4-:R-:W-:Y:S01]  /*0990*/  NOP ;  /* 0x0000000000007918 */ /* 0x010fe20000000000 */
.L_x_11:
[----:B------:R-:W4:Y:S01]  /*09a0*/  SHFL.IDX PT, R2, R99, RZ, 0x1f ;  /* 0x00001fff63027589 */ /* 0x000f2200000e0000 */
[----:B------:R-:W-:Y:S01]  /*09b0*/  NOP ;  /* 0x0000000000007918 */ /* 0x000fe20000000000 */
[----:B----4-:R-:W-:-:S13]  /*09c0*/  ISETP.NE.AND P0, PT, R2, 0x4, PT ;  /* 0x000000040200780c */ /* 0x010fda0003f05270 */
[----:B------:R-:W-:Y:S05]  /*09d0*/  @P0 BRA `(.L_x_12) ;  /* 0x00000000004c0947 */ /* 0x000fea0003800000 */
[----:B------:R-:W4:Y:S01]  /*09e0*/  S2UR UR6, SR_CgaCtaId ;  /* 0x00000000000679c3 */ /* 0x000f220000008800 */
[----:B--23--:R-:W-:Y:S01]  /*09f0*/  UMOV UR8, 0x720 ;  /* 0x0000072000087882 */ /* 0x00cfe20000000000 */
[----:B------:R-:W-:Y:S01]  /*0a00*/  UMOV UR7, 0x400 ;  /* 0x0000040000077882 */ /* 0x000fe20000000000 */
[----:B------:R-:W-:Y:S01]  /*0a10*/  USEL UR8, UR8, 0x620, UP5 ;  /* 0x0000062008087887 */ /* 0x000fe2000a800000 */
[----:B------:R-:W-:Y:S01]  /*0a20*/  UMOV UR5, 0x1 ;  /* 0x0000000100057882 */ /* 0x000fe20000000000 */
[----:B------:R-:W-:Y:S01]  /*0a30*/  ELECT P0, URZ, PT ;  /* 0x0000000000ff782f */ /* 0x000fe20003800000 */
[----:B------:R-:W-:-:S04]  /*0a40*/  UIADD3 UR10, UPT, UPT, -UR5, 0x100000, URZ ;  /* 0x00100000050a7890 */ /* 0x000fc8000fffe1ff */
[----:B------:R-:W-:Y:S02]  /*0a50*/  USHF.L.U32 UR11, UR10, 0xb, URZ ;  /* 0x0000000b0a0b7899 */ /* 0x000fe400080006ff */
[----:B------:R-:W-:Y:S02]  /*0a60*/  USHF.L.U32 UR10, UR10, 0x1, URZ ;  /* 0x000000010a0a7899 */ /* 0x000fe400080006ff */
[----:B------:R-:W-:-:S04]  /*0a70*/  UIADD3 UR8, UPT, UPT, -UR8, 0x100000, URZ ;  /* 0x0010000008087890 */ /* 0x000fc8000fffe1ff */
[----:B------:R-:W-:Y:S02]  /*0a80*/  USHF.L.U32 UR9, UR8, 0xb, URZ ;  /* 0x0000000b08097899 */ /* 0x000fe400080006ff */
[----:B------:R-:W-:Y:S02]  /*0a90*/  USHF.L.U32 UR8, UR8, 0x1, URZ ;  /* 0x0000000108087899 */ /* 0x000fe400080006ff */
[----:B----4-:R-:W-:Y:S01]  /*0aa0*/  ULEA UR6, UR6, UR7, 0x18 ;  /* 0x0000000706067291 */ /* 0x010fe2000f8ec0ff */
[----:B------:R-:W2:Y:S11]  /*0ab0*/  FENCE.VIEW.ASYNC.S ;  /* 0x00000000000073c6 */ /* 0x000eb60000000000 */
[----:B--2---:R4:W2:Y:S01]  /*0ac0*/  SYNCS.EXCH.64 URZ, [UR6+0xa0], UR10 ;  /* 0x0000a00a06ff75b2 */ /* 0x0048a20008000100 */
[----:B------:R4:W3:Y:S01]  /*0ad0*/  SYNCS.EXCH.64 URZ, [UR6+0xb0], UR8 ;  /* 0x0000b00806ff75b2 */ /* 0x0008e20008000100 */
[----:B------:R4:W1:Y:S01]  /*0ae0*/  SYNCS.EXCH.64 URZ, [UR6+0xa8], UR10 ;  /* 0x0000a80a06ff75b2 */ /* 0x0008620008000100 */
[----:B------:R4:W1:Y:S02]  /*0af0*/  SYNCS.EXCH.64 URZ, [UR6+0xb8], UR8 ;  /* 0x0000b80806ff75b2 */ /* 0x0008640008000100 */
[----:B----4-:R-:W-:Y:S01]  /*0b00*/  NOP ;  /* 0x0000000000007918 */ /* 0x010fe20000000000 */
.L_x_12:
[----:B------:R-:W4:Y:S01]  /*0b10*/  SHFL.IDX PT, R2, R99, RZ, 0x1f ;  /* 0x00001fff63027589 */ /* 0x000f2200000e0000 */
[----:B------:R-:W-:Y:S01]  /*0b20*/  NOP ;  /* 0x0000000000007918 */ /* 0x000fe20000000000 */
[----:B----4-:R-:W-:-:S13]  /*0b30*/  ISETP.NE.AND P0, PT, R2, 0x5, PT ;  /* 0x000000050200780c */ /* 0x010fda0003f05270 */
[----:B------:R-:W-:Y:S05]  /*0b40*/  @P0 BRA `(.L_x_13) ;  /* 0x0000000000480947 */ /* 0x000fea0003800000 */
[----:B--23--:R-:W2:Y:S01]  /*0b50*/  S2UR UR7, SR_CgaCtaId ;  /* 0x00000000000779c3 */ /* 0x00cea20000008800 */
        /* <DEDUP_REMOVED lines=12> */
[----:B--2---:R4:W2:Y:S01]  /*0c20*/  SYNCS.EXCH.64 URZ, [UR7+0xc0], UR8 ;  /* 0x0000c00807ff75b2 */ /* 0x0048a20008000100 */
[----:B------:R4:W3:Y:S01]  /*0c30*/  SYNCS.EXCH.64 URZ, [UR7+0xd0], UR10 ;  /* 0x0000d00a07ff75b2 */ /* 0x0008e20008000100 */
[----:B------:R4:W1:Y:S01]  /*0c40*/  SYNCS.EXCH.64 URZ, [UR7+0xc8], UR8 ;  /* 0x0000c80807ff75b2 */ /* 0x0008620008000100 */
[----:B------:R4:W1:Y:S02]  /*0c50*/  SYNCS.EXCH.64 URZ, [UR7+0xd8], UR10 ;  /* 0x0000d80a07ff75b2 */ /* 0x0008640008000100 */
[----:B----4-:R-:W-:Y:S01]  /*0c60*/  NOP ;  /* 0x0000000000007918 */ /* 0x010fe20000000000 */
.L_x_13:
[----:B------:R-:W4:Y:S01]  /*0c70*/  SHFL.IDX PT, R2, R99, RZ, 0x1f ;  /* 0x00001fff63027589 */ /* 0x000f2200000e0000 */
[----:B------:R-:W1:Y:S01]  /*0c80*/  S2UR UR37, SR_CgaCtaId ;  /* 0x00000000002579c3 */ /* 0x000e620000008800 */
[----:B------:R-:W-:Y:S01]  /*0c90*/  NOP ;  /* 0x0000000000007918 */ /* 0x000fe20000000000 */
[----:B----4-:R-:W-:-:S13]  /*0ca0*/  ISETP.NE.AND P0, PT, R2, 0x3, PT ;  /* 0x000000030200780c */ /* 0x010fda0003f05270 */
[----:B-1----:R-:W-:Y:S05]  /*0cb0*/  @P0 BRA `(.L_x_14) ;  /* 0x0000000000340947 */ /* 0x002fea0003800000 */
[----:B------:R-:W-:Y:S01]  /*0cc0*/  UMOV UR6, 0x400 ;  /* 0x0000040000067882 */ /* 0x000fe20000000000 */
[----:B------:R-:W-:Y:S01]  /*0cd0*/  UMOV UR5, 0x20 ;  /* 0x0000002000057882 */ /* 0x000fe20000000000 */
[----:B------:R-:W-:Y:S02]  /*0ce0*/  ULEA UR6, UR37, UR6, 0x18 ;  /* 0x0000000625067291 */ /* 0x000fe4000f8ec0ff */
[----:B--23--:R-:W-:-:S04]  /*0cf0*/  UIADD3 UR8, UPT, UPT, -UR5, 0x100000, URZ ;  /* 0x0010000005087890 */ /* 0x00cfc8000fffe1ff */
[----:B------:R-:W-:Y:S02]  /*0d00*/  USHF.L.U32 UR9, UR8, 0xb, URZ ;  /* 0x0000000b08097899 */ /* 0x000fe400080006ff */
[----:B------:R-:W-:Y:S01]  /*0d10*/  USHF.L.U32 UR8, UR8, 0x1, URZ ;  /* 0x0000000108087899 */ /* 0x000fe200080006ff */
[----:B------:R-:W-:Y:S01]  /*0d20*/  ELECT P0, URZ, PT ;  /* 0x0000000000ff782f */ /* 0x000fe20003800000 */
[----:B------:R-:W1:Y:S10]  /*0d30*/  FENCE.VIEW.ASYNC.S ;  /* 0x00000000000073c6 */ /* 0x000e740000000000 */
[----:B-1----:R1:W4:Y:S01]  /*0d40*/  SYNCS.EXCH.64 URZ, [UR6+0xe0], UR8 ;  /* 0x0000e00806ff75b2 */ /* 0x0023220008000100 */
[----:B------:R1:W2:Y:S01]  /*0d50*/  SYNCS.EXCH.64 URZ, [UR6+0xf0], UR8 ;  /* 0x0000f00806ff75b2 */ /* 0x0002a20008000100 */
[----:B------:R1:W3:Y:S01]  /*0d60*/  SYNCS.EXCH.64 URZ, [UR6+0xe8], UR8 ;  /* 0x0000e80806ff75b2 */ /* 0x0002e20008000100 */
[----:B------:R1:W1:Y:S01]  /*0d70*/  SYNCS.EXCH.64 URZ, [UR6+0xf8], UR8 ;  /* 0x0000f80806ff75b2 */ /* 0x0002620008000100 */
[----:B------:R-:W-:Y:S01]  /*0d80*/  NOP ;  /* 0x0000000000007918 */ /* 0x000fe20000000000 */
.L_x_14:
[----:B------:R-:W4:Y:S01]  /*0d90*/  LDCU UR5, c[0x0][0x36c] ;  /* 0x00006d80ff0577ac */ /* 0x000f220008000800 */
[----:B------:R-:W-:Y:S01]  /*0da0*/  ISETP.NE.OR P5, PT, R0, 0x2, !P5 ;  /* 0x000000020000780c */ /* 0x000fe20006fa5670 */
[----:B------:R-:W-:Y:S01]  /*0db0*/  NOP ;  /* 0x0000000000007918 */ /* 0x000fe20000000000 */
[----:B------:R-:W-:Y:S01]  /*0dc0*/  LOP3.LUT R2, R3, 0x1f, RZ, 0xc0, !PT ;  /* 0x0000001f03027812 */ /* 0x000fe200078ec0ff */
[----:B------:R-:W-:Y:S02]  /*0dd0*/  UISETP.NE.AND UP4, UPT, UR13, URZ, UPT ;  /* 0x000000ff0d00728c */ /* 0x000fe4000bf85270 */
[----:B----4-:R-:W-:-:S09]  /*0de0*/  UISETP.EQ.U32.AND UP2, UPT, UR5, 0x1, UPT ;  /* 0x000000010500788c */ /* 0x010fd2000bf42070 */
[----:B------:R-:W-:Y:S05]  /*0df0*/  BRA.U !UP2, `(.L_x_15) ;  /* 0x000000010a087547 */ /* 0x000fea000b800000 */
[----:B-123--:R-:W-:Y:S01]  /*0e00*/  UCGABAR_ARV ;  /* 0x00000000000079c7 */ /* 0x00efe20008000000 */
[----:B------:R-:W-:Y:S05]  /*0e10*/  BRA `(.L_x_16) ;  /* 0x0000000000047947 */ /* 0x000fea0003800000 */
.L_x_15:
[----:B-123--:R-:W-:Y:S01]  /*0e20*/  NOP ;  /* 0x0000000000007918 */ /* 0x00efe20000000000 */
.L_x_16:
[----:B------:R-:W1:Y:S01]  /*0e30*/  S2UR UR20, SR_CTAID.X ;  /* 0x00000000001479c3 */ /* 0x000e620000002500 */
[----:B------:R-:W-:-:S05]  /*0e40*/  CS2R.32 R43, SR_CgaSize ;  /* 0x00000000002b7805 */ /* 0x000fca0000008a00 */
[----:B------:R-:W-:-:S05]  /*0e50*/  IMAD R43, R43, -0xa0, RZ ;  /* 0xffffff602b2b7824 */ /* 0x000fca00078e02ff */
[----:B------:R-:W-:-:S14]  /*0e60*/  R2UR UR6, R43 ;  /* 0x000000002b0672ca */ /* 0x000fdc00000e0000 */
[----:B------:R-:W2:Y:S01]  /*0e70*/  LDCU UR6, c[0x0][UR6+0x2b0] ;  /* 0x00005600060677ac */ /* 0x000ea20008000800 */
[----:B------:R-:W-:-:S05]  /*0e80*/  CS2R.32 R43, SR_CgaSize ;  /* 0x00000000002b7805 */ /* 0x000fca0000008a00 */
[----:B------:R-:W-:-:S05]  /*0e90*/  IMAD R43, R43, -0xa0, RZ ;  /* 0xffffff602b2b7824 */ /* 0x000fca00078e02ff */
[----:B------:R-:W-:-:S14]  /*0ea0*/  R2UR UR5, R43 ;  /* 0x000000002b0572ca */ /* 0x000fdc00000e0000 */
[----:B------:R-:W3:Y:S01]  /*0eb0*/  LDCU UR5, c[0x0][UR5+0x2b4] ;  /* 0x00005680050577ac */ /* 0x000ee20008000800 */
[----:B------:R-:W4:Y:S01]  /*0ec0*/  S2UR UR12, SR_CTAID.Y ;  /* 0x00000000000c79c3 */ /* 0x000f220000002600 */
[----:B------:R-:W-:Y:S02]  /*0ed0*/  ULOP3.LUT UR29, UR37, 0x3, URZ, 0xc0, !UPT ;  /* 0x00000003251d7892 */ /* 0x000fe4000f8ec0ff */
[----:B------:R-:W-:Y:S02]  /*0ee0*/  ULOP3.LUT UR19, UR37, 0x4, URZ, 0xc0, !UPT ;  /* 0x0000000425137892 */ /* 0x000fe4000f8ec0ff */
[----:B------:R-:W-:Y:S02]  /*0ef0*/  UISETP.GT.U32.AND UP1, UPT, UR29, 0xffff, UPT ;  /* 0x0000ffff1d00788c */ /* 0x000fe4000bf24070 */
[----:B------:R-:W-:Y:S01]  /*0f00*/  UISETP.GT.U32.AND UP0, UPT, UR19, 0xffff, UPT ;  /* 0x0000ffff1300788c */ /* 0x000fe2000bf04070 */
[----:B------:R-:W3:Y:S01]  /*0f10*/  LDC R43, c[0x0][0xf24] ;  /* 0x0003c900ff2b7b82 */ /* 0x000ee20000000800 */
[----:B------:R-:W-:-:S02]  /*0f20*/  USHF.R.U32.HI UR16, URZ, 0x2, UR37 ;  /* 0x00000002ff107899 */ /* 0x000fc40008011625 */
[----:B------:R-:W-:Y:S02]  /*0f30*/  USHF.L.U32 UR30, UR37, 0xb, URZ ;  /* 0x0000000b251e7899 */ /* 0x000fe400080006ff */
[----:B------:R-:W-:Y:S02]  /*0f40*/  USHF.L.U32 UR22, UR37, 0xc, URZ ;  /* 0x0000000c25167899 */ /* 0x000fe400080006ff */
[----:B------:R-:W-:Y:S01]  /*0f50*/  USHF.L.U32 UR15, UR37, 0x8, URZ ;  /* 0x00000008250f7899 */ /* 0x000fe200080006ff */
[----:B-1----:R-:W-:Y:S01]  /*0f60*/  I2FP.F32.U32 R4, UR20 ;  /* 0x0000001400047c45 */ /* 0x002fe20008201000 */
[----:B------:R-:W-:Y:S01]  /*0f70*/  USHF.R.U32.HI UR14, URZ, 0x1, UR37 ;  /* 0x00000001ff0e7899 */ /* 0x000fe20008011625 */
[----:B------:R-:W1:Y:S03]  /*0f80*/  LDCU UR26, c[0x0][0xf24] ;  /* 0x0001e480ff1a77ac */ /* 0x000e660008000800 */
[----:B--2---:R-:W-:Y:S01]  /*0f90*/  FMUL R4, R4, UR6 ;  /* 0x0000000604047c20 */ /* 0x004fe20008400000 */
[----:B------:R-:W-:-:S05]  /*0fa0*/  CS2R.32 R0, SR_CgaSize ;  /* 0x0000000000007805 */ /* 0x000fca0000008a00 */
[----:B------:R-:W-:-:S05]  /*0fb0*/  IMAD R0, R0, -0xa0, RZ ;  /* 0xffffff6000007824 */ /* 0x000fca00078e02ff */
[----:B------:R-:W-:-:S14]  /*0fc0*/  R2UR UR6, R0 ;  /* 0x00000000000672ca */ /* 0x000fdc00000e0000 */
[----:B------:R-:W2:Y:S01]  /*0fd0*/  LDCU UR6, c[0x0][UR6+0x2a0] ;  /* 0x00005400060677ac */ /* 0x000ea20008000800 */
[----:B----4-:R-:W-:Y:S01]  /*0fe0*/  I2FP.F32.U32 R0, UR12 ;  /* 0x0000000c00007c45 */ /* 0x010fe20008201000 */
[----:B------:R-:W4:Y:S01]  /*0ff0*/  F2I.U32.TRUNC.NTZ R4, R4 ;  /* 0x0000000400047305 */ /* 0x000f22000020f000 */
[----:B------:R-:W1:Y:S03]  /*1000*/  LDCU UR17, c[0x0][0xf30] ;  /* 0x0001e600ff1177ac */ /* 0x000e660008000800 */
[----:B---3--:R-:W-:Y:S01]  /*1010*/  FMUL R0, R0, UR5 ;  /* 0x0000000500007c20 */ /* 0x008fe20008400000 */
[----:B------:R-:W-:-:S06]  /*1020*/  RPCMOV.32 Rpc.LO, R2 ;  /* 0x0000000200007352 */ /* 0x000fcc0000000000 */
[----:B------:R-:W-:-:S05]  /*1030*/  CS2R.32 R2, SR_CgaSize ;  /* 0x0000000000027805 */ /* 0x000fca0000008a00 */
[----:B------:R-:W-:-:S05]  /*1040*/  IMAD R2, R2, -0xa0, RZ ;  /* 0xffffff6002027824 */ /* 0x000fca00078e02ff */
[----:B------:R-:W-:Y:S02]  /*1050*/  R2UR UR5, R2 ;  /* 0x00000000020572ca */ /* 0x000fe400000e0000 */
[----:B------:R-:W-:-:S12]  /*1060*/  RPCMOV.32 R2, Rpc.LO ;  /* 0x0000000000027353 */ /* 0x000fd80000000000 */
[----:B------:R-:W3:Y:S01]  /*1070*/  LDCU UR5, c[0x0][UR5+0x2a4] ;  /* 0x00005480050577ac */ /* 0x000ee20008000800 */
[----:B------:R-:W2:Y:S01]  /*1080*/  F2I.U32.TRUNC.NTZ R0, R0 ;  /* 0x0000000000007305 */ /* 0x000ea2000020f000 */
[----:B------:R-:W-:Y:S01]  /*1090*/  USHF.L.U32 UR24, UR37, 0x9, URZ ;  /* 0x0000000925187899 */ /* 0x000fe200080006ff */
[----:B------:R-:W-:Y:S01]  /*10a0*/  UMOV UR18, 0x11 ;  /* 0x0000001100127882 */ /* 0x000fe20000000000 */
[----:B------:R-:W-:Y:S02]  /*10b0*/  USEL UR21, UR29, 0xffff, !UP1 ;  /* 0x0000ffff1d157887 */ /* 0x000fe4000c800000 */
[----:B------:R-:W-:Y:S01]  /*10c0*/  USEL UR19, UR19, 0xffff, !UP0 ;  /* 0x0000ffff13137887 */ /* 0x000fe2000c000000 */
[----:B----4-:R-:W-:Y:S02]  /*10d0*/  R2UR UR39, R4 ;  /* 0x00000000042772ca */ /* 0x010fe400000e0000 */
[----:B--2---:R-:W-:Y:S02]  /*10e0*/  R2UR UR38, R0 ;  /* 0x00000000002672ca */ /* 0x004fe400000e0000 */
[----:B------:R-:W-:-:S09]  /*10f0*/  PRMT R0, RZ, 0x7610, R0 ;  /* 0x00007610ff007816 */ /* 0x000fd20000000000 */
[----:B------:R-:W-:-:S04]  /*1100*/  UIADD3 UR39, UPT, UPT, -UR39, URZ, URZ ;  /* 0x000000ff27277290 */ /* 0x000fc8000fffe1ff */
[----:B------:R-:W-:Y:S02]  /*1110*/  UIMAD UR39, UR6, UR39, UR20 ;  /* 0x00000027062772a4 */ /* 0x000fe4000f8e0214 */
[----:B------:R-:W-:-:S04]  /*1120*/  UIADD3 UR38, UPT, UPT, -UR38, URZ, URZ ;  /* 0x000000ff26267290 */ /* 0x000fc8000fffe1ff */
[----:B---3--:R-:W-:Y:S01]  /*1130*/  UIMAD UR38, UR5, UR38, UR12 ;  /* 0x00000026052672a4 */ /* 0x008fe2000f8e020c */
[----:B-1----:R-:W-:Y:S11]  /*1140*/  BRA.U UP4, `(.L_x_17) ;  /* 0x00000001046c7547 */ /* 0x002ff6000b800000 */
[----:B------:R-:W-:Y:S02]  /*1150*/  UISETP.NE.AND UP0, UPT, UR38, URZ, UPT ;  /* 0x000000ff2600728c */ /* 0x000fe4000bf05270 */
[----:B------:R-:W-:Y:S02]  /*1160*/  UISETP.NE.AND UP3, UPT, UR38, 0x1, UPT ;  /* 0x000000012600788c */ /* 0x000fe4000bf65270 */
[----:B------:R-:W-:Y:S02]  /*1170*/  UISETP.NE.AND UP1, UPT, UR39, URZ, UP0 ;  /* 0x000000ff2700728c */ /* 0x000fe40008725270 */
[----:B------:R-:W-:Y:S02]  /*1180*/  USEL UR11, URZ, 0x10, UP3 ;  /* 0x00000010ff0b7887 */ /* 0x000fe40009800000 */
[----:B------:R-:W-:Y:S02]  /*1190*/  USEL UR23, URZ, 0x1, UP1 ;  /* 0x00000001ff177887 */ /* 0x000fe40008800000 */
[----:B------:R-:W-:-:S02]  /*11a0*/  UISETP.NE.AND UP1, UPT, UR39, URZ, UPT ;  /* 0x000000ff2700728c */ /* 0x000fc4000bf25270 */
[----:B------:R-:W-:Y:S02]  /*11b0*/  USEL UR10, URZ, 0x2, UP0 ;  /* 0x00000002ff0a7887 */ /* 0x000fe40008000000 */
[----:B------:R-:W-:Y:S02]  /*11c0*/  USEL UR11, UR11, 0x10, UP1 ;  /* 0x000000100b0b7887 */ /* 0x000fe40008800000 */
[----:B------:R-:W-:Y:S02]  /*11d0*/  UISETP.NE.AND UP1, UPT, UR39, 0x1, UPT ;  /* 0x000000012700788c */ /* 0x000fe4000bf25270 */
[----:B------:R-:W-:Y:S02]  /*11e0*/  USEL UR9, URZ, 0x20, UP3 ;  /* 0x00000020ff097887 */ /* 0x000fe40009800000 */
[----:B------:R-:W-:Y:S02]  /*11f0*/  USEL UR10, UR10, 0x2, UP1 ;  /* 0x000000020a0a7887 */ /* 0x000fe40008800000 */
[----:B------:R-:W-:-:S02]  /*1200*/  USEL UR9, UR9, 0x20, UP1 ;  /* 0x0000002009097887 */ /* 0x000fc40008800000 */
[----:B------:R-:W-:Y:S02]  /*1210*/  UISETP.NE.AND UP1, UPT, UR39, 0x2, UPT ;  /* 0x000000022700788c */ /* 0x000fe4000bf25270 */
[----:B------:R-:W-:Y:S02]  /*1220*/  USEL UR8, URZ, 0x4, UP0 ;  /* 0x00000004ff087887 */ /* 0x000fe40008000000 */
[----:B------:R-:W-:Y:S02]  /*1230*/  USEL UR6, URZ, 0x8, UP0 ;  /* 0x00000008ff067887 */ /* 0x000fe40008000000 */
[----:B------:R-:W-:Y:S02]  /*1240*/  UISETP.NE.AND UP0, UPT, UR39, 0x3, UPT ;  /* 0x000000032700788c */ /* 0x000fe4000bf05270 */
[----:B------:R-:W-:Y:S02]  /*1250*/  USEL UR7, URZ, 0x40, UP3 ;  /* 0x00000040ff077887 */ /* 0x000fe40009800000 */
[----:B------:R-:W-:-:S02]  /*1260*/  USEL UR8, UR8, 0x4, UP1 ;  /* 0x0000000408087887 */ /* 0x000fc40008800000 */
[----:B------:R-:W-:Y:S02]  /*1270*/  UIADD3 UR10, UPT, UPT, UR10, UR11, UR23 ;  /* 0x0000000b0a0a7290 */ /* 0x000fe4000fffe017 */
[----:B------:R-:W-:Y:S02]  /*1280*/  USEL UR5, URZ, 0x80, UP3 ;  /* 0x00000080ff057887 */ /* 0x000fe40009800000 */
[----:B------:R-:W-:Y:S02]  /*1290*/  USEL UR7, UR7, 0x40, UP1 ;  /* 0x0000004007077887 */ /* 0x000fe40008800000 */
[----:B------:R-:W-:Y:S02]  /*12a0*/  USEL UR6, UR6, 0x8, UP0 ;  /* 0x0000000806067887 */ /* 0x000fe40008000000 */
[----:B------:R-:W-:Y:S02]  /*12b0*/  UIADD3 UR8, UPT, UPT, UR8, UR9, UR10 ;  /* 0x0000000908087290 */ /* 0x000fe4000fffe00a */
[----:B------:R-:W-:-:S02]  /*12c0*/  USEL UR5, UR5, 0x80, UP0 ;  /* 0x0000008005057887 */ /* 0x000fc40008000000 */
[----:B------:R-:W-:-:S04]  /*12d0*/  UIADD3 UR6, UPT, UPT, UR6, UR7, UR8 ;  /* 0x0000000706067290 */ /* 0x000fc8000fffe008 */
[----:B------:R-:W-:-:S06]  /*12e0*/  UIADD3 UR5, UPT, UPT, UR6, UR5, URZ ;  /* 0x0000000506057290 */ /* 0x000fcc000fffe0ff */
[----:B------:R-:W-:-:S07]  /*12f0*/  MOV R0, UR5 ;  /* 0x0000000500007c02 */ /* 0x000fce0008000f00 */
.L_x_17:
[----:B------:R-:W1:Y:S01]  /*1300*/  S2UR UR36, SR_CTAID.Z ;  /* 0x00000000002479c3 */ /* 0x000e620000002700 */
[----:B------:R-:W-:Y:S01]  /*1310*/  UISETP.GE.AND UP0, UPT, UR26, 0x1, UPT ;  /* 0x000000011a00788c */ /* 0x000fe2000bf06270 */
[----:B------:R-:W-:-:S08]  /*1320*/  UMOV UR5, 0xf ;  /* 0x0000000f00057882 */ /* 0x000fd00000000000 */
[----:B------:R-:W-:Y:S05]  /*1330*/  BRA.U !UP0, `(.L_x_18) ;  /* 0x0000000108b87547 */ /* 0x000fea000b800000 */
[----:B------:R-:W2:Y:S01]  /*1340*/  LDCU.128 UR8, c[0x0][0xf10] ;  /* 0x0001e200ff0877ac */ /* 0x000ea20008000c00 */
[----:B------:R-:W3:Y:S01]  /*1350*/  LDCU UR28, c[0x0][0x370] ;  /* 0x00006e00ff1c77ac */ /* 0x000ee20008000800 */
[----:B------:R-:W4:Y:S01]  /*1360*/  LDCU UR27, c[0x0][0x374] ;  /* 0x00006e80ff1b77ac */ /* 0x000f220008000800 */
[----:B------:R-:W1:Y:S01]  /*1370*/  LDCU UR25, c[0x0][0xf0c] ;  /* 0x0001e180ff1977ac */ /* 0x000e620008000800 */
[----:B------:R-:W3:Y:S01]  /*1380*/  LDCU UR23, c[0x0][0xf20] ;  /* 0x0001e400ff1777ac */ /* 0x000ee20008000800 */
[----:B------:R-:W3:Y:S01]  /*1390*/  LDCU.64 UR6, c[0x0][0xf28] ;  /* 0x0001e500ff0677ac */ /* 0x000ee20008000a00 */
[----:B--2---:R-:W-:Y:S02]  /*13a0*/  UISETP.NE.AND UP1, UPT, UR10, 0x1, UPT ;  /* 0x000000010a00788c */ /* 0x004fe4000bf25270 */
[----:B----4-:R-:W-:Y:S02]  /*13b0*/  UIMAD.WIDE.U32 UR34, UR27, UR11, URZ ;  /* 0x0000000b1b2272a5 */ /* 0x010fe4000f8e00ff */
[----:B------:R-:W-:-:S02]  /*13c0*/  UISETP.NE.AND UP0, UPT, UR26, 0x1, UPT ;  /* 0x000000011a00788c */ /* 0x000fc4000bf05270 */
[----:B-1----:R-:W-:Y:S02]  /*13d0*/  UISETP.NE.AND UP3, UPT, UR25, 0x1, UPT ;  /* 0x000000011900788c */ /* 0x002fe4000bf65270 */
[----:B------:R-:W-:Y:S02]  /*13e0*/  UIMAD.WIDE.U32 UR40, UR12, UR11, URZ ;  /* 0x0000000b0c2872a5 */ /* 0x000fe4000f8e00ff */
[----:B---3--:R-:W-:Y:S01]  /*13f0*/  UIMAD.WIDE.U32 UR32, UR28, UR8, URZ ;  /* 0x000000081c2072a5 */ /* 0x008fe2000f8e00ff */
[----:B------:R-:W-:Y:S01]  /*1400*/  UMOV UR11, UR35 ;  /* 0x00000023000b7c82 */ /* 0x000fe20008000000 */
[----:B------:R-:W-:Y:S02]  /*1410*/  UIMAD.WIDE.U32 UR34, UR20, UR8, URZ ;  /* 0x00000008142272a5 */ /* 0x000fe4000f8e00ff */
[----:B------:R-:W-:-:S03]  /*1420*/  @UP1 USHF.R.U32.HI UR27, URZ, UR23, UR11 ;  /* 0x00000017ff1b1299 */ /* 0x000fc6000801160b */
[----:B------:R-:W-:Y:S02]  /*1430*/  @UP3 USHF.R.U32.HI UR28, URZ, UR9, UR33 ;  /* 0x00000009ff1c3299 */ /* 0x000fe40008011621 */
[----:B------:R-:W-:Y:S02]  /*1440*/  UIMAD.WIDE.U32 UR32, UR27, UR6, URZ ;  /* 0x000000061b2072a5 */ /* 0x000fe4000f8e00ff */
[----:B------:R-:W-:Y:S02]  /*1450*/  USHF.R.U32.HI UR41, URZ, UR23, UR41 ;  /* 0x00000017ff297299 */ /* 0x000fe40008011629 */
[----:B------:R-:W-:Y:S02]  /*1460*/  UIMAD.WIDE.U32 UR42, UR28, UR6, URZ ;  /* 0x000000061c2a72a5 */ /* 0x000fe4000f8e00ff */
[----:B------:R-:W-:Y:S02]  /*1470*/  @UP0 USHF.R.U32.HI UR27, URZ, UR7, UR33 ;  /* 0x00000007ff1b0299 */ /* 0x000fe40008011621 */
[----:B------:R-:W-:-:S02]  /*1480*/  USHF.R.U32.HI UR35, URZ, UR9, UR35 ;  /* 0x00000009ff237299 */ /* 0x000fc40008011623 */
[----:B------:R-:W-:Y:S02]  /*1490*/  USEL UR41, UR12, UR41, !UP1 ;  /* 0x000000290c297287 */ /* 0x000fe4000c800000 */
[----:B------:R-:W-:Y:S02]  /*14a0*/  @UP0 USHF.R.U32.HI UR28, URZ, UR7, UR43 ;  /* 0x00000007ff1c0299 */ /* 0x000fe4000801162b */
[----:B------:R-:W-:Y:S02]  /*14b0*/  UIMAD UR27, UR27, UR26, URZ ;  /* 0x0000001a1b1b72a4 */ /* 0x000fe4000f8e02ff */
[----:B------:R-:W-:Y:S02]  /*14c0*/  USEL UR35, UR20, UR35, !UP3 ;  /* 0x0000002314237287 */ /* 0x000fe4000d800000 */
[----:B------:R-:W-:Y:S02]  /*14d0*/  UIMAD UR8, UR28, UR26, URZ ;  /* 0x0000001a1c0872a4 */ /* 0x000fe4000f8e02ff */
[----:B------:R-:W-:-:S02]  /*14e0*/  UISETP.GE.AND UP1, UPT, UR41, UR27, UPT ;  /* 0x0000001b2900728c */ /* 0x000fc4000bf26270 */
[----:B------:R-:W-:Y:S02]  /*14f0*/  UIMAD.WIDE.U32 UR32, UR41, UR6, URZ ;  /* 0x00000006292072a5 */ /* 0x000fe4000f8e00ff */
[----:B------:R-:W-:Y:S02]  /*1500*/  UISETP.GE.OR UP1, UPT, UR35, UR8, UP1 ;  /* 0x000000082300728c */ /* 0x000fe40008f26670 */
[----:B------:R-:W-:Y:S02]  /*1510*/  UIMAD.WIDE.U32 UR42, UR35, UR6, URZ ;  /* 0x00000006232a72a5 */ /* 0x000fe4000f8e00ff */
[----:B------:R-:W-:Y:S02]  /*1520*/  USHF.R.U32.HI UR6, URZ, UR7, UR33 ;  /* 0x00000007ff067299 */ /* 0x000fe40008011621 */
[----:B------:R-:W-:Y:S02]  /*1530*/  UIADD3 UR8, UPT, UPT, -UR41, URZ, URZ ;  /* 0x000000ff29087290 */ /* 0x000fe4000fffe1ff */
[----:B------:R-:W-:-:S02]  /*1540*/  USEL UR6, UR41, UR6, !UP0 ;  /* 0x0000000629067287 */ /* 0x000fc4000c000000 */
[----:B------:R-:W-:Y:S02]  /*1550*/  UIADD3 UR9, UPT, UPT, -UR35, URZ, URZ ;  /* 0x000000ff23097290 */ /* 0x000fe4000fffe1ff */
[----:B------:R-:W-:Y:S02]  /*1560*/  @!UP1 USHF.R.U32.HI UR11, URZ, UR7, UR43 ;  /* 0x00000007ff0b9299 */ /* 0x000fe4000801162b */
[----:B------:R-:W-:Y:S02]  /*1570*/  UIADD3 UR7, UPT, UPT, -UR6, URZ, URZ ;  /* 0x000000ff06077290 */ /* 0x000fe4000fffe1ff */
[----:B------:R-:W-:Y:S02]  /*1580*/  @!UP1 USEL UR11, UR35, UR11, !UP0 ;  /* 0x0000000b230b9287 */ /* 0x000fe4000c000000 */
[----:B------:R-:W-:Y:S02]  /*1590*/  UIMAD UR7, UR26, UR7, UR41 ;  /* 0x000000071a0772a4 */ /* 0x000fe4000f8e0229 */
[----:B------:R-:W-:-:S02]  /*15a0*/  @!UP1 UIADD3 UR6, UPT, UPT, UR6, -UR11, URZ ;  /* 0x8000000b06069290 */ /* 0x000fc4000fffe0ff */
[----:B------:R-:W-:Y:S02]  /*15b0*/  @!UP1 UIMAD UR7, UR7, UR28, UR11 ;  /* 0x0000001c070792a4 */ /* 0x000fe4000f8e020b */
[----:B------:R-:W-:Y:S02]  /*15c0*/  UIMAD UR8, UR10, UR8, UR12 ;  /* 0x000000080a0872a4 */ /* 0x000fe4000f8e020c */
[----:B------:R-:W-:Y:S02]  /*15d0*/  @!UP1 UIMAD UR41, UR6, UR26, UR35 ;  /* 0x0000001a062992a4 */ /* 0x000fe4000f8e0223 */
[----:B------:R-:W-:Y:S01]  /*15e0*/  UIMAD UR9, UR25, UR9, UR20 ;  /* 0x00000009190972a4 */ /* 0x000fe2000f8e0214 */
[----:B------:R-:W-:Y:S01]  /*15f0*/  @!UP1 UMOV UR35, UR7 ;  /* 0x0000000700239c82 */ /* 0x000fe20008000000 */
[----:B------:R-:W-:Y:S02]  /*1600*/  UIMAD UR12, UR41, UR10, UR8 ;  /* 0x0000000a290c72a4 */ /* 0x000fe4000f8e0208 */
[----:B------:R-:W-:-:S12]  /*1610*/  UIMAD UR20, UR35, UR25, UR9 ;  /* 0x00000019231472a4 */ /* 0x000fd8000f8e0209 */
.L_x_18:
[----:B------:R-:W-:Y:S02]  /*1620*/  UISETP.NE.AND UP0, UPT, UR17, 0x1, UPT ;  /* 0x000000011100788c */ /* 0x000fe4000bf05270 */
[----:B------:R-:W-:Y:S02]  /*1630*/  ULOP3.LUT UR6, UR21, 0xffff, URZ, 0xc0, !UPT ;  /* 0x0000ffff15067892 */ /* 0x000fe4000f8ec0ff */
[----:B------:R-:W-:Y:S02]  /*1640*/  ULOP3.LUT UR19, UR19, 0xffff, URZ, 0xc0, !UPT ;  /* 0x0000ffff13137892 */ /* 0x000fe4000f8ec0ff */
[----:B------:R-:W-:Y:S02]  /*1650*/  UISETP.NE.AND UP3, UPT, UR13, 0x2, UPT ;  /* 0x000000020d00788c */ /* 0x000fe4000bf65270 */
[----:B------:R-:W-:Y:S02]  /*1660*/  ULOP3.LUT UR23, UR30, 0x2000, URZ, 0xc0, !UPT ;  /* 0x000020001e177892 */ /* 0x000fe4000f8ec0ff */
[----:B------:R-:W-:-:S02]  /*1670*/  ULOP3.LUT UR22, UR22, 0x3000, URZ, 0xc0, !UPT ;  /* 0x0000300016167892 */ /* 0x000fc4000f8ec0ff */
[----:B------:R-:W-:Y:S02]  /*1680*/  ULOP3.LUT UR15, UR15, 0x400, URZ, 0xc0, !UPT ;  /* 0x000004000f0f7892 */ /* 0x000fe4000f8ec0ff */
[----:B------:R-:W-:Y:S02]  /*1690*/  ULOP3.LUT UR14, UR14, 0x2, URZ, 0xc0, !UPT ;  /* 0x000000020e0e7892 */ /* 0x000fe4000f8ec0ff */
[----:B------:R-:W-:Y:S02]  /*16a0*/  ULOP3.LUT UR7, UR24, 0x600, URZ, 0xc0, !UPT ;  /* 0x0000060018077892 */ /* 0x000fe4000f8ec0ff */
[----:B------:R-:W-:Y:S02]  /*16b0*/  USHF.L.U32 UR6, UR18, UR6, URZ ;  /* 0x0000000612067299 */ /* 0x000fe400080006ff */
[----:B------:R-:W-:Y:S01]  /*16c0*/  USHF.L.U32 UR5, UR5, UR19, URZ ;  /* 0x0000001305057299 */ /* 0x000fe200080006ff */
[----:B------:R-:W-:Y:S11]  /*16d0*/  BRA.U UP0, `(.L_x_19) ;  /* 0x0000000100407547 */ /* 0x000ff6000b800000 */
[----:B------:R-:W2:Y:S01]  /*16e0*/  LDCU.128 UR8, c[0x0][0xf10] ;  /* 0x0001e200ff0877ac */ /* 0x000ea20008000c00 */
[----:B------:R-:W3:Y:S01]  /*16f0*/  LDCU UR18, c[0x0][0xf0c] ;  /* 0x0001e180ff1277ac */ /* 0x000ee20008000800 */
[----:B------:R-:W4:Y:S01]  /*1700*/  LDCU UR17, c[0x0][0xf20] ;  /* 0x0001e400ff1177ac */ /* 0x000f220008000800 */
[----:B--2---:R-:W-:Y:S02]  /*1710*/  UIMAD.WIDE.U32 UR26, UR20, UR8, URZ ;  /* 0x00000008141a72a5 */ /* 0x004fe4000f8e00ff */
[----:B------:R-:W-:Y:S02]  /*1720*/  UIMAD.WIDE.U32 UR24, UR12, UR11, URZ ;  /* 0x0000000b0c1872a5 */ /* 0x000fe4000f8e00ff */
[----:B---3--:R-:W-:Y:S02]  /*1730*/  UISETP.NE.AND UP1, UPT, UR18, 0x1, UPT ;  /* 0x000000011200788c */ /* 0x008fe4000bf25270 */
[----:B------:R-:W-:Y:S01]  /*1740*/  UISETP.NE.AND UP0, UPT, UR10, 0x1, UPT ;  /* 0x000000010a00788c */ /* 0x000fe2000bf05270 */
[----:B------:R-:W-:Y:S01]  /*1750*/  UMOV UR11, UR27 ;  /* 0x0000001b000b7c82 */ /* 0x000fe20008000000 */
[----:B----4-:R-:W-:-:S02]  /*1760*/  USHF.R.U32.HI UR17, URZ, UR17, UR25 ;  /* 0x00000011ff117299 */ /* 0x010fc40008011619 */
[----:B------:R-:W-:Y:S02]  /*1770*/  USHF.R.U32.HI UR9, URZ, UR9, UR11 ;  /* 0x00000009ff097299 */ /* 0x000fe4000801160b */
[----:B------:R-:W-:Y:S02]  /*1780*/  USEL UR17, UR12, UR17, !UP0 ;  /* 0x000000110c117287 */ /* 0x000fe4000c000000 */
[----:B------:R-:W-:-:S04]  /*1790*/  USEL UR9, UR20, UR9, !UP1 ;  /* 0x0000000914097287 */ /* 0x000fc8000c800000 */
[----:B------:R-:W-:Y:S02]  /*17a0*/  UIADD3 UR8, UPT, UPT, UR9, -UR17, URZ ;  /* 0x8000001109087290 */ /* 0x000fe4000fffe0ff */
[----:B------:R-:W-:Y:S02]  /*17b0*/  UIADD3 UR9, UPT, UPT, -UR9, UR17, URZ ;  /* 0x0000001109097290 */ /* 0x000fe4000fffe1ff */
[----:B------:R-:W-:Y:S02]  /*17c0*/  UIMAD UR12, UR8, UR10, UR12 ;  /* 0x0000000a080c72a4 */ /* 0x000fe4000f8e020c */
[----:B------:R-:W-:-:S12]  /*17d0*/  UIMAD UR20, UR9, UR18, UR20 ;  /* 0x00000012091472a4 */ /* 0x000fd8000f8e0214 */
.L_x_19:
[----:B------:R-:W-:Y:S05]  /*17e0*/  BRA.U !UP2, `(.L_x_20) ;  /* 0x000000010a0c7547 */ /* 0x000fea000b800000 */
[----:B------:R-:W-:Y:S01]  /*17f0*/  UCGABAR_WAIT ;  /* 0x0000000000007dc7 */ /* 0x000fe20008000000 */
[----:B------:R-:W-:Y:S01]  /*1800*/  CCTL.IVALL ;  /* 0x00000000ff00798f */ /* 0x000fe20002000000 */
[----:B------:R-:W-:Y:S05]  /*1810*/  BRA `(.L_x_21) ;  /* 0x0000000000047947 */ /* 0x000fea0003800000 */
.L_x_20:
[----:B------:R-:W-:Y:S06]  /*1820*/  BAR.SYNC.DEFER_BLOCKING 0x0 ;  /* 0x0000000000007b1d */ /* 0x000fec0000010000 */
.L_x_21:
[----:B------:R-:W-:Y:S05]  /*1830*/  BRA.U UP3, `(.L_x_22) ;  /* 0x00000015038c7547 */ /* 0x000fea000b800000 */
[----:B------:R-:W2:Y:S01]  /*1840*/  LDCU UR31, c[0x0][0x38c] ;  /* 0x00007180ff1f77ac */ /* 0x000ea20008000800 */
[----:B------:R-:W3:Y:S01]  /*1850*/  LDC R8, c[0x0][0x370] ;  /* 0x0000dc00ff087b82 */ /* 0x000ee20000000800 */
[----:B------:R-:W-:Y:S01]  /*1860*/  PLOP3.LUT P1, PT, PT, PT, UP5, 0x80, 0x8 ;  /* 0x000000000008781c */ /* 0x000fe20003f2f058 */
[----:B------:R-:W-:Y:S01]  /*1870*/  IMAD.MOV.U32 R15, RZ, RZ, 0x1 ;  /* 0x00000001ff0f7424 */ /* 0x000fe200078e00ff */
[----:B------:R-:W-:Y:S01]  /*1880*/  USHF.L.U32 UR16, UR16, 0x6, URZ ;  /* 0x0000000610107899 */ /* 0x000fe200080006ff */
[----:B------:R-:W-:Y:S01]  /*1890*/  ISETP.EQ.OR P4, PT, R2, RZ, P5 ;  /* 0x000000ff0200720c */ /* 0x000fe20002f82670 */
[----:B------:R-:W-:Y:S01]  /*18a0*/  UISETP.NE.AND UP1, UPT, UR13, URZ, UPT ;  /* 0x000000ff0d00728c */ /* 0x000fe2000bf25270 */
[----:B------:R-:W-:Y:S01]  /*18b0*/  PLOP3.LUT P1, PT, P1, PT, PT, 0x8, 0x80 ;  /* 0x000000000080781c */ /* 0x000fe20000f2e170 */
[----:B------:R-:W-:Y:S01]  /*18c0*/  IMAD.MOV.U32 R14, RZ, RZ, RZ ;  /* 0x000000ffff0e7224 */ /* 0x000fe200078e00ff */
[----:B------:R-:W4:Y:S01]  /*18d0*/  LDC R0, c[0x0][0x374] ;  /* 0x0000dd00ff007b82 */ /* 0x000f220000000800 */
[----:B------:R-:W-:Y:S01]  /*18e0*/  CS2R R12, SRZ ;  /* 0x00000000000c7805 */ /* 0x000fe2000001ff00 */
[----:B------:R-:W-:Y:S01]  /*18f0*/  IMAD.MOV.U32 R11, RZ, RZ, 0x1 ;  /* 0x00000001ff0b7424 */ /* 0x000fe200078e00ff */
[----:B------:R-:W1:Y:S01]  /*1900*/  LDCU.64 UR42, c[0x0][0x348] ;  /* 0x00006900ff2a77ac */ /* 0x000e620008000a00 */
[----:B------:R-:W-:-:S02]  /*1910*/  ULOP3.LUT UR30, UR16, 0x40, URZ, 0xe2, !UPT ;  /* 0x00000040101e7892 */ /* 0x000fc4000f8ee2ff */
[----:B--2---:R-:W-:Y:S02]  /*1920*/  UIADD3 UR8, UPT, UPT, UR31, 0xff, URZ ;  /* 0x000000ff1f087890 */ /* 0x004fe4000fffe0ff */
[----:B------:R-:W-:Y:S02]  /*1930*/  USEL UR45, UR4, 0x2, UP1 ;  /* 0x00000002042d7887 */ /* 0x000fe40008800000 */
[----:B------:R-:W-:Y:S01]  /*1940*/  USHF.R.S32.HI UR41, URZ, 0x1f, UR8 ;  /* 0x0000001fff297899 */ /* 0x000fe20008011408 */
[----:B------:R-:W-:-:S03]  /*1950*/  UMOV UR46, URZ ;  /* 0x000000ff002e7c82 */ /* 0x000fc60008000000 */
[----:B------:R-:W-:Y:S02]  /*1960*/  ULEA.HI UR41, UR41, UR8, URZ, 0x8 ;  /* 0x0000000829297291 */ /* 0x000fe4000f8f40ff */
[----:B------:R-:W-:Y:S02]  /*1970*/  UIADD3 UR8, UPT, UPT, UR31, -0x1, URZ ;  /* 0xffffffff1f087890 */ /* 0x000fe4000fffe0ff */
[----:B------:R-:W-:Y:S02]  /*1980*/  USHF.R.S32.HI UR41, URZ, 0x8, UR41 ;  /* 0x00000008ff297899 */ /* 0x000fe40008011429 */
[----:B------:R-:W-:Y:S02]  /*1990*/  UISETP.GE.U32.AND UP2, UPT, UR8, -0x1ff, UPT ;  /* 0xfffffe010800788c */ /* 0x000fe4000bf46070 */
[----:B------:R-:W-:Y:S02]  /*19a0*/  UISETP.LT.U32.AND UP0, UPT, UR41, 0x5, UPT ;  /* 0x000000052900788c */ /* 0x000fe4000bf01070 */
[----:B------:R-:W-:-:S02]  /*19b0*/  UIADD3 UR31, UPT, UPT, UR31, 0x1fe, URZ ;  /* 0x000001fe1f1f7890 */ /* 0x000fc4000fffe0ff */
[----:B------:R-:W-:-:S04]  /*19c0*/  USEL UR40, UR41, 0x5, UP0 ;  /* 0x0000000529287887 */ /* 0x000fc80008000000 */
[----:B------:R-:W-:Y:S02]  /*19d0*/  UIADD3 UR44, UPT, UPT, UR40, -0x1, URZ ;  /* 0xffffffff282c7890 */ /* 0x000fe4000fffe0ff */
[----:B------:R-:W-:Y:S02]  /*19e0*/  @UP2 UIADD3 UR44, UPT, UPT, UR40, URZ, URZ ;  /* 0x000000ff282c2290 */ /* 0x000fe4000fffe0ff */
[----:B------:R-:W-:Y:S02]  /*19f0*/  UIADD3 UR47, UPT, UPT, UR41, -UR40, URZ ;  /* 0x80000028292f7290 */ /* 0x000fe4000fffe0ff */
[----:B-1----:R-:W-:-:S12]  /*1a00*/  UIADD3 UR44, UPT, UPT, UR44, 0x1, URZ ;  /* 0x000000012c2c7890 */ /* 0x002fd8000fffe0ff */
.L_x_46:
[----:B------:R-:W-:Y:S01]  /*1a10*/  UISETP.NE.AND UP0, UPT, UR37, URZ, UPT ;  /* 0x000000ff2500728c */ /* 0x000fe2000bf05270 */
[----:B------:R-:W1:Y:S08]  /*1a20*/  S2UR UR37, SR_CgaCtaId ;  /* 0x00000000002579c3 */ /* 0x000e700000008800 */
[----:B------:R-:W-:Y:S05]  /*1a30*/  BRA.U UP0, `(.L_x_23) ;  /* 0x0000000100347547 */ /* 0x000fea000b800000 */
[----:B------:R-:W2:Y:S01]  /*1a40*/  S2R R2, SR_CgaCtaId ;  /* 0x0000000000027919 */ /* 0x000ea20000008800 */
[----:B------:R-:W-:-:S04]  /*1a50*/  MOV R3, 0x400 ;  /* 0x0000040000037802 */ /* 0x000fc80000000f00 */
[----:B--2---:R-:W-:Y:S02]  /*1a60*/  LEA R2, R2, R3, 0x18 ;  /* 0x0000000302027211 */ /* 0x004fe400078ec0ff */
[----:B------:R-:W-:-:S03]  /*1a70*/  SHF.L.U32 R3, R11, 0x1f, RZ ;  /* 0x0000001f0b037819 */ /* 0x000fc600000006ff */
[----:B------:R-:W-:-:S04]  /*1a80*/  IMAD R2, R12, 0x8, R2 ;  /* 0x000000080c027824 */ /* 0x000fc800078e0202 */
[----:B------:R-:W2:Y:S02]  /*1a90*/  SYNCS.PHASECHK.TRANS64.TRYWAIT P0, [R2+URZ+0xf0], R3 ;  /* 0x0000f003020075a7 */ /* 0x000ea400080011ff */
[----:B--2---:R-:W-:Y:S05]  /*1aa0*/  @!P0 BRA `(.L_x_24) ;  /* 0x000000c800e88947 */ /* 0x004fea0003800000 */
.L_x_193:
[----:B------:R-:W-:Y:S01]  /*1ab0*/  VIADD R12, R12, 0x1 ;  /* 0x000000010c0c7836 */ /* 0x000fe20000000000 */
[----:B------:R2:W-:Y:S04]  /*1ac0*/  SYNCS.ARRIVE.TRANS64.A1T0 RZ, [R2+URZ+0xe0], RZ ;  /* 0x0000e0ff02ff79a7 */ /* 0x0005e800081000ff */
[----:B------:R-:W-:-:S04]  /*1ad0*/  ISETP.NE.AND P0, PT, R12, 0x2, PT ;  /* 0x000000020c00780c */ /* 0x000fc80003f05270 */
[----:B------:R-:W-:Y:S02]  /*1ae0*/  SEL R12, R12, RZ, P0 ;  /* 0x000000ff0c0c7207 */ /* 0x000fe40000000000 */
[----:B--2---:R-:W-:-:S04]  /*1af0*/  SEL R2, RZ, 0x1, P0 ;  /* 0x00000001ff027807 */ /* 0x004fc80000000000 */
[----:B------:R-:W-:-:S07]  /*1b00*/  LOP3.LUT R11, R11, R2, RZ, 0x3c, !PT ;  /* 0x000000020b0b7212 */ /* 0x000fce00078e3cff */
.L_x_23:
[----:B------:R-:W-:Y:S01]  /*1b10*/  UMOV UR4, 0x400 ;  /* 0x0000040000047882 */ /* 0x000fe20000000000 */
[----:B------:R-:W-:Y:S01]  /*1b20*/  SHF.L.U32 R2, R15, 0x1f, RZ ;  /* 0x0000001f0f027819 */ /* 0x000fe200000006ff */
[----:B-1----:R-:W-:Y:S02]  /*1b30*/  ULEA UR4, UR37, UR4, 0x18 ;  /* 0x0000000425047291 */ /* 0x002fe4000f8ec0ff */
[----:B------:R-:W-:Y:S02]  /*1b40*/  UISETP.GE.U32.AND UP0, UPT, UR31, 0x1ff, UPT ;  /* 0x000001ff1f00788c */ /* 0x000fe4000bf06070 */
[----:B------:R-:W-:Y:S02]  /*1b50*/  ULEA UR8, UR46, UR4, 0x3 ;  /* 0x000000042e087291 */ /* 0x000fe4000f8e18ff */
[----:B------:R-:W-:Y:S02]  /*1b60*/  ULEA UR27, UR12, UR29, 0x2 ;  /* 0x0000001d0c1b7291 */ /* 0x000fe4000f8e10ff */
[----:B------:R-:W-:-:S02]  /*1b70*/  ULEA UR35, UR20, UR30, 0x7 ;  /* 0x0000001e14237291 */ /* 0x000fc4000f8e38ff */
[----:B------:R-:W-:Y:S01]  /*1b80*/  USHF.L.U32 UR27, UR27, 0x5, URZ ;  /* 0x000000051b1b7899 */ /* 0x000fe200080006ff */
[----:B------:R-:W-:Y:S02]  /*1b90*/  UMOV UR51, URZ ;  /* 0x000000ff00337c82 */ /* 0x000fe40008000000 */
[----:B------:R1:W2:Y:S01]  /*1ba0*/  SYNCS.PHASECHK.TRANS64.TRYWAIT P2, [UR8+0x28], R2 ;  /* 0x00002802ff0075a7 */ /* 0x0002a20008041108 */
[----:B------:R-:W-:Y:S08]  /*1bb0*/  BRA.U !UP0, `(.L_x_25) ;  /* 0x0000000508287547 */ /* 0x000ff0000b800000 */
[----:B------:R-:W-:Y:S01]  /*1bc0*/  UMOV UR49, URZ ;  /* 0x000000ff00317c82 */ /* 0x000fe20008000000 */
[----:B------:R-:W-:-:S05]  /*1bd0*/  UMOV UR48, UR46 ;  /* 0x0000002e00307c82 */ /* 0x000fca0008000000 */
.L_x_33:
[----:B------:R-:W-:Y:S01]  /*1be0*/  ULEA UR33, UR48, UR4, 0x3 ;  /* 0x0000000430217291 */ /* 0x000fe2000f8e18ff */
[----:B--2---:R-:W-:Y:S01]  /*1bf0*/  @!P5 MOV R3, 0x9000 ;  /* 0x000090000003d802 */ /* 0x004fe20000000f00 */
[----:B--2---:R-:W-:Y:S10]  /*1c00*/  @P2 BRA `(.L_x_26) ;  /* 0x00000000000c2947 */ /* 0x004ff40003800000 */
[----:B------:R-:W-:-:S04]  /*1c10*/  SHF.L.U32 R4, R15, 0x1f, RZ ;  /* 0x0000001f0f047819 */ /* 0x000fc800000006ff */
[----:B------:R-:W2:Y:S02]  /*1c20*/  SYNCS.PHASECHK.TRANS64.TRYWAIT P0, [UR33+0x28], R4 ;  /* 0x00002804ff0075a7 */ /* 0x000ea40008001121 */
[----:B--2---:R-:W-:Y:S05]  /*1c30*/  @!P0 BRA `(.L_x_27) ;  /* 0x000000c800988947 */ /* 0x004fea0003800000 */
.L_x_26:
[----:B------:R2:W-:Y:S01]  /*1c40*/  @!P5 SYNCS.ARRIVE.TRANS64 RZ, [UR33], R3 ;  /* 0x00000003ffffd9a7 */ /* 0x0005e20008000021 */
[----:B------:R-:W-:-:S04]  /*1c50*/  ULOP3.LUT UR8, UR45, 0x2, URZ, 0xfc, !UPT ;  /* 0x000000022d087892 */ /* 0x000fc8000f8efcff */
[----:B------:R-:W-:-:S09]  /*1c60*/  UISETP.NE.AND UP0, UPT, UR8, 0x2, UPT ;  /* 0x000000020800788c */ /* 0x000fd2000bf05270 */
[----:B------:R-:W-:Y:S05]  /*1c70*/  BRA.U UP0, `(.L_x_28) ;  /* 0x0000000100047547 */ /* 0x000fea000b800000 */
[----:B------:R-:W-:Y:S05]  /*1c80*/  BPT.TRAP 0x1 ;  /* 0x000000040000795c */ /* 0x000fea0000300000 */
.L_x_28:
[----:B------:R-:W-:Y:S04]  /*1c90*/  BSSY.RECONVERGENT B0, `(.L_x_29) ;  /* 0x0000003000007945 */ /* 0x000fe80003800200 */
[----:B------:R-:W-:Y:S05]  /*1ca0*/  @P4 BRA `(.L_x_30) ;  /* 0x0000000000044947 */ /* 0x000fea0003800000 */
[----:B------:R-:W-:Y:S05]  /*1cb0*/  BPT.TRAP 0x1 ;  /* 0x000000040000795c */ /* 0x000fea0000300000 */
.L_x_30:
[----:B------:R-:W-:Y:S05]  /*1cc0*/  BSYNC.RECONVERGENT B0 ;  /* 0x0000000000007941 */ /* 0x000fea0003800200 */
.L_x_29:
[----:B------:R-:W-:Y:S01]  /*1cd0*/  UIADD3 UR46, UPT, UPT, UR48, 0x1, URZ ;  /* 0x00000001302e7890 */ /* 0x000fe2000fffe0ff */
[----:B------:R-:W-:Y:S01]  /*1ce0*/  BSSY.RECONVERGENT B0, `(.L_x_31) ;  /* 0x0000032000007945 */ /* 0x000fe20003800200 */
[----:B------:R-:W-:Y:S02]  /*1cf0*/  ELECT P0, URZ, PT ;  /* 0x0000000000ff782f */ /* 0x000fe40003800000 */
[----:B------:R-:W-:-:S04]  /*1d00*/  UISETP.NE.AND UP0, UPT, UR46, 0x5, UPT ;  /* 0x000000052e00788c */ /* 0x000fc8000bf05270 */
[----:B------:R-:W-:Y:S02]  /*1d10*/  USEL UR9, URZ, 0x1, UP0 ;  /* 0x00000001ff097887 */ /* 0x000fe40008000000 */
[----:B------:R-:W-:-:S04]  /*1d20*/  USEL UR46, UR46, URZ, UP0 ;  /* 0x000000ff2e2e7287 */ /* 0x000fc80008000000 */
[----:B------:R-:W-:Y:S01]  /*1d30*/  ULEA UR8, UR46, UR4, 0x3 ;  /* 0x000000042e087291 */ /* 0x000fe2000f8e18ff */
[----:B------:R-:W-:-:S04]  /*1d40*/  LOP3.LUT R15, R15, UR9, RZ, 0x3c, !PT ;  /* 0x000000090f0f7c12 */ /* 0x000fc8000f8e3cff */
[----:B-1----:R-:W-:-:S04]  /*1d50*/  SHF.L.U32 R2, R15, 0x1f, RZ ;  /* 0x0000001f0f027819 */ /* 0x002fc800000006ff */
[----:B------:R1:W1:Y:S01]  /*1d60*/  SYNCS.PHASECHK.TRANS64.TRYWAIT P2, [UR8+0x28], R2 ;  /* 0x00002802ff0075a7 */ /* 0x0002620008041108 */
[----:B------:R-:W-:Y:S05]  /*1d70*/  @!P0 BRA `(.L_x_32) ;  /* 0x0000000000a08947 */ /* 0x000fea0003800000 */
[----:B------:R-:W-:Y:S02]  /*1d80*/  USHF.L.U32 UR24, UR48, 0xe, URZ ;  /* 0x0000000e30187899 */ /* 0x000fe400080006ff */
[----:B------:R-:W-:Y:S02]  /*1d90*/  USHF.L.U32 UR8, UR48, 0xb, URZ ;  /* 0x0000000b30087899 */ /* 0x000fe400080006ff */
[----:B------:R-:W-:Y:S02]  /*1da0*/  UIADD3 UR60, UP3, UPT, UR42, 0x80, URZ ;  /* 0x000000802a3c7890 */ /* 0x000fe4000ff7e0ff */
[----:B------:R-:W-:Y:S02]  /*1db0*/  ULOP3.LUT UR32, UR24, UR23, URZ, 0xfc, !UPT ;  /* 0x0000001718207292 */ /* 0x000fe4000f8efcff */
[----:B------:R-:W-:Y:S02]  /*1dc0*/  UIADD3 UR58, UP2, UPT, UR42, 0x180, URZ ;  /* 0x000001802a3a7890 */ /* 0x000fe4000ff5e0ff */
[----:B------:R-:W-:-:S02]  /*1dd0*/  ULOP3.LUT UR24, UR24, UR22, URZ, 0xfc, !UPT ;  /* 0x0000001618187292 */ /* 0x000fc4000f8efcff */
[----:B------:R-:W-:Y:S02]  /*1de0*/  USHF.L.U32 UR11, UR49, 0x2, URZ ;  /* 0x00000002310b7899 */ /* 0x000fe400080006ff */
[----:B------:R-:W-:Y:S02]  /*1df0*/  UIADD3 UR56, UP1, UPT, UR42, 0x280, URZ ;  /* 0x000002802a387890 */ /* 0x000fe4000ff3e0ff */
[----:B------:R-:W-:Y:S02]  /*1e00*/  ULOP3.LUT UR16, UR15, UR8, URZ, 0xfc, !UPT ;  /* 0x000000080f107292 */ /* 0x000fe4000f8efcff */
[----:B------:R-:W-:Y:S02]  /*1e10*/  UIADD3 UR54, UP0, UPT, UR42, 0x380, URZ ;  /* 0x000003802a367890 */ /* 0x000fe4000ff1e0ff */
[----:B------:R-:W-:Y:S02]  /*1e20*/  ULOP3.LUT UR8, UR8, UR7, URZ, 0xfc, !UPT ;  /* 0x0000000708087292 */ /* 0x000fe4000f8efcff */
[----:B------:R-:W-:-:S02]  /*1e30*/  USHF.L.U32 UR34, UR49, 0x8, URZ ;  /* 0x0000000831227899 */ /* 0x000fc400080006ff */
[----:B------:R-:W-:Y:S02]  /*1e40*/  UIADD3.X UR61, UPT, UPT, URZ, UR43, URZ, UP3, !UPT ;  /* 0x0000002bff3d7290 */ /* 0x000fe40009ffe4ff */
[----:B------:R-:W-:Y:S02]  /*1e50*/  UIADD3 UR32, UPT, UPT, UR4, 0x4300, UR32 ;  /* 0x0000430004207890 */ /* 0x000fe4000fffe020 */
[----:B------:R-:W-:Y:S02]  /*1e60*/  UPRMT UR51, URZ, 0x5410, UR6 ;  /* 0x00005410ff337896 */ /* 0x000fe40008000006 */
[----:B------:R-:W-:Y:S02]  /*1e70*/  UIADD3.X UR59, UPT, UPT, URZ, UR43, URZ, UP2, !UPT ;  /* 0x0000002bff3b7290 */ /* 0x000fe400097fe4ff */
[----:B------:R-:W-:Y:S02]  /*1e80*/  UIADD3 UR24, UPT, UPT, UR4, 0x18300, UR24 ;  /* 0x0001830004187890 */ /* 0x000fe4000fffe018 */
[----:B------:R-:W-:-:S02]  /*1e90*/  UPRMT UR50, URZ, 0x5410, UR5 ;  /* 0x00005410ff327896 */ /* 0x000fc40008000005 */
[----:B------:R-:W-:Y:S02]  /*1ea0*/  UIADD3.X UR57, UPT, UPT, URZ, UR43, URZ, UP1, !UPT ;  /* 0x0000002bff397290 */ /* 0x000fe40008ffe4ff */
[----:B------:R-:W-:Y:S02]  /*1eb0*/  ULOP3.LUT UR19, UR14, UR11, URZ, 0xfc, !UPT ;  /* 0x0000000b0e137292 */ /* 0x000fe4000f8efcff */
[----:B------:R-:W-:Y:S02]  /*1ec0*/  UIADD3 UR16, UPT, UPT, UR4, 0x2c300, UR16 ;  /* 0x0002c30004107890 */ /* 0x000fe4000fffe010 */
[----:B------:R-:W-:Y:S02]  /*1ed0*/  UIADD3.X UR55, UPT, UPT, URZ, UR43, URZ, UP0, !UPT ;  /* 0x0000002bff377290 */ /* 0x000fe400087fe4ff */
[----:B------:R-:W-:Y:S02]  /*1ee0*/  ULEA.HI UR11, UR7, UR11, URZ, 0x17 ;  /* 0x0000000b070b7291 */ /* 0x000fe4000f8fb8ff */
[----:B------:R-:W-:Y:S01]  /*1ef0*/  UIADD3 UR8, UPT, UPT, UR4, 0x2eb00, UR8 ;  /* 0x0002eb0004087890 */ /* 0x000fe2000fffe008 */
[----:B------:R-:W-:Y:S01]  /*1f00*/  UMOV UR52, 0x0 ;  /* 0x0000000000347882 */ /* 0x000fe20000000000 */
[----:B------:R-:W-:Y:S01]  /*1f10*/  UMOV UR53, 0x10000000 ;  /* 0x1000000000357882 */ /* 0x000fe20000000000 */
[----:B------:R-:W-:Y:S01]  /*1f20*/  UMOV UR25, UR33 ;  /* 0x0000002100197c82 */ /* 0x000fe20008000000 */
[----:B------:R-:W-:Y:S01]  /*1f30*/  UMOV UR28, UR36 ;  /* 0x00000024001c7c82 */ /* 0x000fe20008000000 */
[----:B------:R-:W-:Y:S01]  /*1f40*/  UMOV UR18, URZ ;  /* 0x000000ff00127c82 */ /* 0x000fe20008000000 */
[----:B------:R-:W-:Y:S01]  /*1f50*/  UMOV UR26, UR34 ;  /* 0x00000022001a7c82 */ /* 0x000fe20008000000 */
[----:B------:R-:W-:Y:S01]  /*1f60*/  UMOV UR17, UR33 ;  /* 0x0000002100117c82 */ /* 0x000fe20008000000 */
[----:B------:R-:W-:Y:S01]  /*1f70*/  UMOV UR21, UR36 ;  /* 0x0000002400157c82 */ /* 0x000fe20008000000 */
[----:B------:R1:W-:Y:S01]  /*1f80*/  UTMALDG.3D.MULTICAST [UR32], [UR60], UR51, desc[UR52] ;  /* 0x000034203c0073b4 */ /* 0x0003e20008011833 */
[----:B------:R-:W-:Y:S01]  /*1f90*/  UMOV UR9, UR33 ;  /* 0x0000002100097c82 */ /* 0x000fe20008000000 */
[----:B------:R-:W-:Y:S01]  /*1fa0*/  UMOV UR13, UR36 ;  /* 0x00000024000d7c82 */ /* 0x000fe20008000000 */
[----:B------:R-:W-:Y:S01]  /*1fb0*/  UMOV UR10, UR18 ;  /* 0x00000012000a7c82 */ /* 0x000fe20008000000 */
[----:B------:R1:W-:Y:S01]  /*1fc0*/  UTMALDG.3D.MULTICAST [UR24], [UR58], UR50, desc[UR52] ;  /* 0x000034183a0073b4 */ /* 0x0003e20008011832 */
[----:B------:R1:W-:Y:S01]  /*1fd0*/  UTMALDG.4D.MULTICAST [UR16], [UR56], UR51, desc[UR52] ;  /* 0x00003410380073b4 */ /* 0x0003e20008019833 */
[----:B------:R1:W-:Y:S01]  /*1fe0*/  UTMALDG.4D.MULTICAST [UR8], [UR54], UR50, desc[UR52] ;  /* 0x00003408360073b4 */ /* 0x0003e20008019832 */
[----:B------:R-:W-:Y:S01]  /*1ff0*/  NOP ;  /* 0x0000000000007918 */ /* 0x000fe20000000000 */
.L_x_32:
[----:B-1----:R-:W-:Y:S05]  /*2000*/  BSYNC.RECONVERGENT B0 ;  /* 0x0000000000007941 */ /* 0x002fea0003800200 */
.L_x_31:
[----:B------:R-:W-:Y:S01]  /*2010*/  UIADD3 UR49, UPT, UPT, UR49, 0x1, URZ ;  /* 0x0000000131317890 */ /* 0x000fe2000fffe0ff */
[----:B------:R-:W-:Y:S01]  /*2020*/  UMOV UR48, UR46 ;  /* 0x0000002e00307c82 */ /* 0x000fe20008000000 */
[----:B------:R-:W-:Y:S02]  /*2030*/  UMOV UR51, UR44 ;  /* 0x0000002c00337c82 */ /* 0x000fe40008000000 */
[----:B------:R-:W-:-:S09]  /*2040*/  UISETP.NE.AND UP0, UPT, UR49, UR44, UPT ;  /* 0x0000002c3100728c */ /* 0x000fd2000bf05270 */
[----:B------:R-:W-:Y:S05]  /*2050*/  BRA.U UP0, `(.L_x_33) ;  /* 0xfffffff900e07547 */ /* 0x000fea000b83ffff */
.L_x_25:
[----:B------:R-:W-:Y:S01]  /*2060*/  ULEA UR8, UR46, UR4, 0x3 ;  /* 0x000000042e087291 */ /* 0x000fe2000f8e18ff */
[----:B-1----:R-:W-:Y:S01]  /*2070*/  SHF.L.U32 R2, R15, 0x1f, RZ ;  /* 0x0000001f0f027819 */ /* 0x002fe200000006ff */
[----:B------:R-:W-:Y:S01]  /*2080*/  @!P1 SYNCS.ARRIVE.TRANS64.A1T0 RZ, [UR4+0x98], RZ ;  /* 0x000098ffffff99a7 */ /* 0x000fe20008100004 */
[----:B------:R-:W-:-:S06]  /*2090*/  UISETP.GT.AND UP0, UPT, UR41, UR40, UPT ;  /* 0x000000282900728c */ /* 0x000fcc000bf04270 */
[----:B------:R1:W1:Y:S03]  /*20a0*/  SYNCS.PHASECHK.TRANS64.TRYWAIT P1, [UR8+0x28], R2 ;  /* 0x00002802ff0075a7 */ /* 0x0002660008021108 */
[----:B------:R-:W-:Y:S05]  /*20b0*/  BRA.U !UP0, `(.L_x_34) ;  /* 0x0000000508247547 */ /* 0x000fea000b800000 */
[----:B------:R-:W-:Y:S01]  /*20c0*/  UIADD3 UR49, UPT, UPT, UR47, UR51, URZ ;  /* 0x000000332f317290 */ /* 0x000fe2000fffe0ff */
[----:B------:R-:W-:-:S11]  /*20d0*/  UMOV UR50, UR46 ;  /* 0x0000002e00327c82 */ /* 0x000fd60008000000 */
.L_x_42:
[----:B------:R-:W-:Y:S01]  /*20e0*/  ULEA UR33, UR50, UR4, 0x3 ;  /* 0x0000000432217291 */ /* 0x000fe2000f8e18ff */
[----:B--2---:R-:W-:Y:S01]  /*20f0*/  @!P5 MOV R3, 0x9000 ;  /* 0x000090000003d802 */ /* 0x004fe20000000f00 */
[----:B-1----:R-:W-:Y:S10]  /*2100*/  @P1 BRA `(.L_x_35) ;  /* 0x00000000000c1947 */ /* 0x002ff40003800000 */
[----:B------:R-:W-:-:S04]  /*2110*/  SHF.L.U32 R4, R15, 0x1f, RZ ;  /* 0x0000001f0f047819 */ /* 0x000fc800000006ff */
[----:B------:R-:W1:Y:S02]  /*2120*/  SYNCS.PHASECHK.TRANS64.TRYWAIT P0, [UR33+0x28], R4 ;  /* 0x00002804ff0075a7 */ /* 0x000e640008001121 */
[----:B-1----:R-:W-:Y:S05]  /*2130*/  @!P0 BRA `(.L_x_36) ;  /* 0x000000c400708947 */ /* 0x002fea0003800000 */
.L_x_35:
[----:B------:R2:W-:Y:S01]  /*2140*/  @!P5 SYNCS.ARRIVE.TRANS64 RZ, [UR33], R3 ;  /* 0x00000003ffffd9a7 */ /* 0x0005e20008000021 */
[----:B------:R-:W-:-:S04]  /*2150*/  ULOP3.LUT UR8, UR45, 0x2, URZ, 0xfc, !UPT ;  /* 0x000000022d087892 */ /* 0x000fc8000f8efcff */
[----:B------:R-:W-:-:S09]  /*2160*/  UISETP.NE.AND UP0, UPT, UR8, 0x2, UPT ;  /* 0x000000020800788c */ /* 0x000fd2000bf05270 */
[----:B------:R-:W-:Y:S05]  /*2170*/  BRA.U UP0, `(.L_x_37) ;  /* 0x0000000100047547 */ /* 0x000fea000b800000 */
[----:B------:R-:W-:Y:S05]  /*2180*/  BPT.TRAP 0x1 ;  /* 0x000000040000795c */ /* 0x000fea0000300000 */
.L_x_37:
[----:B------:R-:W-:Y:S04]  /*2190*/  BSSY.RECONVERGENT B0, `(.L_x_38) ;  /* 0x0000003000007945 */ /* 0x000fe80003800200 */
[----:B------:R-:W-:Y:S05]  /*21a0*/  @P4 BRA `(.L_x_39) ;  /* 0x0000000000044947 */ /* 0x000fea0003800000 */
[----:B------:R-:W-:Y:S05]  /*21b0*/  BPT.TRAP 0x1 ;  /* 0x000000040000795c */ /* 0x000fea0000300000 */
.L_x_39:
[----:B------:R-:W-:Y:S05]  /*21c0*/  BSYNC.RECONVERGENT B0 ;  /* 0x0000000000007941 */ /* 0x000fea0003800200 */
.L_x_38:
        /* <DEDUP_REMOVED lines=32> */
[----:B------:R-:W-:Y:S02]  /*23d0*/  ULEA.HI UR11, UR7, UR11, URZ, 0x17 ;  /* 0x0000000b070b7291 */ /* 0x000fe4000f8fb8ff */
[----:B------:R-:W-:Y:S02]  /*23e0*/  UIADD3 UR8, UPT, UPT, UR4, 0x2eb00, UR8 ;  /* 0x0002eb0004087890 */ /* 0x000fe4000fffe008 */
[----:B------:R-:W-:Y:S01]  /*23f0*/  UIADD3.X UR57, UPT, UPT, URZ, UR43, URZ, UP0, !UPT ;  /* 0x0000002bff397290 */ /* 0x000fe200087fe4ff */
        /* <DEDUP_REMOVED lines=16> */
.L_x_41:
[----:B-1----:R-:W-:Y:S05]  /*2500*/  BSYNC.RECONVERGENT B0 ;  /* 0x0000000000007941 */ /* 0x002fea0003800200 */
.L_x_40:
[----:B------:R-:W-:Y:S01]  /*2510*/  UIADD3 UR51, UPT, UPT, UR51, 0x1, URZ ;  /* 0x0000000133337890 */ /* 0x000fe2000fffe0ff */
[----:B------:R-:W-:-:S03]  /*2520*/  UMOV UR50, UR46 ;  /* 0x0000002e00327c82 */ /* 0x000fc60008000000 */
[----:B------:R-:W-:-:S09]  /*2530*/  UISETP.NE.AND UP0, UPT, UR51, UR49, UPT ;  /* 0x000000313300728c */ /* 0x000fd2000bf05270 */
[----:B------:R-:W-:Y:S05]  /*2540*/  BRA.U UP0, `(.L_x_42) ;  /* 0xfffffff900e47547 */ /* 0x000fea000b83ffff */
.L_x_34:
[C---:B-1----:R-:W-:Y:S01]  /*2550*/  LEA R2, R14.reuse, UR4, 0x3 ;  /* 0x000000040e027c11 */ /* 0x042fe2000f8e18ff */
[----:B------:R-:W-:Y:S01]  /*2560*/  NOP ;  /* 0x0000000000007918 */ /* 0x000fe20000000000 */
[----:B--2---:R-:W-:Y:S02]  /*2570*/  SHF.L.U32 R3, R13, 0x1f, RZ ;  /* 0x0000001f0d037819 */ /* 0x004fe400000006ff */
[----:B------:R-:W-:Y:S02]  /*2580*/  LEA R4, R14, UR4, 0x4 ;  /* 0x000000040e047c11 */ /* 0x000fe4000f8e20ff */
[----:B------:R-:W1:Y:S02]  /*2590*/  SYNCS.PHASECHK.TRANS64.TRYWAIT P0, [R2+URZ+0xa0], R3 ;  /* 0x0000a003020075a7 */ /* 0x000e6400080011ff */
[----:B-1----:R-:W-:Y:S05]  /*25a0*/  @!P0 BRA `(.L_x_43) ;  /* 0x000000c0006c8947 */ /* 0x002fea0003800000 */
.L_x_196:
[----:B------:R-:W2:Y:S01]  /*25b0*/  LDS.128 R4, [R4+0x110] ;  /* 0x0001100004047984 */ /* 0x000ea20000000c00 */
[----:B------:R-:W-:Y:S01]  /*25c0*/  ISETP.GE.AND P0, PT, R43, 0x1, PT ;  /* 0x000000012b00780c */ /* 0x000fe20003f06270 */
[----:B-1----:R-:W-:Y:S01]  /*25d0*/  VIADD R2, R2, 0xb0 ;  /* 0x000000b002027836 */ /* 0x002fe20000000000 */
[----:B------:R-:W-:Y:S01]  /*25e0*/  @!PT LDS RZ, [RZ] ;  /* 0x00000000fffff984 */ /* 0x000fe20000000800 */
[----:B------:R-:W-:Y:S01]  /*25f0*/  @!PT LDS RZ, [RZ] ;  /* 0x00000000fffff984 */ /* 0x000fe20000000800 */
[----:B------:R-:W-:Y:S01]  /*2600*/  @!PT LDS RZ, [RZ] ;  /* 0x00000000fffff984 */ /* 0x000fe20000000800 */
[----:B------:R-:W-:Y:S01]  /*2610*/  @!PT LDS RZ, [RZ] ;  /* 0x00000000fffff984 */ /* 0x000fe20000000800 */
[----:B------:R1:W-:Y:S06]  /*2620*/  MEMBAR.ALL.CTA ;  /* 0x0000000000007992 */ /* 0x0003ec0000008000 */
[----:B-1----:R-:W1:Y:S01]  /*2630*/  FENCE.VIEW.ASYNC.S ;  /* 0x00000000000073c6 */ /* 0x002e620000000000 */
[----:B------:R-:W-:-:S04]  /*2640*/  PRMT R2, RZ, 0x654, R2 ;  /* 0x00000654ff027816 */ /* 0x000fc80000000002 */
[----:B-1----:R1:W-:Y:S01]  /*2650*/  SYNCS.ARRIVE.TRANS64.RED.A1T0 RZ, [R2+URZ], RZ ;  /* 0x000000ff02ff79a7 */ /* 0x0023e200081004ff */
[----:B--2---:R-:W-:-:S13]  /*2660*/  LOP3.LUT P2, RZ, R6, 0x1, RZ, 0xc0, !PT ;  /* 0x0000000106ff7812 */ /* 0x004fda000784c0ff */
[----:B------:R-:W-:Y:S01]  /*2670*/  @P2 SHF.R.U32.HI R3, RZ, 0x10, R5 ;  /* 0x00000010ff032819 */ /* 0x000fe20000011605 */
[----:B------:R-:W-:Y:S01]  /*2680*/  VOTEU.ANY UP0, P2 ;  /* 0x0000000000ff7886 */ /* 0x000fe20001000100 */
[----:B------:R-:W-:Y:S02]  /*2690*/  @P2 MOV R10, R4 ;  /* 0x00000004000a2202 */ /* 0x000fe40000000f00 */
[----:B------:R-:W-:Y:S02]  /*26a0*/  @P2 R2UR.BROADCAST UR8, R3 ;  /* 0x00000000030822ca */ /* 0x000fe400008e0000 */
[----:B------:R-:W-:-:S11]  /*26b0*/  @P2 LOP3.LUT R9, R5, 0xffff, RZ, 0xc0, !PT ;  /* 0x0000ffff05092812 */ /* 0x000fd600078ec0ff */
[----:B------:R-:W-:Y:S01]  /*26c0*/  @UP0 UMOV UR36, UR8 ;  /* 0x0000000800240c82 */ /* 0x000fe20008000000 */
[----:B-1----:R-:W-:Y:S05]  /*26d0*/  @!P0 BRA `(.L_x_44) ;  /* 0x0000000000b88947 */ /* 0x002fea0003800000 */
[----:B------:R-:W4:Y:S01]  /*26e0*/  LDC.64 R4, c[0x0][0xf18] ;  /* 0x0003c600ff047b82 */ /* 0x000f220000000a00 */
[----:B------:R-:W-:-:S07]  /*26f0*/  ISETP.NE.AND P3, PT, R43, 0x1, PT ;  /* 0x000000012b00780c */ /* 0x000fce0003f65270 */
[----:B------:R-:W3:Y:S08]  /*2700*/  LDC.64 R6, c[0x0][0xf10] ;  /* 0x0003c400ff067b82 */ /* 0x000ef00000000a00 */
[----:B------:R-:W1:Y:S08]  /*2710*/  LDC R16, c[0x0][0xf20] ;  /* 0x0003c800ff107b82 */ /* 0x000e700000000800 */
[----:B------:R-:W2:Y:S01]  /*2720*/  LDC R17, c[0x0][0xf0c] ;  /* 0x0003c300ff117b82 */ /* 0x000ea20000000800 */
[----:B----4-:R-:W-:Y:S01]  /*2730*/  IMAD.HI.U32 R19, R0, R5, RZ ;  /* 0x0000000500137227 */ /* 0x010fe200078e00ff */
[----:B------:R-:W-:-:S03]  /*2740*/  ISETP.NE.AND P0, PT, R4, 0x1, PT ;  /* 0x000000010400780c */ /* 0x000fc60003f05270 */
[----:B------:R-:W-:-:S03]  /*2750*/  IMAD.HI.U32 R5, R9, R5, RZ ;  /* 0x0000000509057227 */ /* 0x000fc600078e00ff */
[----:B------:R-:W4:Y:S01]  /*2760*/  LDC.64 R2, c[0x0][0xf28] ;  /* 0x0003ca00ff027b82 */ /* 0x000f220000000a00 */
[----:B---3--:R-:W-:-:S04]  /*2770*/  IMAD.HI.U32 R20, R8, R6, RZ ;  /* 0x0000000608147227 */ /* 0x008fc800078e00ff */
[----:B------:R-:W-:Y:S01]  /*2780*/  IMAD.HI.U32 R21, R10, R6, RZ ;  /* 0x000000060a157227 */ /* 0x000fe200078e00ff */
[----:B------:R-:W-:Y:S02]  /*2790*/  SHF.R.U32.HI R20, RZ, R7, R20 ;  /* 0x00000007ff147219 */ /* 0x000fe40000011614 */
[-C--:B-1----:R-:W-:Y:S02]  /*27a0*/  SHF.R.U32.HI R19, RZ, R16.reuse, R19 ;  /* 0x00000010ff137219 */ /* 0x082fe40000011613 */
[----:B------:R-:W-:Y:S02]  /*27b0*/  SHF.R.U32.HI R5, RZ, R16, R5 ;  /* 0x00000010ff057219 */ /* 0x000fe40000011605 */
[----:B------:R-:W-:Y:S02]  /*27c0*/  SEL R19, R0, R19, !P0 ;  /* 0x0000001300137207 */ /* 0x000fe40004000000 */
[----:B------:R-:W-:Y:S02]  /*27d0*/  SHF.R.U32.HI R21, RZ, R7, R21 ;  /* 0x00000007ff157219 */ /* 0x000fe40000011615 */
[----:B--2---:R-:W-:-:S02]  /*27e0*/  ISETP.NE.AND P1, PT, R17, 0x1, PT ;  /* 0x000000011100780c */ /* 0x004fc40003f25270 */
[----:B------:R-:W-:Y:S02]  /*27f0*/  SEL R5, R9, R5, !P0 ;  /* 0x0000000509057207 */ /* 0x000fe40004000000 */
[----:B------:R-:W-:Y:S02]  /*2800*/  SEL R20, R8, R20, !P1 ;  /* 0x0000001408147207 */ /* 0x000fe40004800000 */
[----:B------:R-:W-:Y:S01]  /*2810*/  SEL R21, R10, R21, !P1 ;  /* 0x000000150a157207 */ /* 0x000fe20004800000 */
[----:B----4-:R-:W-:-:S04]  /*2820*/  IMAD.HI.U32 R18, R19, R2, RZ ;  /* 0x0000000213127227 */ /* 0x010fc800078e00ff */
[----:B------:R-:W-:Y:S01]  /*2830*/  IMAD.HI.U32 R6, R20, R2, RZ ;  /* 0x0000000214067227 */ /* 0x000fe200078e00ff */
[----:B------:R-:W-:-:S04]  /*2840*/  @P3 SHF.R.U32.HI R19, RZ, R3, R18 ;  /* 0x00000003ff133219 */ /* 0x000fc80000011612 */
[----:B------:R-:W-:Y:S01]  /*2850*/  @P3 SHF.R.U32.HI R20, RZ, R3, R6 ;  /* 0x00000003ff143219 */ /* 0x000fe20000011606 */
[----:B------:R-:W-:-:S04]  /*2860*/  IMAD R19, R43, R19, RZ ;  /* 0x000000132b137224 */ /* 0x000fc800078e02ff */
[----:B------:R-:W-:Y:S01]  /*2870*/  IMAD R6, R43, R20, RZ ;  /* 0x000000142b067224 */ /* 0x000fe200078e02ff */
[----:B------:R-:W-:-:S04]  /*2880*/  ISETP.GE.AND P0, PT, R5, R19, PT ;  /* 0x000000130500720c */ /* 0x000fc80003f06270 */
[----:B------:R-:W-:Y:S01]  /*2890*/  ISETP.GE.OR P0, PT, R21, R6, P0 ;  /* 0x000000061500720c */ /* 0x000fe20000706670 */
[----:B------:R-:W-:-:S05]  /*28a0*/  IMAD.HI.U32 R6, R5, R2, RZ ;  /* 0x0000000205067227 */ /* 0x000fca00078e00ff */
[----:B------:R-:W-:-:S04]  /*28b0*/  SHF.R.U32.HI R6, RZ, R3, R6 ;  /* 0x00000003ff067219 */ /* 0x000fc80000011606 */
[----:B------:R-:W-:-:S03]  /*28c0*/  SEL R6, R5, R6, !P3 ;  /* 0x0000000605067207 */ /* 0x000fc60005800000 */
[----:B------:R-:W-:-:S04]  /*28d0*/  @!P0 IMAD.HI.U32 R7, R21, R2, RZ ;  /* 0x0000000215078227 */ /* 0x000fc800078e00ff */
[----:B------:R-:W-:Y:S01]  /*28e0*/  IMAD.MOV R2, RZ, RZ, -R6 ;  /* 0x000000ffff027224 */ /* 0x000fe200078e0a06 */
[----:B------:R-:W-:Y:S02]  /*28f0*/  @!P0 SHF.R.U32.HI R3, RZ, R3, R7 ;  /* 0x00000003ff038219 */ /* 0x000fe40000011607 */
[----:B------:R-:W-:Y:S01]  /*2900*/  IADD3 R7, PT, PT, -R5, RZ, RZ ;  /* 0x000000ff05077210 */ /* 0x000fe20007ffe1ff */
[----:B------:R-:W-:Y:S01]  /*2910*/  IMAD R2, R43, R2, R5 ;  /* 0x000000022b027224 */ /* 0x000fe200078e0205 */
[----:B------:R-:W-:-:S03]  /*2920*/  @!P0 SEL R3, R21, R3, !P3 ;  /* 0x0000000315038207 */ /* 0x000fc60005800000 */
[----:B------:R-:W-:Y:S02]  /*2930*/  IMAD R7, R4, R7, R9 ;  /* 0x0000000704077224 */ /* 0x000fe400078e0209 */
[--C-:B------:R-:W-:Y:S02]  /*2940*/  @!P0 IMAD.IADD R6, R6, 0x1, -R3.reuse ;  /* 0x0000000106068824 */ /* 0x100fe400078e0a03 */
[----:B------:R-:W-:Y:S01]  /*2950*/  @!P0 IMAD R3, R2, R20, R3 ;  /* 0x0000001402038224 */ /* 0x000fe200078e0203 */
[----:B------:R-:W-:Y:S01]  /*2960*/  IADD3 R2, PT, PT, -R21, RZ, RZ ;  /* 0x000000ff15027210 */ /* 0x000fe20007ffe1ff */
[----:B------:R-:W-:Y:S02]  /*2970*/  @!P0 IMAD R5, R43, R6, R21 ;  /* 0x000000062b058224 */ /* 0x000fe400078e0215 */
[----:B------:R-:W-:Y:S02]  /*2980*/  @!P0 IMAD.MOV.U32 R21, RZ, RZ, R3 ;  /* 0x000000ffff158224 */ /* 0x000fe400078e0003 */
[----:B------:R-:W-:-:S02]  /*2990*/  IMAD R2, R17, R2, R10 ;  /* 0x0000000211027224 */ /* 0x000fc400078e020a */
[----:B------:R-:W-:Y:S02]  /*29a0*/  IMAD R9, R5, R4, R7 ;  /* 0x0000000405097224 */ /* 0x000fe400078e0207 */
[----:B------:R-:W-:Y:S02]  /*29b0*/  IMAD R10, R21, R17, R2 ;  /* 0x00000011150a7224 */ /* 0x000fe400078e0202 */
.L_x_44:
[----:B------:R-:W1:Y:S02]  /*29c0*/  LDCU UR8, c[0x0][0xf30] ;  /* 0x0001e600ff0877ac */ /* 0x000e640008000800 */
[----:B-1----:R-:W-:-:S09]  /*29d0*/  UISETP.NE.AND UP0, UPT, UR8, 0x1, UPT ;  /* 0x000000010800788c */ /* 0x002fd2000bf05270 */
[----:B------:R-:W-:Y:S05]  /*29e0*/  BRA.U UP0, `(.L_x_45) ;  /* 0x0000000100407547 */ /* 0x000fea000b800000 */
[----:B------:R-:W1:Y:S08]  /*29f0*/  LDC.64 R4, c[0x0][0xf10] ;  /* 0x0003c400ff047b82 */ /* 0x000e700000000a00 */
[----:B------:R-:W2:Y:S08]  /*2a00*/  LDC.64 R2, c[0x0][0xf18] ;  /* 0x0003c600ff027b82 */ /* 0x000eb00000000a00 */
[----:B------:R-:W3:Y:S08]  /*2a10*/  LDC R6, c[0x0][0xf20] ;  /* 0x0003c800ff067b82 */ /* 0x000ef00000000800 */
[----:B------:R-:W4:Y:S01]  /*2a20*/  LDC R7, c[0x0][0xf0c] ;  /* 0x0003c300ff077b82 */ /* 0x000f220000000800 */
[----:B-1----:R-:W-:-:S05]  /*2a30*/  IMAD.HI.U32 R4, R10, R4, RZ ;  /* 0x000000040a047227 */ /* 0x002fca00078e00ff */
[----:B------:R-:W-:Y:S01]  /*2a40*/  SHF.R.U32.HI R4, RZ, R5, R4 ;  /* 0x00000005ff047219 */ /* 0x000fe20000011604 */
[----:B--2---:R-:W-:Y:S01]  /*2a50*/  IMAD.HI.U32 R3, R9, R3, RZ ;  /* 0x0000000309037227 */ /* 0x004fe200078e00ff */
[----:B------:R-:W-:-:S04]  /*2a60*/  ISETP.NE.AND P0, PT, R2, 0x1, PT ;  /* 0x000000010200780c */ /* 0x000fc80003f05270 */
[----:B---3--:R-:W-:-:S04]  /*2a70*/  SHF.R.U32.HI R3, RZ, R6, R3 ;  /* 0x00000006ff037219 */ /* 0x008fc80000011603 */
[----:B------:R-:W-:Y:S02]  /*2a80*/  SEL R3, R9, R3, !P0 ;  /* 0x0000000309037207 */ /* 0x000fe40004000000 */
[----:B----4-:R-:W-:-:S04]  /*2a90*/  ISETP.NE.AND P1, PT, R7, 0x1, PT ;  /* 0x000000010700780c */ /* 0x010fc80003f25270 */
[----:B------:R-:W-:-:S05]  /*2aa0*/  SEL R4, R10, R4, !P1 ;  /* 0x000000040a047207 */ /* 0x000fca0004800000 */
[----:B------:R-:W-:Y:S02]  /*2ab0*/  IMAD.IADD R5, R3, 0x1, -R4 ;  /* 0x0000000103057824 */ /* 0x000fe400078e0a04 */
[----:B------:R-:W-:Y:S02]  /*2ac0*/  IMAD.IADD R3, R4, 0x1, -R3 ;  /* 0x0000000104037824 */ /* 0x000fe400078e0a03 */
[----:B------:R-:W-:Y:S02]  /*2ad0*/  IMAD R10, R5, R7, R10 ;  /* 0x00000007050a7224 */ /* 0x000fe400078e020a */
[----:B------:R-:W-:-:S07]  /*2ae0*/  IMAD R9, R3, R2, R9 ;  /* 0x0000000203097224 */ /* 0x000fce00078e0209 */
.L_x_45:
[----:B------:R-:W-:Y:S01]  /*2af0*/  VIADD R14, R14, 0x1 ;  /* 0x000000010e0e7836 */ /* 0x000fe20000000000 */
[----:B------:R-:W-:Y:S01]  /*2b00*/  PLOP3.LUT P1, PT, PT, PT, PT, 0x80, 0x8 ;  /* 0x000000000008781c */ /* 0x000fe20003f2f070 */
[----:B------:R-:W-:Y:S02]  /*2b10*/  VIADD R2, R10, UR39 ;  /* 0x000000270a027c36 */ /* 0x000fe40008000000 */
[----:B------:R-:W-:Y:S01]  /*2b20*/  VIADD R3, R9, UR38 ;  /* 0x0000002609037c36 */ /* 0x000fe20008000000 */
[----:B------:R-:W-:Y:S02]  /*2b30*/  ISETP.NE.AND P0, PT, R14, 0x2, PT ;  /* 0x000000020e00780c */ /* 0x000fe40003f05270 */
[----:B------:R-:W-:Y:S02]  /*2b40*/  R2UR UR20, R2 ;  /* 0x00000000021472ca */ /* 0x000fe400000e0000 */
[----:B------:R-:W-:Y:S02]  /*2b50*/  SEL R2, RZ, 0x1, P0 ;  /* 0x00000001ff027807 */ /* 0x000fe40000000000 */
[----:B------:R-:W-:-:S02]  /*2b60*/  R2UR UR12, R3 ;  /* 0x00000000030c72ca */ /* 0x000fc400000e0000 */
[----:B------:R-:W-:Y:S02]  /*2b70*/  LOP3.LUT R13, R13, R2, RZ, 0x3c, !PT ;  /* 0x000000020d0d7212 */ /* 0x000fe400078e3cff */
[----:B------:R-:W-:Y:S01]  /*2b80*/  SEL R14, R14, RZ, P0 ;  /* 0x000000ff0e0e7207 */ /* 0x000fe20000000000 */
[----:B------:R-:W-:Y:S10]  /*2b90*/  @P2 BRA `(.L_x_46) ;  /* 0xffffffec009c2947 */ /* 0x000ff4000383ffff */
[----:B------:R-:W-:Y:S01]  /*2ba0*/  UIADD3 UR4, UPT, UPT, UR4, 0x28, URZ ;  /* 0x0000002804047890 */ /* 0x000fe2000fffe0ff */
[----:B------:R-:W-:-:S03]  /*2bb0*/  SHF.L.U32 R2, R15, 0x1f, RZ ;  /* 0x0000001f0f027819 */ /* 0x000fc600000006ff */
[----:B------:R-:W-:-:S09]  /*2bc0*/  ULEA UR5, UR46, UR4, 0x3 ;  /* 0x000000042e057291 */ /* 0x000fd2000f8e18ff */
[----:B------:R-:W1:Y:S02]  /*2bd0*/  SYNCS.PHASECHK.TRANS64.TRYWAIT P0, [UR5], R2 ;  /* 0x00000002ff0075a7 */ /* 0x000e640008001105 */
[----:B-1----:R-:W-:Y:S05]  /*2be0*/  @!P0 BRA `(.L_x_47) ;  /* 0x000000b800f08947 */ /* 0x002fea0003800000 */
.L_x_198:
[----:B------:R-:W-:-:S04]  /*2bf0*/  UIADD3 UR6, UPT, UPT, UR46, 0x1, URZ ;  /* 0x000000012e067890 */ /* 0x000fc8000fffe0ff */
[----:B------:R-:W-:-:S04]  /*2c00*/  UISETP.NE.AND UP0, UPT, UR6, 0x5, UPT ;  /* 0x000000050600788c */ /* 0x000fc8000bf05270 */
[----:B------:R-:W-:Y:S02]  /*2c10*/  USEL UR7, URZ, 0x1, UP0 ;  /* 0x00000001ff077887 */ /* 0x000fe40008000000 */
[----:B------:R-:W-:-:S04]  /*2c20*/  USEL UR6, UR6, URZ, UP0 ;  /* 0x000000ff06067287 */ /* 0x000fc80008000000 */
[----:B------:R-:W-:Y:S01]  /*2c30*/  ULEA UR5, UR6, UR4, 0x3 ;  /* 0x0000000406057291 */ /* 0x000fe2000f8e18ff */
[----:B-1----:R-:W-:-:S04]  /*2c40*/  LOP3.LUT R2, R15, UR7, RZ, 0x3c, !PT ;  /* 0x000000070f027c12 */ /* 0x002fc8000f8e3cff */
[----:B------:R-:W-:-:S04]  /*2c50*/  SHF.L.U32 R3, R2, 0x1f, RZ ;  /* 0x0000001f02037819 */ /* 0x000fc800000006ff */
[----:B------:R-:W1:Y:S02]  /*2c60*/  SYNCS.PHASECHK.TRANS64.TRYWAIT P0, [UR5], R3 ;  /* 0x00000003ff0075a7 */ /* 0x000e640008001105 */
[----:B-1----:R-:W-:Y:S05]  /*2c70*/  @!P0 BRA `(.L_x_48) ;  /* 0x000000b800e48947 */ /* 0x002fea0003800000 */
.L_x_200:
[----:B------:R-:W-:-:S04]  /*2c80*/  UIADD3 UR6, UPT, UPT, UR6, 0x1, URZ ;  /* 0x0000000106067890 */ /* 0x000fc8000fffe0ff */
[----:B------:R-:W-:-:S04]  /*2c90*/  UISETP.NE.AND UP0, UPT, UR6, 0x5, UPT ;  /* 0x000000050600788c */ /* 0x000fc8000bf05270 */
[----:B------:R-:W-:Y:S02]  /*2ca0*/  USEL UR7, URZ, 0x1, UP0 ;  /* 0x00000001ff077887 */ /* 0x000fe40008000000 */
[----:B------:R-:W-:-:S04]  /*2cb0*/  USEL UR6, UR6, URZ, UP0 ;  /* 0x000000ff06067287 */ /* 0x000fc80008000000 */
[----:B------:R-:W-:Y:S01]  /*2cc0*/  ULEA UR5, UR6, UR4, 0x3 ;  /* 0x0000000406057291 */ /* 0x000fe2000f8e18ff */
[----:B------:R-:W-:-:S04]  /*2cd0*/  LOP3.LUT R2, R2, UR7, RZ, 0x3c, !PT ;  /* 0x0000000702027c12 */ /* 0x000fc8000f8e3cff */
[----:B-1----:R-:W-:-:S04]  /*2ce0*/  SHF.L.U32 R3, R2, 0x1f, RZ ;  /* 0x0000001f02037819 */ /* 0x002fc800000006ff */
[----:B------:R-:W1:Y:S02]  /*2cf0*/  SYNCS.PHASECHK.TRANS64.TRYWAIT P0, [UR5], R3 ;  /* 0x00000003ff0075a7 */ /* 0x000e640008001105 */
[----:B-1----:R-:W-:Y:S05]  /*2d00*/  @!P0 BRA `(.L_x_49) ;  /* 0x000000b800d88947 */ /* 0x002fea0003800000 */
.L_x_202:
        /* <DEDUP_REMOVED lines=9> */
.L_x_204:
[----:B------:R-:W-:-:S04]  /*2da0*/  UIADD3 UR6, UPT, UPT, UR6, 0x1, URZ ;  /* 0x0000000106067890 */ /* 0x000fc8000fffe0ff */
[----:B------:R-:W-:-:S04]  /*2db0*/  UISETP.NE.AND UP0, UPT, UR6, 0x5, UPT ;  /* 0x000000050600788c */ /* 0x000fc8000bf05270 */
[----:B------:R-:W-:Y:S02]  /*2dc0*/  USEL UR5, URZ, 0x1, UP0 ;  /* 0x00000001ff057887 */ /* 0x000fe40008000000 */
[----:B------:R-:W-:-:S04]  /*2dd0*/  USEL UR6, UR6, URZ, UP0 ;  /* 0x000000ff06067287 */ /* 0x000fc80008000000 */
[----:B------:R-:W-:Y:S01]  /*2de0*/  ULEA UR6, UR6, UR4, 0x3 ;  /* 0x0000000406067291 */ /* 0x000fe2000f8e18ff */
[----:B------:R-:W-:-:S04]  /*2df0*/  LOP3.LUT R2, R2, UR5, RZ, 0x3c, !PT ;  /* 0x0000000502027c12 */ /* 0x000fc8000f8e3cff */
[----:B------:R-:W-:Y:S01]  /*2e00*/  SHF.L.U32 R2, R2, 0x1f, RZ ;  /* 0x0000001f02027819 */ /* 0x000fe200000006ff */
[----:B-1--4-:R-:W-:-:S07]  /*2e10*/  IMAD.U32 R0, RZ, RZ, UR6 ;  /* 0x00000006ff007e24 */ /* 0x012fce000f8e00ff */
.L_x_51:
[----:B-1----:R1:W2:Y:S02]  /*2e20*/  SYNCS.PHASECHK.TRANS64.TRYWAIT P0, [R0+URZ], R2 ;  /* 0x00000002000075a7 */ /* 0x0022a400080011ff */
[----:B--2---:R-:W-:Y:S05]  /*2e30*/  @!P0 NANOSLEEP.SYNCS 0x989680 ;  /* 0x009896800000895d */ /* 0x004fea0003900000 */
[----:B------:R-:W2:Y:S02]  /*2e40*/  @!P0 SYNCS.PHASECHK.TRANS64 P0, [R0+URZ], R2 ;  /* 0x00000002000085a7 */ /* 0x000ea400080010ff */
[----:B--2---:R-:W-:Y:S05]  /*2e50*/  @P0 EXIT ;  /* 0x000000000000094d */ /* 0x004fea0003800000 */
[----:B------:R-:W-:Y:S05]  /*2e60*/  BRA `(.L_x_51) ;  /* 0xfffffffc00ec7947 */ /* 0x000fea000383ffff */
.L_x_22:
[----:B------:R-:W-:-:S04]  /*2e70*/  UISETP.NE.AND UP0, UPT, UR37, URZ, UPT ;  /* 0x000000ff2500728c */ /* 0x000fc8000bf05270 */
[----:B------:R-:W-:-:S09]  /*2e80*/  UISETP.NE.OR UP0, UPT, UR13, 0x1, UP0 ;  /* 0x000000010d00788c */ /* 0x000fd20008705670 */
[----:B------:R-:W-:Y:S05]  /*2e90*/  BRA.U UP0, `(.L_x_52) ;  /* 0x0000000500487547 */ /* 0x000fea000b800000 */
[----:B------:R-:W-:Y:S01]  /*2ea0*/  ISETP.GE.U32.AND P2, PT, R2, 0x8, PT ;  /* 0x000000080200780c */ /* 0x000fe20003f46070 */
[----:B------:R-:W-:Y:S01]  /*2eb0*/  IMAD.MOV.U32 R12, RZ, RZ, 0x1 ;  /* 0x00000001ff0c7424 */ /* 0x000fe200078e00ff */
[----:B------:R-:W-:Y:S02]  /*2ec0*/  CS2R R10, SRZ ;  /* 0x00000000000a7805 */ /* 0x000fe4000001ff00 */
[----:B------:R-:W-:Y:S01]  /*2ed0*/  CS2R R8, SRZ ;  /* 0x0000000000087805 */ /* 0x000fe2000001ff00 */
[----:B------:R-:W-:Y:S01]  /*2ee0*/  UMOV UR4, 0x400 ;  /* 0x0000040000047882 */ /* 0x000fe20000000000 */
[----:B------:R-:W-:Y:S01]  /*2ef0*/  UMOV UR6, URZ ;  /* 0x000000ff00067c82 */ /* 0x000fe20008000000 */
[----:B------:R-:W-:-:S12]  /*2f00*/  ULEA UR37, UR37, UR4, 0x18 ;  /* 0x0000000425257291 */ /* 0x000fd8000f8ec0ff */
.L_x_56:
[----:B------:R-:W-:Y:S02]  /*2f10*/  LEA R0, R8, UR37, 0x3 ;  /* 0x0000002508007c11 */ /* 0x000fe4000f8e18ff */
[----:B------:R-:W-:-:S03]  /*2f20*/  SHF.L.U32 R4, R9, 0x1f, RZ ;  /* 0x0000001f09047819 */ /* 0x000fc600000006ff */
[----:B------:R-:W-:Y:S01]  /*2f30*/  VIADD R5, R0, 0xf0 ;  /* 0x000000f000057836 */ /* 0x000fe20000000000 */
[----:B------:R-:W2:Y:S02]  /*2f40*/  SYNCS.PHASECHK.TRANS64.TRYWAIT P0, [R0+URZ+0xe0], R4 ;  /* 0x0000e004000075a7 */ /* 0x000ea400080011ff */
[----:B--2---:R-:W-:Y:S05]  /*2f50*/  @!P0 BRA `(.L_x_53) ;  /* 0x000000b800748947 */ /* 0x004fea0003800000 */
.L_x_205:
[----:B------:R-:W-:Y:S01]  /*2f60*/  ULEA UR5, UR6, UR37, 0x3 ;  /* 0x0000002506057291 */ /* 0x000fe2000f8e18ff */
[----:B--2---:R-:W-:Y:S01]  /*2f70*/  PRMT R0, RZ, 0x654, R5 ;  /* 0x00000654ff007816 */ /* 0x004fe20000000005 */
[----:B------:R-:W-:Y:S01]  /*2f80*/  @!P2 IMAD.MOV.U32 R4, RZ, RZ, 0x10 ;  /* 0x00000010ff04a424 */ /* 0x000fe200078e00ff */
[----:B------:R-:W-:Y:S01]  /*2f90*/  SHF.L.U32 R5, R12, 0x1f, RZ ;  /* 0x0000001f0c057819 */ /* 0x000fe200000006ff */
[----:B------:R-:W-:Y:S01]  /*2fa0*/  UIADD3 UR4, UPT, UPT, UR5, 0xa0, URZ ;  /* 0x000000a005047890 */ /* 0x000fe2000fffe0ff */
[----:B------:R2:W-:Y:S05]  /*2fb0*/  SYNCS.ARRIVE.TRANS64.RED.A1T0 RZ, [R0+URZ], RZ ;  /* 0x000000ff00ff79a7 */ /* 0x0005ea00081004ff */
[----:B------:R-:W-:Y:S01]  /*2fc0*/  IMAD.U32 R6, RZ, RZ, UR4 ;  /* 0x00000004ff067e24 */ /* 0x000fe2000f8e00ff */
[----:B------:R-:W3:Y:S04]  /*2fd0*/  SYNCS.PHASECHK.TRANS64.TRYWAIT P0, [UR5+0xb0], R5 ;  /* 0x0000b005ff0075a7 */ /* 0x000ee80008001105 */
[----:B------:R-:W-:Y:S01]  /*2fe0*/  PRMT R6, R2, 0x654, R6 ;  /* 0x0000065402067816 */ /* 0x000fe20000000006 */
[----:B--23--:R-:W-:Y:S06]  /*2ff0*/  @!P0 BRA `(.L_x_54) ;  /* 0x000000b800608947 */ /* 0x00cfec0003800000 */
.L_x_207:
[----:B------:R-:W-:Y:S01]  /*3000*/  ULEA UR4, UR6, UR37, 0x4 ;  /* 0x0000002506047291 */ /* 0x000fe2000f8e20ff */
[----:B------:R-:W-:Y:S01]  /*3010*/  SEL R3, R6, R3, !P2 ;  /* 0x0000000306037207 */ /* 0x000fe20005000000 */
[----:B------:R-:W-:Y:S01]  /*3020*/  UIADD3 UR5, UPT, UPT, UR5, 0xa0, URZ ;  /* 0x000000a005057890 */ /* 0x000fe2000fffe0ff */
[----:B--2---:R-:W-:Y:S01]  /*3030*/  LEA R0, R11, UR37, 0x3 ;  /* 0x000000250b007c11 */ /* 0x004fe2000f8e18ff */
[----:B------:R-:W-:Y:S01]  /*3040*/  UIADD3 UR4, UPT, UPT, UR4, 0x110, URZ ;  /* 0x0000011004047890 */ /* 0x000fe2000fffe0ff */
[----:B------:R2:W-:Y:S01]  /*3050*/  @!P2 SYNCS.ARRIVE.TRANS64.RED RZ, [R3+URZ], R4 ;  /* 0x0000000403ffa9a7 */ /* 0x0005e200080004ff */
[----:B------:R-:W-:Y:S01]  /*3060*/  UIADD3 UR6, UPT, UPT, UR6, 0x1, URZ ;  /* 0x0000000106067890 */ /* 0x000fe2000fffe0ff */
[----:B------:R-:W-:-:S03]  /*3070*/  VIADD R8, R8, 0x1 ;  /* 0x0000000108087836 */ /* 0x000fc60000000000 */
[----:B------:R-:W-:Y:S02]  /*3080*/  UISETP.NE.AND UP0, UPT, UR6, 0x2, UPT ;  /* 0x000000020600788c */ /* 0x000fe4000bf05270 */
[----:B------:R-:W-:Y:S01]  /*3090*/  ISETP.NE.AND P0, PT, R8, 0x2, PT ;  /* 0x000000020800780c */ /* 0x000fe20003f05270 */
[----:B------:R-:W-:Y:S06]  /*30a0*/  UGETNEXTWORKID.BROADCAST [UR4], [UR5] ;  /* 0x00000000040073ca */ /* 0x000fec0008000100 */
[----:B------:R-:W-:Y:S02]  /*30b0*/  USEL UR4, URZ, 0x1, UP0 ;  /* 0x00000001ff047887 */ /* 0x000fe40008000000 */
[----:B------:R-:W-:-:S04]  /*30c0*/  USEL UR6, UR6, URZ, UP0 ;  /* 0x000000ff06067287 */ /* 0x000fc80008000000 */
[----:B------:R-:W-:Y:S02]  /*30d0*/  LOP3.LUT R12, R12, UR4, RZ, 0x3c, !PT ;  /* 0x000000040c0c7c12 */ /* 0x000fe4000f8e3cff */
[----:B--2---:R-:W-:-:S04]  /*30e0*/  SHF.L.U32 R4, R10, 0x1f, RZ ;  /* 0x0000001f0a047819 */ /* 0x004fc800000006ff */
[----:B------:R-:W2:Y:S02]  /*30f0*/  SYNCS.PHASECHK.TRANS64.TRYWAIT P1, [R0+URZ+0xa0], R4 ;  /* 0x0000a004000075a7 */ /* 0x000ea400080211ff */
[----:B--2---:R-:W-:Y:S05]  /*3100*/  @!P1 BRA `(.L_x_55) ;  /* 0x000000b800349947 */ /* 0x004fea0003800000 */
.L_x_208:
[C---:B--2---:R-:W-:Y:S01]  /*3110*/  LEA R4, R11.reuse, UR37, 0x4 ;  /* 0x000000250b047c11 */ /* 0x044fe2000f8e20ff */
[----:B------:R-:W-:Y:S01]  /*3120*/  VIADD R0, R0, 0xb0 ;  /* 0x000000b000007836 */ /* 0x000fe20000000000 */
[----:B------:R-:W-:Y:S01]  /*3130*/  SEL R8, R8, RZ, P0 ;  /* 0x000000ff08087207 */ /* 0x000fe20000000000 */
[----:B------:R-:W-:-:S03]  /*3140*/  VIADD R11, R11, 0x1 ;  /* 0x000000010b0b7836 */ /* 0x000fc60000000000 */
[----:B------:R-:W2:Y:S01]  /*3150*/  LDS.128 R4, [R4+0x110] ;  /* 0x0001100004047984 */ /* 0x000ea20000000c00 */
[----:B------:R-:W-:Y:S02]  /*3160*/  PRMT R0, RZ, 0x654, R0 ;  /* 0x00000654ff007816 */ /* 0x000fe40000000000 */
[C---:B------:R-:W-:Y:S01]  /*3170*/  ISETP.NE.AND P1, PT, R11.reuse, 0x2, PT ;  /* 0x000000020b00780c */ /* 0x040fe20003f25270 */
[----:B------:R-:W-:Y:S01]  /*3180*/  @!PT LDS RZ, [RZ] ;  /* 0x00000000fffff984 */ /* 0x000fe20000000800 */
[----:B------:R-:W-:Y:S01]  /*3190*/  @!PT LDS RZ, [RZ] ;  /* 0x00000000fffff984 */ /* 0x000fe20000000800 */
[----:B------:R-:W-:Y:S01]  /*31a0*/  @!PT LDS RZ, [RZ] ;  /* 0x00000000fffff984 */ /* 0x000fe20000000800 */
[----:B------:R-:W-:Y:S01]  /*31b0*/  @!PT LDS RZ, [RZ] ;  /* 0x00000000fffff984 */ /* 0x000fe20000000800 */
[----:B------:R3:W-:Y:S06]  /*31c0*/  MEMBAR.ALL.CTA ;  /* 0x0000000000007992 */ /* 0x0007ec0000008000 */
[----:B---3--:R-:W3:Y:S01]  /*31d0*/  FENCE.VIEW.ASYNC.S ;  /* 0x00000000000073c6 */ /* 0x008ee20000000000 */
[----:B------:R-:W-:Y:S01]  /*31e0*/  SEL R11, R11, RZ, P1 ;  /* 0x000000ff0b0b7207 */ /* 0x000fe20000800000 */
[----:B---3--:R3:W-:Y:S01]  /*31f0*/  SYNCS.ARRIVE.TRANS64.RED.A1T0 RZ, [R0+URZ], RZ ;  /* 0x000000ff00ff79a7 */ /* 0x0087e200081004ff */
[----:B--2---:R-:W-:-:S02]  /*3200*/  LOP3.LUT P3, RZ, R6, 0x1, RZ, 0xc0, !PT ;  /* 0x0000000106ff7812 */ /* 0x004fc4000786c0ff */
[----:B------:R-:W-:-:S04]  /*3210*/  SEL R4, RZ, 0x1, P1 ;  /* 0x00000001ff047807 */ /* 0x000fc80000800000 */
[----:B------:R-:W-:Y:S02]  /*3220*/  LOP3.LUT R10, R10, R4, RZ, 0x3c, !PT ;  /* 0x000000040a0a7212 */ /* 0x000fe400078e3cff */
[----:B---3--:R-:W-:-:S04]  /*3230*/  SEL R0, RZ, 0x1, P0 ;  /* 0x00000001ff007807 */ /* 0x008fc80000000000 */
[----:B------:R-:W-:Y:S01]  /*3240*/  LOP3.LUT R9, R9, R0, RZ, 0x3c, !PT ;  /* 0x0000000009097212 */ /* 0x000fe200078e3cff */
[----:B------:R-:W-:Y:S06]  /*3250*/  @P3 BRA `(.L_x_56) ;  /* 0xfffffffc002c3947 */ /* 0x000fec000383ffff */
[----:B------:R-:W-:Y:S01]  /*3260*/  ULEA UR5, UR6, UR37, 0x3 ;  /* 0x0000002506057291 */ /* 0x000fe2000f8e18ff */
[----:B------:R-:W-:-:S08]  /*3270*/  SHF.L.U32 R2, R12, 0x1f, RZ ;  /* 0x0000001f0c027819 */ /* 0x000fd000000006ff */
[----:B------:R-:W2:Y:S02]  /*3280*/  SYNCS.PHASECHK.TRANS64 P0, [UR5+0xb0], R2 ;  /* 0x0000b002ff0075a7 */ /* 0x000ea40008001005 */
[----:B--2---:R-:W-:Y:S05]  /*3290*/  @P0 BRA `(.L_x_57) ;  /* 0x0000000000080947 */ /* 0x004fea0003800000 */
[----:B------:R-:W2:Y:S02]  /*32a0*/  SYNCS.PHASECHK.TRANS64.TRYWAIT P0, [UR5+0xb0], R2 ;  /* 0x0000b002ff0075a7 */ /* 0x000ea40008001105 */
[----:B--2---:R-:W-:Y:S05]  /*32b0*/  @!P0 BRA `(.L_x_58) ;  /* 0x000000b400dc8947 */ /* 0x004fea0003800000 */
.L_x_57:
[----:B------:R-:W-:-:S04]  /*32c0*/  UIADD3 UR4, UPT, UPT, UR6, 0x1, URZ ;  /* 0x0000000106047890 */ /* 0x000fc8000fffe0ff */
[----:B------:R-:W-:-:S04]  /*32d0*/  UISETP.NE.AND UP0, UPT, UR4, 0x2, UPT ;  /* 0x000000020400788c */ /* 0x000fc8000bf05270 */
[----:B------:R-:W-:Y:S02]  /*32e0*/  USEL UR7, URZ, 0x1, UP0 ;  /* 0x00000001ff077887 */ /* 0x000fe40008000000 */
[----:B------:R-:W-:-:S04]  /*32f0*/  USEL UR4, UR4, URZ, UP0 ;  /* 0x000000ff04047287 */ /* 0x000fc80008000000 */
[----:B------:R-:W-:Y:S01]  /*3300*/  ULEA UR4, UR4, UR37, 0x3 ;  /* 0x0000002504047291 */ /* 0x000fe2000f8e18ff */
[----:B--2---:R-:W-:-:S04]  /*3310*/  LOP3.LUT R2, R12, UR7, RZ, 0x3c, !PT ;  /* 0x000000070c027c12 */ /* 0x004fc8000f8e3cff */
[----:B------:R-:W-:-:S04]  /*3320*/  SHF.L.U32 R0, R2, 0x1f, RZ ;  /* 0x0000001f02007819 */ /* 0x000fc800000006ff */
[----:B------:R-:W2:Y:S02]  /*3330*/  SYNCS.PHASECHK.TRANS64 P0, [UR4+0xb0], R0 ;  /* 0x0000b000ff0075a7 */ /* 0x000ea40008001004 */
[----:B-12---:R-:W-:Y:S05]  /*3340*/  @P0 EXIT ;  /* 0x000000000000094d */ /* 0x006fea0003800000 */
[----:B------:R-:W-:Y:S02]  /*3350*/  SHF.L.U32 R2, R2, 0x1f, RZ ;  /* 0x0000001f02027819 */ /* 0x000fe400000006ff */
[----:B------:R-:W-:-:S07]  /*3360*/  MOV R0, UR4 ;  /* 0x0000000400007c02 */ /* 0x000fce0008000f00 */
.L_x_59:
[----:B-1----:R1:W2:Y:S02]  /*3370*/  SYNCS.PHASECHK.TRANS64.TRYWAIT P0, [R0+URZ+0xb0], R2 ;  /* 0x0000b002000075a7 */ /* 0x0022a400080011ff */
[----:B--2---:R-:W-:Y:S05]  /*3380*/  @!P0 NANOSLEEP.SYNCS 0x989680 ;  /* 0x009896800000895d */ /* 0x004fea0003900000 */
[----:B------:R-:W2:Y:S02]  /*3390*/  @!P0 SYNCS.PHASECHK.TRANS64 P0, [R0+URZ+0xb0], R2 ;  /* 0x0000b002000085a7 */ /* 0x000ea400080010ff */
[----:B--2---:R-:W-:Y:S05]  /*33a0*/  @P0 EXIT ;  /* 0x000000000000094d */ /* 0x004fea0003800000 */
[----:B------:R-:W-:Y:S05]  /*33b0*/  BRA `(.L_x_59) ;  /* 0xfffffffc00ec7947 */ /* 0x000fea000383ffff */
.L_x_52:
[----:B------:R-:W-:Y:S05]  /*33c0*/  BRA.U UP4, `(.L_x_60) ;  /* 0x0000001104787547 */ /* 0x000fea000b800000 */
[----:B------:R-:W-:Y:S01]  /*33d0*/  UMOV UR4, 0x40 ;  /* 0x0000004000047882 */ /* 0x000fe20000000000 */
[----:B------:R-:W-:Y:S01]  /*33e0*/  NOP ;  /* 0x0000000000007918 */ /* 0x000fe20000000000 */
[----:B------:R-:W-:Y:S01]  /*33f0*/  ULEA UR4, UR37, UR4, 0x18 ;  /* 0x0000000425047291 */ /* 0x000fe2000f8ec0ff */
[----:B------:R-:W-:Y:S02]  /*3400*/  UMOV UR5, 0x400 ;  /* 0x0000040000057882 */ /* 0x000fe40000000000 */
[----:B------:R-:W-:-:S06]  /*3410*/  ULEA UR37, UR37, UR5, 0x18 ;  /* 0x0000000525257291 */ /* 0x000fcc000f8ec0ff */
[----:B------:R-:W2:Y:S02]  /*3420*/  LDS.U8 R2, [UR4+0x1c] ;  /* 0x00001c04ff027984 */ /* 0x000ea40008000000 */
[----:B--2---:R-:W-:-:S13]  /*3430*/  ISETP.NE.AND P0, PT, R2, RZ, PT ;  /* 0x000000ff0200720c */ /* 0x004fda0003f05270 */
[----:B------:R-:W-:Y:S05]  /*3440*/  @P0 BRA `(.L_x_61) ;  /* 0x0000000000580947 */ /* 0x000fea0003800000 */
[----:B------:R-:W-:-:S13]  /*3450*/  ELECT P0, URZ, PT ;  /* 0x0000000000ff782f */ /* 0x000fda0003800000 */
[----:B------:R-:W-:Y:S05]  /*3460*/  @!P0 BRA `(.L_x_62) ;  /* 0x0000000000608947 */ /* 0x000fea0003800000 */
[----:B------:R-:W-:Y:S01]  /*3470*/  UMOV UR5, 0x10 ;  /* 0x0000001000057882 */ /* 0x000fe20000000000 */
[----:B------:R-:W-:Y:S01]  /*3480*/  HFMA2 R2, -RZ, RZ, 0, 5.9604644775390625e-08 ;  /* 0x00000001ff027431 */ /* 0x000fe200000001ff */
[----:B------:R-:W-:-:S03]  /*3490*/  MOV R3, 0xffff ;  /* 0x0000ffff00037802 */ /* 0x000fc60000000f00 */
[----:B------:R-:W-:Y:S04]  /*34a0*/  DEPBAR.LE SB2, 0x36 ;  /* 0x0000ad800000791a */ /* 0x000fe80000000000 */
[----:B------:R-:W2:Y:S02]  /*34b0*/  UTCATOMSWS.FIND_AND_SET.ALIGN UP0, UR5, UR5 ;  /* 0x00000005000575e3 */ /* 0x000ea40008000800 */
[----:B--2---:R-:W-:Y:S01]  /*34c0*/  MOV R4, UR5 ;  /* 0x0000000500047c02 */ /* 0x004fe20008000f00 */
[----:B------:R-:W-:Y:S06]  /*34d0*/  BRA.U UP0, `(.L_x_63) ;  /* 0x0000000100187547 */ /* 0x000fec000b800000 */
.L_x_64:
[----:B------:R-:W-:Y:S05]  /*34e0*/  NANOSLEEP 0x64 ;  /* 0x000000640000795d */ /* 0x000fea0003800000 */
[----:B------:R-:W-:-:S05]  /*34f0*/  UMOV UR5, 0x10 ;  /* 0x0000001000057882 */ /* 0x000fca0000000000 */
[----:B------:R-:W-:Y:S04]  /*3500*/  DEPBAR.LE SB2, 0x36 ;  /* 0x0000ad800000791a */ /* 0x000fe80000000000 */
[----:B------:R-:W2:Y:S02]  /*3510*/  UTCATOMSWS.FIND_AND_SET.ALIGN UP0, UR5, UR5 ;  /* 0x00000005000575e3 */ /* 0x000ea40008000800 */
[----:B--2---:R-:W-:Y:S01]  /*3520*/  MOV R4, UR5 ;  /* 0x0000000500047c02 */ /* 0x004fe20008000f00 */
[----:B------:R-:W-:Y:S05]  /*3530*/  BRA.U !UP0, `(.L_x_64) ;  /* 0xfffffffd08e87547 */ /* 0x000fea000b83ffff */
.L_x_63:
[-C--:B------:R-:W-:Y:S02]  /*3540*/  SHF.L.U32 R3, R3, R4.reuse, RZ ;  /* 0x0000000403037219 */ /* 0x080fe400000006ff */
[----:B------:R-:W-:Y:S01]  /*3550*/  SHF.L.U32 R2, R2, R4, RZ ;  /* 0x0000000402027219 */ /* 0x000fe200000006ff */
[----:B------:R-:W-:Y:S02]  /*3560*/  IMAD.SHL.U32 R4, R4, 0x20, RZ ;  /* 0x0000002004047824 */ /* 0x000fe400078e00ff */
[----:B------:R2:W-:Y:S04]  /*3570*/  ATOMS.OR RZ, [UR4+0x14], R3 ;  /* 0x00001403ffff798c */ /* 0x0005e8000b000004 */
[----:B------:R2:W-:Y:S04]  /*3580*/  ATOMS.OR RZ, [UR4+0x18], R2 ;  /* 0x00001802ffff798c */ /* 0x0005e8000b000004 */
[----:B------:R2:W-:Y:S01]  /*3590*/  STS [UR37+0x130], R4 ;  /* 0x00013004ff007988 */ /* 0x0005e20008000825 */
[----:B------:R-:W-:Y:S05]  /*35a0*/  BRA `(.L_x_62) ;  /* 0x0000000000107947 */ /* 0x000fea0003800000 */
.L_x_61:
[----:B------:R-:W-:-:S05]  /*35b0*/  MOV R2, 0xffffffff ;  /* 0xffffffff00027802 */ /* 0x000fca0000000f00 */
[----:B------:R2:W-:Y:S02]  /*35c0*/  STS [UR37+0x130], R2 ;  /* 0x00013002ff007988 */ /* 0x0005e40008000825 */
[----:B--2---:R-:W-:Y:S02]  /*35d0*/  MOV R2, 0x35f0 ;  /* 0x000035f000027802 */ /* 0x004fe40000000f00 */
[----:B-1---5:R-:W-:Y:S05]  /*35e0*/  CALL.REL.NOINC `($__internal_1_$__cuda_sm10x_tcgen05_guardrail_trap_phase_invalid_during_alloc) ;  /* 0x000000bc00a87944 */ /* 0x022fea0003c00000 */
.L_x_62:
[----:B------:R-:W-:Y:S05]  /*35f0*/  WARPSYNC.ALL ;  /* 0x0000000000007948 */ /* 0x000fea0003800000 */
[----:B------:R-:W3:Y:S01]  /*3600*/  S2UR UR13, SR_CgaCtaId ;  /* 0x00000000000d79c3 */ /* 0x000ee20000008800 */
[----:B------:R-:W-:Y:S01]  /*3610*/  UMOV UR4, 0x400 ;  /* 0x0000040000047882 */ /* 0x000fe20000000000 */
[----:B------:R-:W-:-:S06]  /*3620*/  NOP ;  /* 0x0000000000007918 */ /* 0x000fcc0000000000 */
[----:B------:R-:W-:Y:S06]  /*3630*/  BAR.ARV 0x6, 0xa0 ;  /* 0x0182800000007b1d */ /* 0x000fec0000002000 */
[----:B------:R-:W4:Y:S01]  /*3640*/  LDCU UR14, c[0x0][0x38c] ;  /* 0x00007180ff0e77ac */ /* 0x000f220008000800 */
[----:B------:R-:W-:Y:S01]  /*3650*/  LOP3.LUT R0, R0, 0xffff, RZ, 0xc0, !PT ;  /* 0x0000ffff00007812 */ /* 0x000fe200078ec0ff */
[----:B------:R-:W-:Y:S01]  /*3660*/  IMAD.MOV.U32 R11, RZ, RZ, 0x1 ;  /* 0x00000001ff0b7424 */ /* 0x000fe200078e00ff */
[----:B------:R-:W-:Y:S01]  /*3670*/  CS2R R8, SRZ ;  /* 0x0000000000087805 */ /* 0x000fe2000001ff00 */
[----:B------:R-:W-:Y:S01]  /*3680*/  IMAD.MOV.U32 R10, RZ, RZ, RZ ;  /* 0x000000ffff0a7224 */ /* 0x000fe200078e00ff */
[----:B------:R-:W-:Y:S01]  /*3690*/  R2UR UR16, R0 ;  /* 0x00000000001072ca */ /* 0x000fe200000e0000 */
[----:B------:R-:W-:Y:S01]  /*36a0*/  UMOV UR26, URZ ;  /* 0x000000ff001a7c82 */ /* 0x000fe20008000000 */
[----:B------:R-:W-:Y:S01]  /*36b0*/  UMOV UR25, URZ ;  /* 0x000000ff00197c82 */ /* 0x000fe20008000000 */
[----:B---3--:R-:W-:Y:S01]  /*36c0*/  ULEA UR13, UR13, UR4, 0x18 ;  /* 0x000000040d0d7291 */ /* 0x008fe2000f8ec0ff */
[----:B------:R-:W3:Y:S03]  /*36d0*/  LDCU UR4, c[0x0][0x38c] ;  /* 0x00007180ff0477ac */ /* 0x000ee60008000800 */
[----:B------:R-:W-:-:S02]  /*36e0*/  UIADD3 UR18, UPT, UPT, UR13, 0x4300, URZ ;  /* 0x000043000d127890 */ /* 0x000fc4000fffe0ff */
[----:B------:R-:W-:-:S03]  /*36f0*/  UIADD3 UR19, UPT, UPT, UR13, 0x18300, URZ ;  /* 0x000183000d137890 */ /* 0x000fc6000fffe0ff */
[----:B--2---:R-:W2:Y:S01]  /*3700*/  LDS R2, [UR13+0x130] ;  /* 0x0001300dff027984 */ /* 0x004ea20008000800 */
[----:B------:R-:W-:Y:S02]  /*3710*/  UIADD3 UR20, UPT, UPT, UR13, 0x2c300, URZ ;  /* 0x0002c3000d147890 */ /* 0x000fe4000fffe0ff */
[----:B------:R-:W-:Y:S02]  /*3720*/  UIADD3 UR21, UPT, UPT, UR13, 0x2eb00, URZ ;  /* 0x0002eb000d157890 */ /* 0x000fe4000fffe0ff */
[----:B------:R-:W-:Y:S02]  /*3730*/  USHF.R.U32.HI UR18, URZ, 0x4, UR18 ;  /* 0x00000004ff127899 */ /* 0x000fe40008011612 */
[----:B------:R-:W-:Y:S02]  /*3740*/  USHF.R.U32.HI UR19, URZ, 0x4, UR19 ;  /* 0x00000004ff137899 */ /* 0x000fe40008011613 */
[----:B------:R-:W-:Y:S02]  /*3750*/  USHF.R.U32.HI UR20, URZ, 0x4, UR20 ;  /* 0x00000004ff147899 */ /* 0x000fe40008011614 */
[----:B---3--:R-:W-:-:S02]  /*3760*/  UIADD3 UR4, UPT, UPT, UR4, 0xff, URZ ;  /* 0x000000ff04047890 */ /* 0x008fc4000fffe0ff */
[----:B------:R-:W-:Y:S02]  /*3770*/  USHF.R.U32.HI UR21, URZ, 0x4, UR21 ;  /* 0x00000004ff157899 */ /* 0x000fe40008011615 */
[----:B------:R-:W-:Y:S02]  /*3780*/  USHF.R.S32.HI UR12, URZ, 0x1f, UR4 ;  /* 0x0000001fff0c7899 */ /* 0x000fe40008011404 */
[----:B------:R-:W-:Y:S02]  /*3790*/  ULOP3.LUT UR18, UR18, 0x3fff, URZ, 0xc0, !UPT ;  /* 0x00003fff12127892 */ /* 0x000fe4000f8ec0ff */
[----:B------:R-:W-:Y:S02]  /*37a0*/  ULEA.HI UR12, UR12, UR4, URZ, 0x8 ;  /* 0x000000040c0c7291 */ /* 0x000fe4000f8f40ff */
[----:B------:R-:W-:Y:S02]  /*37b0*/  ULOP3.LUT UR19, UR19, 0x3fff, URZ, 0xc0, !UPT ;  /* 0x00003fff13137892 */ /* 0x000fe4000f8ec0ff */
[----:B------:R-:W-:-:S02]  /*37c0*/  USHF.R.S32.HI UR12, URZ, 0x8, UR12 ;  /* 0x00000008ff0c7899 */ /* 0x000fc4000801140c */
[----:B------:R-:W-:Y:S02]  /*37d0*/  ULOP3.LUT UR20, UR20, 0x3fff, URZ, 0xc0, !UPT ;  /* 0x00003fff14147892 */ /* 0x000fe4000f8ec0ff */
[----:B------:R-:W-:Y:S02]  /*37e0*/  UISETP.LT.AND UP0, UPT, UR12, 0x1, UPT ;  /* 0x000000010c00788c */ /* 0x000fe4000bf01270 */
[----:B------:R-:W-:Y:S02]  /*37f0*/  ULOP3.LUT UR21, UR21, 0x3fff, URZ, 0xc0, !UPT ;  /* 0x00003fff15157892 */ /* 0x000fe4000f8ec0ff */
[----:B------:R-:W-:Y:S02]  /*3800*/  USEL UR17, UR12, 0x1, !UP0 ;  /* 0x000000010c117887 */ /* 0x000fe4000c000000 */
[----:B------:R-:W-:Y:S02]  /*3810*/  ULOP3.LUT UR18, UR18, 0x10000, URZ, 0xfc, !UPT ;  /* 0x0001000012127892 */ /* 0x000fe4000f8efcff */
[----:B------:R-:W-:-:S02]  /*3820*/  ULOP3.LUT UR19, UR19, 0x10000, URZ, 0xfc, !UPT ;  /* 0x0001000013137892 */ /* 0x000fc4000f8efcff */
[----:B------:R-:W-:Y:S02]  /*3830*/  ULOP3.LUT UR20, UR20, 0x10000, URZ, 0xfc, !UPT ;  /* 0x0001000014147892 */ /* 0x000fe4000f8efcff */
[----:B------:R-:W-:Y:S01]  /*3840*/  ULOP3.LUT UR21, UR21, 0x10000, URZ, 0xfc, !UPT ;  /* 0x0001000015157892 */ /* 0x000fe2000f8efcff */
[----:B--2---:R-:W-:Y:S01]  /*3850*/  R2UR UR27, R2 ;  /* 0x00000000021b72ca */ /* 0x004fe200000e0000 */
[----:B------:R-:W-:Y:S02]  /*3860*/  UIADD3 UR17, UPT, UPT, -UR17, URZ, URZ ;  /* 0x000000ff11117290 */ /* 0x000fe4000fffe1ff */
[----:B----4-:R-:W-:-:S10]  /*3870*/  UISETP.GE.AND UP3, UPT, UR14, 0x1, UPT ;  /* 0x000000010e00788c */ /* 0x010fd4000bf66270 */
[----:B------:R-:W-:Y:S02]  /*3880*/  UIADD3 UR11, UPT, UPT, UR27, 0x110, URZ ;  /* 0x000001101b0b7890 */ /* 0x000fe4000fffe0ff */
[----:B------:R-:W-:Y:S02]  /*3890*/  UIADD3 UR9, UPT, UPT, UR27, 0x114, URZ ;  /* 0x000001141b097890 */ /* 0x000fe4000fffe0ff */
[----:B------:R-:W-:Y:S02]  /*38a0*/  UIADD3 UR7, UPT, UPT, UR27, 0x118, URZ ;  /* 0x000001181b077890 */ /* 0x000fe4000fffe0ff */
[----:B------:R-:W-:Y:S02]  /*38b0*/  UIADD3 UR5, UPT, UPT, UR27, 0x11c, URZ ;  /* 0x0000011c1b057890 */ /* 0x000fe4000fffe0ff */
[----:B------:R-:W-:Y:S02]  /*38c0*/  UIADD3 UR10, UPT, UPT, UR27, 0x100, URZ ;  /* 0x000001001b0a7890 */ /* 0x000fe4000fffe0ff */
[----:B------:R-:W-:-:S02]  /*38d0*/  UIADD3 UR8, UPT, UPT, UR27, 0x104, URZ ;  /* 0x000001041b087890 */ /* 0x000fc4000fffe0ff */
[----:B------:R-:W-:Y:S02]  /*38e0*/  UIADD3 UR6, UPT, UPT, UR27, 0x108, URZ ;  /* 0x000001081b067890 */ /* 0x000fe4000fffe0ff */
[----:B------:R-:W-:Y:S02]  /*38f0*/  UIADD3 UR4, UPT, UPT, UR27, 0x10c, URZ ;  /* 0x0000010c1b047890 */ /* 0x000fe4000fffe0ff */
[----:B------:R-:W-:Y:S02]  /*3900*/  USHF.R.U32.HI UR46, URZ, 0x1a, UR11 ;  /* 0x0000001aff2e7899 */ /* 0x000fe4000801160b */
[----:B------:R-:W-:Y:S02]  /*3910*/  USHF.R.U32.HI UR40, URZ, 0x1a, UR9 ;  /* 0x0000001aff287899 */ /* 0x000fe40008011609 */
[----:B------:R-:W-:Y:S02]  /*3920*/  USHF.R.U32.HI UR34, URZ, 0x1a, UR7 ;  /* 0x0000001aff227899 */ /* 0x000fe40008011607 */
[----:B------:R-:W-:-:S02]  /*3930*/  USHF.R.U32.HI UR28, URZ, 0x1a, UR5 ;  /* 0x0000001aff1c7899 */ /* 0x000fc40008011605 */
[----:B------:R-:W-:Y:S02]  /*3940*/  USHF.R.U32.HI UR47, URZ, 0x11, UR10 ;  /* 0x00000011ff2f7899 */ /* 0x000fe4000801160a */
[----:B------:R-:W-:Y:S02]  /*3950*/  USHF.R.U32.HI UR41, URZ, 0x11, UR8 ;  /* 0x00000011ff297899 */ /* 0x000fe40008011608 */
[----:B------:R-:W-:Y:S02]  /*3960*/  USHF.R.U32.HI UR35, URZ, 0x11, UR6 ;  /* 0x00000011ff237899 */ /* 0x000fe40008011606 */
[----:B------:R-:W-:Y:S02]  /*3970*/  USHF.R.U32.HI UR29, URZ, 0x11, UR4 ;  /* 0x00000011ff1d7899 */ /* 0x000fe40008011604 */
[----:B------:R-:W-:Y:S02]  /*3980*/  ULOP3.LUT UR46, UR46, 0x30, URZ, 0xc0, !UPT ;  /* 0x000000302e2e7892 */ /* 0x000fe4000f8ec0ff */
[----:B------:R-:W-:-:S02]  /*3990*/  ULOP3.LUT UR40, UR40, 0x30, URZ, 0xc0, !UPT ;  /* 0x0000003028287892 */ /* 0x000fc4000f8ec0ff */
[----:B------:R-:W-:Y:S02]  /*39a0*/  ULOP3.LUT UR34, UR34, 0x30, URZ, 0xc0, !UPT ;  /* 0x0000003022227892 */ /* 0x000fe4000f8ec0ff */
[----:B------:R-:W-:Y:S02]  /*39b0*/  ULOP3.LUT UR28, UR28, 0x30, URZ, 0xc0, !UPT ;  /* 0x000000301c1c7892 */ /* 0x000fe4000f8ec0ff */
[----:B------:R-:W-:Y:S02]  /*39c0*/  ULOP3.LUT UR47, UR47, 0x6000, URZ, 0xc0, !UPT ;  /* 0x000060002f2f7892 */ /* 0x000fe4000f8ec0ff */
[----:B------:R-:W-:Y:S02]  /*39d0*/  ULOP3.LUT UR41, UR41, 0x6000, URZ, 0xc0, !UPT ;  /* 0x0000600029297892 */ /* 0x000fe4000f8ec0ff */
        /* <DEDUP_REMOVED lines=10> */
[----:B------:R-:W-:Y:S02]  /*3a80*/  UPRMT UR47, UR46, 0x5410, UR47 ;  /* 0x000054102e2f7896 */ /* 0x000fe4000800002f */
[----:B------:R-:W-:Y:S02]  /*3a90*/  UPRMT UR41, UR40, 0x5410, UR41 ;  /* 0x0000541028297896 */ /* 0x000fe40008000029 */
[----:B------:R-:W-:Y:S02]  /*3aa0*/  UPRMT UR35, UR34, 0x5410, UR35 ;  /* 0x0000541022237896 */ /* 0x000fe40008000023 */
[----:B------:R-:W-:Y:S01]  /*3ab0*/  UPRMT UR29, UR28, 0x5410, UR29 ;  /* 0x000054101c1d7896 */ /* 0x000fe2000800001d */
[----:B------:R-:W-:Y:S01]  /*3ac0*/  UMOV UR46, URZ ;  /* 0x000000ff002e7c82 */ /* 0x000fe20008000000 */
[----:B------:R-:W-:Y:S01]  /*3ad0*/  UMOV UR40, URZ ;  /* 0x000000ff00287c82 */ /* 0x000fe20008000000 */
[----:B------:R-:W-:Y:S01]  /*3ae0*/  UMOV UR34, URZ ;  /* 0x000000ff00227c82 */ /* 0x000fe20008000000 */
[----:B------:R-:W-:-:S08]  /*3af0*/  UMOV UR28, URZ ;  /* 0x000000ff001c7c82 */ /* 0x000fd00008000000 */
.L_x_71:
[----:B------:R-:W-:Y:S02]  /*3b00*/  LEA R0, R10, UR13, 0x3 ;  /* 0x0000000d0a007c11 */ /* 0x000fe4000f8e18ff */
[----:B------:R-:W-:Y:S02]  /*3b10*/  SHF.L.U32 R2, R9, 0x1f, RZ ;  /* 0x0000001f09027819 */ /* 0x000fe400000006ff */
[----:B------:R-:W-:Y:S01]  /*3b20*/  PLOP3.LUT P0, PT, PT, PT, UP3, 0x80, 0x8 ;  /* 0x000000000008781c */ /* 0x000fe20003f0f038 */
[----:B------:R-:W-:Y:S01]  /*3b30*/  VIADD R3, R0, 0xb0 ;  /* 0x000000b000037836 */ /* 0x000fe20000000000 */
[----:B--2---:R-:W2:Y:S02]  /*3b40*/  SYNCS.PHASECHK.TRANS64.TRYWAIT P1, [R0+URZ+0xa0], R2 ;  /* 0x0000a002000075a7 */ /* 0x004ea400080211ff */
[----:B--2-4-:R-:W-:Y:S09]  /*3b50*/  @!P1 BRA `(.L_x_65) ;  /* 0x000000ac00cc9947 */ /* 0x014ff20003800000 */
.L_x_210:
[----:B------:R-:W-:Y:S01]  /*3b60*/  LEA R4, R10, UR13, 0x4 ;  /* 0x0000000d0a047c11 */ /* 0x000fe2000f8e20ff */
[----:B------:R-:W-:Y:S01]  /*3b70*/  @UP3 ULEA UR15, UR25, UR13, 0x3 ;  /* 0x0000000d190f3291 */ /* 0x000fe2000f8e18ff */
[----:B------:R-:W-:Y:S01]  /*3b80*/  PLOP3.LUT P2, PT, PT, PT, PT, 0x80, 0x8 ;  /* 0x000000000008781c */ /* 0x000fe20003f4f070 */
[----:B------:R-:W-:Y:S01]  /*3b90*/  ULEA UR14, UR26, UR13, 0x3 ;  /* 0x0000000d1a0e7291 */ /* 0x000fe2000f8e18ff */
[----:B------:R-:W-:Y:S02]  /*3ba0*/  PRMT R3, RZ, 0x654, R3 ;  /* 0x00000654ff037816 */ /* 0x000fe40000000003 */
[----:B------:R-:W3:Y:S01]  /*3bb0*/  LDS.128 R4, [R4+0x110] ;  /* 0x0001100004047984 */ /* 0x000ee20000000c00 */
[----:B--2---:R-:W-:Y:S02]  /*3bc0*/  @P0 SHF.L.U32 R2, R8, 0x1f, RZ ;  /* 0x0000001f08020819 */ /* 0x004fe400000006ff */
[----:B------:R-:W-:Y:S01]  /*3bd0*/  SHF.L.U32 R0, R11, 0x1f, RZ ;  /* 0x0000001f0b007819 */ /* 0x000fe200000006ff */
[----:B------:R-:W-:Y:S01]  /*3be0*/  @!PT LDS RZ, [RZ] ;  /* 0x00000000fffff984 */ /* 0x000fe20000000800 */
[----:B------:R-:W-:Y:S01]  /*3bf0*/  @!PT LDS RZ, [RZ] ;  /* 0x00000000fffff984 */ /* 0x000fe20000000800 */
[----:B------:R-:W-:Y:S01]  /*3c00*/  @!PT LDS RZ, [RZ] ;  /* 0x00000000fffff984 */ /* 0x000fe20000000800 */
[----:B------:R-:W-:Y:S01]  /*3c10*/  @!PT LDS RZ, [RZ] ;  /* 0x00000000fffff984 */ /* 0x000fe20000000800 */
[----:B------:R2:W-:Y:S06]  /*3c20*/  MEMBAR.ALL.CTA ;  /* 0x0000000000007992 */ /* 0x0005ec0000008000 */
[----:B--2---:R-:W2:Y:S02]  /*3c30*/  FENCE.VIEW.ASYNC.S ;  /* 0x00000000000073c6 */ /* 0x004ea40000000000 */
[----:B--2---:R2:W-:Y:S01]  /*3c40*/  SYNCS.ARRIVE.TRANS64.RED.A1T0 RZ, [R3+URZ], RZ ;  /* 0x000000ff03ff79a7 */ /* 0x0045e200081004ff */
[----:B------:R2:W4:Y:S01]  /*3c50*/  @P0 SYNCS.PHASECHK.TRANS64.TRYWAIT P2, [UR15], R2 ;  /* 0x00000002ff0005a7 */ /* 0x000522000804110f */
[----:B------:R-:W-:Y:S01]  /*3c60*/  ULEA UR15, UR26, UR27, 0x7 ;  /* 0x0000001b1a0f7291 */ /* 0x000fe2000f8e38ff */
[----:B---3--:R-:W-:Y:S01]  /*3c70*/  LOP3.LUT P1, RZ, R6, 0x1, RZ, 0xc0, !PT ;  /* 0x0000000106ff7812 */ /* 0x008fe2000782c0ff */
[----:B------:R-:W3:Y:S02]  /*3c80*/  SYNCS.PHASECHK.TRANS64.TRYWAIT P0, [UR14+0xd0], R0 ;  /* 0x0000d000ff0075a7 */ /* 0x000ee4000800110e */
[----:B--234-:R-:W-:Y:S10]  /*3c90*/  @!P0 BRA `(.L_x_66) ;  /* 0x000000ac00908947 */ /* 0x01cff40003800000 */
.L_x_212:
[----:B------:R-:W-:Y:S01]  /*3ca0*/  IADD3 R10, PT, PT, R10, 0x1, RZ ;  /* 0x000000010a0a7810 */ /* 0x000fe20007ffe0ff */
[----:B------:R-:W-:Y:S06]  /*3cb0*/  BRA.U !UP3, `(.L_x_67) ;  /* 0x000000050b247547 */ /* 0x000fec000b800000 */
[----:B------:R-:W-:Y:S01]  /*3cc0*/  UMOV UR61, URZ ;  /* 0x000000ff003d7c82 */ /* 0x000fe20008000000 */
[----:B------:R-:W-:Y:S01]  /*3cd0*/  UMOV UR24, UR17 ;  /* 0x0000001100187c82 */ /* 0x000fe20008000000 */
[----:B------:R-:W-:Y:S01]  /*3ce0*/  UMOV UR23, UR12 ;  /* 0x0000000c00177c82 */ /* 0x000fe20008000000 */
[----:B------:R-:W-:-:S05]  /*3cf0*/  UMOV UR53, UR25 ;  /* 0x0000001900357c82 */ /* 0x000fca0008000000 */
.L_x_70:
[----:B------:R-:W-:Y:S02]  /*3d00*/  UIADD3 UR24, UPT, UPT, UR24, 0x1, URZ ;  /* 0x0000000118187890 */ /* 0x000fe4000fffe0ff */
[----:B---3--:R-:W-:Y:S02]  /*3d10*/  ULEA UR22, UR53, UR13, 0x3 ;  /* 0x0000000d35167291 */ /* 0x008fe4000f8e18ff */
[----:B------:R-:W-:Y:S01]  /*3d20*/  UISETP.NE.AND UP0, UPT, UR24, URZ, UPT ;  /* 0x000000ff1800728c */ /* 0x000fe2000bf05270 */
[----:B----4-:R-:W-:Y:S10]  /*3d30*/  @P2 BRA `(.L_x_68) ;  /* 0x00000000000c2947 */ /* 0x010ff40003800000 */
[----:B--2---:R-:W-:Y:S04]  /*3d40*/  SHF.L.U32 R2, R8, 0x1f, RZ ;  /* 0x0000001f08027819 */ /* 0x004fe800000006ff */
[----:B------:R-:W2:Y:S02]  /*3d50*/  SYNCS.PHASECHK.TRANS64.TRYWAIT P0, [UR22], R2 ;  /* 0x00000002ff0075a7 */ /* 0x000ea40008001116 */
[----:B--2---:R-:W-:Y:S05]  /*3d60*/  @!P0 BRA `(.L_x_69) ;  /* 0x000000ac00748947 */ /* 0x004fea0003800000 */
.L_x_68:
[----:B------:R-:W-:Y:S01]  /*3d70*/  UISETP.NE.AND UP1, UPT, UR23, 0x1, UPT ;  /* 0x000000011700788c */ /* 0x000fe2000bf25270 */
[----:B------:R-:W-:Y:S01]  /*3d80*/  PLOP3.LUT P2, PT, PT, PT, PT, 0x80, 0x8 ;  /* 0x000000000008781c */ /* 0x000fe20003f4f070 */
[----:B------:R-:W-:Y:S02]  /*3d90*/  UIADD3 UR25, UPT, UPT, UR53, 0x1, URZ ;  /* 0x0000000135197890 */ /* 0x000fe4000fffe0ff */
[----:B------:R-:W-:Y:S02]  /*3da0*/  ULEA UR60, UR53, UR20, 0x7 ;  /* 0x00000014353c7291 */ /* 0x000fe4000f8e38ff */
[----:B------:R-:W-:Y:S01]  /*3db0*/  UISETP.NE.AND UP2, UPT, UR25, 0x5, UPT ;  /* 0x000000051900788c */ /* 0x000fe2000bf45270 */
[----:B------:R-:W-:Y:S01]  /*3dc0*/  PLOP3.LUT P0, PT, PT, PT, UP1, 0x80, 0x8 ;  /* 0x000000000008781c */ /* 0x000fe20003f0f018 */
[----:B------:R-:W-:Y:S02]  /*3dd0*/  ULEA UR52, UR53, UR21, 0x7 ;  /* 0x0000001535347291 */ /* 0x000fe4000f8e38ff */
[----:B------:R-:W-:Y:S02]  /*3de0*/  USEL UR31, URZ, 0x1, UP2 ;  /* 0x00000001ff1f7887 */ /* 0x000fe40009000000 */
[----:B------:R-:W-:Y:S02]  /*3df0*/  USEL UR25, UR25, URZ, UP2 ;  /* 0x000000ff19197287 */ /* 0x000fe40009000000 */
[----:B------:R-:W-:Y:S02]  /*3e00*/  UIADD3 UR62, UPT, UPT, UR60, 0x20, URZ ;  /* 0x000000203c3e7890 */ /* 0x000fe4000fffe0ff */
[----:B------:R-:W-:Y:S01]  /*3e10*/  @UP1 ULEA UR30, UR25, UR13, 0x3 ;  /* 0x0000000d191e1291 */ /* 0x000fe2000f8e18ff */
[----:B------:R-:W-:Y:S01]  /*3e20*/  LOP3.LUT R8, R8, UR31, RZ, 0x3c, !PT ;  /* 0x0000001f08087c12 */ /* 0x000fe2000f8e3cff */
[----:B------:R-:W-:Y:S02]  /*3e30*/  UIADD3 UR64, UPT, UPT, UR60, 0x40, URZ ;  /* 0x000000403c407890 */ /* 0x000fe4000fffe0ff */
[----:B------:R-:W-:Y:S01]  /*3e40*/  UIADD3 UR66, UPT, UPT, UR60, 0x60, URZ ;  /* 0x000000603c427890 */ /* 0x000fe2000fffe0ff */
[----:B--2---:R-:W-:Y:S01]  /*3e50*/  @P0 SHF.L.U32 R0, R8, 0x1f, RZ ;  /* 0x0000001f08000819 */ /* 0x004fe200000006ff */
[----:B------:R-:W-:Y:S02]  /*3e60*/  UISETP.NE.U32.AND UP1, UPT, UR61, URZ, UPT ;  /* 0x000000ff3d00728c */ /* 0x000fe4000bf25070 */
[----:B------:R-:W-:Y:S01]  /*3e70*/  ULEA UR50, UR53, UR19, 0xa ;  /* 0x0000001335327291 */ /* 0x000fe2000f8e50ff */
[----:B------:R3:W4:Y:S01]  /*3e80*/  @P0 SYNCS.PHASECHK.TRANS64.TRYWAIT P2, [UR30], R0 ;  /* 0x00000000ff0005a7 */ /* 0x000722000804111e */
[----:B------:R-:W-:Y:S02]  /*3e90*/  ULEA UR48, UR53, UR18, 0xa ;  /* 0x0000001235307291 */ /* 0x000fe4000f8e50ff */
[----:B------:R-:W-:Y:S02]  /*3ea0*/  UIADD3 UR54, UPT, UPT, UR52, 0x20, URZ ;  /* 0x0000002034367890 */ /* 0x000fe4000fffe0ff */
[----:B------:R-:W-:Y:S02]  /*3eb0*/  UIADD3 UR56, UPT, UPT, UR52, 0x40, URZ ;  /* 0x0000004034387890 */ /* 0x000fe4000fffe0ff */
[----:B------:R-:W-:Y:S02]  /*3ec0*/  UIADD3 UR58, UPT, UPT, UR52, 0x60, URZ ;  /* 0x00000060343a7890 */ /* 0x000fe4000fffe0ff */
[----:B------:R-:W-:Y:S02]  /*3ed0*/  UIADD3 UR44, UPT, UPT, UR50, 0x2, URZ ;  /* 0x00000002322c7890 */ /* 0x000fe4000fffe0ff */
[----:B------:R-:W-:Y:S02]  /*3ee0*/  UIADD3 UR42, UPT, UPT, UR48, 0x2, URZ ;  /* 0x00000002302a7890 */ /* 0x000fe4000fffe0ff */
[----:B------:R-:W-:Y:S02]  /*3ef0*/  UIADD3 UR38, UPT, UPT, UR50, 0x4, URZ ;  /* 0x0000000432267890 */ /* 0x000fe4000fffe0ff */
[----:B-1----:R-:W-:Y:S02]  /*3f00*/  UIADD3 UR36, UPT, UPT, UR48, 0x4, URZ ;  /* 0x0000000430247890 */ /* 0x002fe4000fffe0ff */
[----:B------:R-:W-:Y:S02]  /*3f10*/  UIADD3 UR32, UPT, UPT, UR50, 0x6, URZ ;  /* 0x0000000632207890 */ /* 0x000fe4000fffe0ff */
[----:B------:R-:W-:Y:S02]  /*3f20*/  UIADD3 UR30, UPT, UPT, UR48, 0x6, URZ ;  /* 0x00000006301e7890 */ /* 0x000fe4000fffe0ff */
[----:B------:R-:W-:Y:S02]  /*3f30*/  UIADD3 UR22, UPT, UPT, UR22, 0x28, URZ ;  /* 0x0000002816167890 */ /* 0x000fe4000fffe0ff */
[----:B------:R-:W-:Y:S01]  /*3f40*/  UIADD3 UR23, UPT, UPT, UR23, -0x1, URZ ;  /* 0xffffffff17177890 */ /* 0x000fe2000fffe0ff */
[----:B------:R-:W-:Y:S01]  /*3f50*/  UMOV UR61, 0x4008 ;  /* 0x00004008003d7882 */ /* 0x000fe20000000000 */
[----:B------:R-:W-:Y:S01]  /*3f60*/  UMOV UR63, 0x4008 ;  /* 0x00004008003f7882 */ /* 0x000fe20000000000 */
[----:B------:R1:W-:Y:S01]  /*3f70*/  UTCCP.T.S.4x32dp128bit tmem[UR27+0x100], gdesc[UR60] ;  /* 0x0001003c1b0079e7 */ /* 0x0003e20009100000 */
[----:B------:R-:W-:Y:S01]  /*3f80*/  UTCCP.T.S.4x32dp128bit tmem[UR27+0x104], gdesc[UR62] ;  /* 0x0001043e1b0079e7 */ /* 0x000fe20009100000 */
[----:B------:R-:W-:Y:S01]  /*3f90*/  UMOV UR65, 0x4008 ;  /* 0x0000400800417882 */ /* 0x000fe20000000000 */
[----:B------:R-:W-:Y:S01]  /*3fa0*/  UMOV UR67, 0x4008 ;  /* 0x0000400800437882 */ /* 0x000fe20000000000 */
[----:B------:R-:W-:Y:S01]  /*3fb0*/  UTCCP.T.S.4x32dp128bit tmem[UR27+0x108], gdesc[UR64] ;  /* 0x000108401b0079e7 */ /* 0x000fe20009100000 */
[----:B------:R-:W-:Y:S01]  /*3fc0*/  UTCCP.T.S.4x32dp128bit tmem[UR27+0x10c], gdesc[UR66] ;  /* 0x00010c421b0079e7 */ /* 0x000fe20009100000 */
[----:B------:R-:W-:Y:S01]  /*3fd0*/  UMOV UR53, 0x4008 ;  /* 0x0000400800357882 */ /* 0x000fe20000000000 */
[----:B------:R-:W-:Y:S01]  /*3fe0*/  UMOV UR55, 0x4008 ;  /* 0x0000400800377882 */ /* 0x000fe20000000000 */
[----:B------:R2:W-:Y:S01]  /*3ff0*/  UTCCP.T.S.4x32dp128bit tmem[UR27+0x110], gdesc[UR52] ;  /* 0x000110341b0079e7 */ /* 0x0005e20009100000 */
[----:B------:R3:W-:Y:S01]  /*4000*/  UTCCP.T.S.4x32dp128bit tmem[UR27+0x114], gdesc[UR54] ;  /* 0x000114361b0079e7 */ /* 0x0007e20009100000 */
[----:B------:R-:W-:Y:S01]  /*4010*/  UMOV UR57, 0x4008 ;  /* 0x0000400800397882 */ /* 0x000fe20000000000 */
[----:B------:R-:W-:Y:S01]  /*4020*/  UMOV UR59, 0x4008 ;  /* 0x00004008003b7882 */ /* 0x000fe20000000000 */
[----:B------:R3:W-:Y:S01]  /*4030*/  UTCCP.T.S.4x32dp128bit tmem[UR27+0x118], gdesc[UR56] ;  /* 0x000118381b0079e7 */ /* 0x0007e20009100000 */
[----:B------:R3:W-:Y:S01]  /*4040*/  UTCCP.T.S.4x32dp128bit tmem[UR27+0x11c], gdesc[UR58] ;  /* 0x00011c3a1b0079e7 */ /* 0x0007e20009100000 */
[----:B------:R-:W-:Y:S01]  /*4050*/  UMOV UR51, 0x40004040 ;  /* 0x4000404000337882 */ /* 0x000fe20000000000 */
[----:B------:R-:W-:Y:S01]  /*4060*/  UMOV UR49, 0x40004040 ;  /* 0x4000404000317882 */ /* 0x000fe20000000000 */
[----:B------:R-:W-:Y:S01]  /*4070*/  UMOV UR45, 0x40004040 ;  /* 0x40004040002d7882 */ /* 0x000fe20000000000 */
[----:B------:R3:W-:Y:S01]  /*4080*/  UTCOMMA.4X gdesc[UR48], gdesc[UR50], tmem[UR15], tmem[UR46], idesc[UR47], tmem[UR10], UP1 ;  /* 0x800a2e32300075ea */ /* 0x0007e2000880000f */
[----:B------:R-:W-:Y:S01]  /*4090*/  UMOV UR43, 0x40004040 ;  /* 0x40004040002b7882 */ /* 0x000fe20000000000 */
[----:B------:R-:W-:Y:S01]  /*40a0*/  UMOV UR39, 0x40004040 ;  /* 0x4000404000277882 */ /* 0x000fe20000000000 */
[----:B------:R3:W-:Y:S01]  /*40b0*/  UTCOMMA.4X gdesc[UR42], gdesc[UR44], tmem[UR15], tmem[UR40], idesc[UR41], tmem[UR8], UPT ;  /* 0x8008282c2a0075ea */ /* 0x0007e2000b80000f */
[----:B------:R-:W-:Y:S01]  /*40c0*/  UMOV UR37, 0x40004040 ;  /* 0x4000404000257882 */ /* 0x000fe20000000000 */
[----:B------:R-:W-:Y:S01]  /*40d0*/  UMOV UR33, 0x40004040 ;  /* 0x4000404000217882 */ /* 0x000fe20000000000 */
[----:B------:R3:W-:Y:S01]  /*40e0*/  UTCOMMA.4X gdesc[UR36], gdesc[UR38], tmem[UR15], tmem[UR34], idesc[UR35], tmem[UR6], UPT ;  /* 0x80062226240075ea */ /* 0x0007e2000b80000f */
[----:B------:R-:W-:Y:S01]  /*40f0*/  UMOV UR31, 0x40004040 ;  /* 0x40004040001f7882 */ /* 0x000fe20000000000 */
[----:B-1----:R-:W-:Y:S01]  /*4100*/  UMOV UR61, 0x1 ;  /* 0x00000001003d7882 */ /* 0x002fe20000000000 */
[----:B------:R3:W-:Y:S01]  /*4110*/  UTCOMMA.4X gdesc[UR30], gdesc[UR32], tmem[UR15], tmem[UR28], idesc[UR29], tmem[UR4], UPT ;  /* 0x80041c201e0075ea */ /* 0x0007e2000b80000f */
[----:B------:R3:W-:Y:S01]  /*4120*/  UTCBAR.MULTICAST [UR22], URZ, UR16 ;  /* 0x000000ff160073e9 */ /* 0x0007e20008000810 */
[----:B--2---:R-:W-:Y:S01]  /*4130*/  UMOV UR53, UR25 ;  /* 0x0000001900357c82 */ /* 0x004fe20008000000 */
[----:B------:R-:W-:Y:S05]  /*4140*/  BRA.U UP0, `(.L_x_70) ;  /* 0xfffffff900ec7547 */ /* 0x000fea000b83ffff */
.L_x_67:
[----:B------:R-:W-:Y:S01]  /*4150*/  UIADD3 UR26, UPT, UPT, UR26, 0x1, URZ ;  /* 0x000000011a1a7890 */ /* 0x000fe2000fffe0ff */
[C---:B------:R-:W-:Y:S01]  /*4160*/  ISETP.NE.AND P0, PT, R10.reuse, 0x2, PT ;  /* 0x000000020a00780c */ /* 0x040fe20003f05270 */
[----:B---3--:R-:W-:Y:S02]  /*4170*/  UIADD3 UR15, UPT, UPT, UR14, 0xc0, URZ ;  /* 0x000000c00e0f7890 */ /* 0x008fe4000fffe0ff */
[----:B------:R-:W-:Y:S01]  /*4180*/  UISETP.NE.AND UP0, UPT, UR26, 0x2, UPT ;  /* 0x000000021a00788c */ /* 0x000fe2000bf05270 */
[----:B--2---:R-:W-:Y:S02]  /*4190*/  SEL R0, RZ, 0x1, P0 ;  /* 0x00000001ff007807 */ /* 0x004fe40000000000 */
[----:B------:R-:W-:Y:S01]  /*41a0*/  SEL R10, R10, RZ, P0 ;  /* 0x000000ff0a0a7207 */ /* 0x000fe20000000000 */
[----:B------:R-:W-:Y:S01]  /*41b0*/  USEL UR14, URZ, 0x1, UP0 ;  /* 0x00000001ff0e7887 */ /* 0x000fe20008000000 */
[----:B------:R-:W-:Y:S01]  /*41c0*/  LOP3.LUT R9, R9, R0, RZ, 0x3c, !PT ;  /* 0x0000000009097212 */ /* 0x000fe200078e3cff */
[----:B------:R-:W-:Y:S01]  /*41d0*/  USEL UR26, UR26, URZ, UP0 ;  /* 0x000000ff1a1a7287 */ /* 0x000fe20008000000 */
[----:B------:R2:W-:Y:S03]  /*41e0*/  UTCBAR [UR15], URZ ;  /* 0x000000ff0f0073e9 */ /* 0x0005e600080000ff */
[----:B------:R-:W-:Y:S01]  /*41f0*/  LOP3.LUT R11, R11, UR14, RZ, 0x3c, !PT ;  /* 0x0000000e0b0b7c12 */ /* 0x000fe2000f8e3cff */
[----:B------:R-:W-:Y:S07]  /*4200*/  @P1 BRA `(.L_x_71) ;  /* 0xfffffff8003c1947 */ /* 0x000fee000383ffff */
[----:B------:R-:W3:Y:S01]  /*4210*/  S2UR UR4, SR_CgaCtaId ;  /* 0x00000000000479c3 */ /* 0x000ee20000008800 */
[----:B------:R-:W-:Y:S01]  /*4220*/  ELECT P0, URZ, PT ;  /* 0x0000000000ff782f */ /* 0x000fe20003800000 */
[----:B------:R-:W-:Y:S01]  /*4230*/  IMAD.MOV.U32 R0, RZ, RZ, 0x1 ;  /* 0x00000001ff007424 */ /* 0x000fe200078e00ff */
[----:B------:R-:W-:Y:S01]  /*4240*/  UIADD3 UR13, UPT, UPT, UR13, 0xd0, URZ ;  /* 0x000000d00d0d7890 */ /* 0x000fe2000fffe0ff */
[----:B------:R-:W-:Y:S01]  /*4250*/  SHF.L.U32 R2, R11, 0x1f, RZ ;  /* 0x0000001f0b027819 */ /* 0x000fe200000006ff */
[----:B------:R-:W-:-:S03]  /*4260*/  UMOV UR5, 0x40 ;  /* 0x0000004000057882 */ /* 0x000fc60000000000 */
[----:B------:R-:W-:Y:S01]  /*4270*/  UVIRTCOUNT.DEALLOC.SMPOOL 0x80 ;  /* 0x000000800000784c */ /* 0x000fe20000000000 */
[----:B---3--:R-:W-:Y:S02]  /*4280*/  ULEA UR4, UR4, UR5, 0x18 ;  /* 0x0000000504047291 */ /* 0x008fe4000f8ec0ff */
[----:B------:R-:W-:-:S07]  /*4290*/  ULEA UR5, UR26, UR13, 0x3 ;  /* 0x0000000d1a057291 */ /* 0x000fce000f8e18ff */
[----:B------:R3:W-:Y:S02]  /*42a0*/  @P0 STS.U8 [UR4+0x1c], R0 ;  /* 0x00001c00ff000988 */ /* 0x0007e40008000004 */
[----:B------:R-:W1:Y:S02]  /*42b0*/  SYNCS.PHASECHK.TRANS64.TRYWAIT P0, [UR5], R2 ;  /* 0x00000002ff0075a7 */ /* 0x000e640008001105 */
[----:B-1-3--:R-:W-:Y:S05]  /*42c0*/  @!P0 BRA `(.L_x_72) ;  /* 0x000000a800348947 */ /* 0x00afea0003800000 */
.L_x_215:
        /* <DEDUP_REMOVED lines=9> */
.L_x_217:
[----:B------:R-:W-:Y:S01]  /*4360*/  NOP ;  /* 0x0000000000007918 */ /* 0x000fe20000000000 */
[----:B-1----:R-:W1:Y:S01]  /*4370*/  LDS R0, [UR4+0x14] ;  /* 0x00001404ff007984 */ /* 0x002e620008000800 */
[----:B------:R-:W-:Y:S01]  /*4380*/  ULOP3.LUT UR6, UR27, 0xffff, URZ, 0xc0, !UPT ;  /* 0x0000ffff1b067892 */ /* 0x000fe2000f8ec0ff */
[----:B------:R-:W-:Y:S01]  /*4390*/  UMOV UR8, 0xffff ;  /* 0x0000ffff00087882 */ /* 0x000fe20000000000 */
[----:B------:R-:W-:Y:S02]  /*43a0*/  UMOV UR5, 0x1 ;  /* 0x0000000100057882 */ /* 0x000fe40000000000 */
[----:B------:R-:W-:-:S04]  /*43b0*/  USHF.R.U32.HI UR6, URZ, 0x5, UR6 ;  /* 0x00000005ff067899 */ /* 0x000fc80008011606 */
[----:B------:R-:W-:Y:S02]  /*43c0*/  USHF.L.U32 UR8, UR8, UR6, URZ ;  /* 0x0000000608087299 */ /* 0x000fe400080006ff */
[----:B------:R-:W-:-:S04]  /*43d0*/  USHF.L.U32 UR5, UR5, UR6, URZ ;  /* 0x0000000605057299 */ /* 0x000fc800080006ff */
[----:B-1----:R-:W-:-:S04]  /*43e0*/  LOP3.LUT R0, R0, UR8, RZ, 0xc0, !PT ;  /* 0x0000000800007c12 */ /* 0x002fc8000f8ec0ff */
[----:B------:R-:W-:-:S13]  /*43f0*/  ISETP.NE.AND P0, PT, R0, UR8, PT ;  /* 0x0000000800007c0c */ /* 0x000fda000bf05270 */
[----:B------:R-:W-:Y:S05]  /*4400*/  @P0 BRA `(.L_x_74) ;  /* 0x0000000000580947 */ /* 0x000fea0003800000 */
[----:B------:R-:W1:Y:S02]  /*4410*/  LDS R0, [UR4+0x18] ;  /* 0x00001804ff007984 */ /* 0x000e640008000800 */
[----:B-1----:R-:W-:-:S04]  /*4420*/  LOP3.LUT R0, R0, UR5, RZ, 0xc0, !PT ;  /* 0x0000000500007c12 */ /* 0x002fc8000f8ec0ff */
[----:B------:R-:W-:-:S13]  /*4430*/  ISETP.NE.AND P0, PT, R0, UR5, PT ;  /* 0x0000000500007c0c */ /* 0x000fda000bf05270 */
[----:B------:R-:W-:Y:S05]  /*4440*/  @P0 BRA `(.L_x_75) ;  /* 0x00000000003c0947 */ /* 0x000fea0003800000 */
[----:B------:R-:W1:Y:S01]  /*4450*/  S2R R2, SR_LANEID ;  /* 0x0000000000027919 */ /* 0x000e620000000000 */
[----:B------:R-:W-:Y:S01]  /*4460*/  ULOP3.LUT UR8, URZ, UR8, URZ, 0x33, !UPT ;  /* 0x00000008ff087292 */ /* 0x000fe2000f8e33ff */
[----:B------:R-:W-:Y:S02]  /*4470*/  VOTEU.ANY UR7, UPT, PT ;  /* 0x0000000000077886 */ /* 0x000fe400038e0100 */
[----:B------:R-:W-:-:S03]  /*4480*/  UFLO.U32 UR7, UR7 ;  /* 0x00000007000772bd */ /* 0x000fc600080e0000 */
[----:B------:R-:W-:-:S04]  /*4490*/  IMAD.U32 R0, RZ, RZ, UR8 ;  /* 0x00000008ff007e24 */ /* 0x000fc8000f8e00ff */
[----:B------:R3:W2:Y:S02]  /*44a0*/  REDUX UR6, R0 ;  /* 0x00000000000673c4 */ /* 0x0006a40000000000 */
[----:B------:R1:W-:Y:S02]  /*44b0*/  UTCATOMSWS.AND URZ, UR8 ;  /* 0x0000000800ff79e3 */ /* 0x0003e40008000000 */
[----:B-1----:R-:W-:Y:S02]  /*44c0*/  ISETP.EQ.U32.AND P0, PT, R2, UR7, PT ;  /* 0x0000000702007c0c */ /* 0x002fe4000bf02070 */
[----:B---3--:R-:W-:Y:S02]  /*44d0*/  LOP3.LUT R0, RZ, UR5, RZ, 0x33, !PT ;  /* 0x00000005ff007c12 */ /* 0x008fe4000f8e33ff */
[----:B--2---:R-:W-:Y:S02]  /*44e0*/  MOV R2, UR6 ;  /* 0x0000000600027c02 */ /* 0x004fe40008000f00 */
[----:B------:R-:W1:Y:S07]  /*44f0*/  REDUX UR5, R0 ;  /* 0x00000000000573c4 */ /* 0x000e6e0000000000 */
[----:B------:R2:W-:Y:S01]  /*4500*/  @P0 ATOMS.AND RZ, [UR4+0x14], R2 ;  /* 0x00001402ffff098c */ /* 0x0005e2000a800004 */
[----:B-1----:R-:W-:-:S05]  /*4510*/  IMAD.U32 R0, RZ, RZ, UR5 ;  /* 0x00000005ff007e24 */ /* 0x002fca000f8e00ff */
[----:B------:R2:W-:Y:S01]  /*4520*/  @P0 ATOMS.AND RZ, [UR4+0x18], R0 ;  /* 0x00001800ffff098c */ /* 0x0005e2000a800004 */
[----:B------:R-:W-:Y:S05]  /*4530*/  BRA `(.L_x_76) ;  /* 0x0000000000147947 */ /* 0x000fea0003800000 */
.L_x_75:
[----:B------:R-:W-:Y:S02]  /*4540*/  MOV R2, 0x4560 ;  /* 0x0000456000027802 */ /* 0x000fe40000000f00 */
[----:B--2-45:R-:W-:Y:S05]  /*4550*/  CALL.REL.NOINC `($__internal_0_$__cuda_sm10x_tcgen05_guardrail_trap_col_being_dealloced_not_returned_by_alloc) ;  /* 0x000000ac00c07944 */ /* 0x034fea0003c00000 */
[----:B------:R-:W-:Y:S05]  /*4560*/  BRA `(.L_x_76) ;  /* 0x0000000000087947 */ /* 0x000fea0003800000 */
.L_x_74:
[----:B------:R-:W-:Y:S02]  /*4570*/  MOV R2, 0x4590 ;  /* 0x0000459000027802 */ /* 0x000fe40000000f00 */
[----:B--2-45:R-:W-:Y:S05]  /*4580*/  CALL.REL.NOINC `($__internal_2_$__cuda_sm10x_tcgen05_guardrail_trap_unallocated_columns_being_dealloced) ;  /* 0x000000ac00cc7944 */ /* 0x034fea0003c00000 */
.L_x_76:
[----:B------:R-:W-:Y:S01]  /*4590*/  NOP ;  /* 0x0000000000007918 */ /* 0x000fe20000000000 */
[----:B------:R-:W-:Y:S05]  /*45a0*/  EXIT ;  /* 0x000000000000794d */ /* 0x000fea0003800000 */
.L_x_60:
[----:B------:R-:W-:-:S09]  /*45b0*/  UISETP.NE.OR UP5, UPT, UR13, 0x3, !UP5 ;  /* 0x000000030d00788c */ /* 0x000fd2000efa5670 */
[----:B------:R-:W-:Y:S05]  /*45c0*/  BRA.U UP5, `(.L_x_77) ;  /* 0x0000001905347547 */ /* 0x000fea000b800000 */
[----:B------:R-:W2:Y:S01]  /*45d0*/  LDC R0, c[0x0][0xf30] ;  /* 0x0003cc00ff007b82 */ /* 0x000ea20000000800 */
[----:B------:R-:W-:Y:S01]  /*45e0*/  UMOV UR5, 0x400 ;  /* 0x0000040000057882 */ /* 0x000fe20000000000 */
[----:B------:R-:W-:Y:S01]  /*45f0*/  CS2R R30, SRZ ;  /* 0x00000000001e7805 */ /* 0x000fe2000001ff00 */
[----:B------:R-:W-:Y:S01]  /*4600*/  ULEA UR5, UR37, UR5, 0x18 ;  /* 0x0000000525057291 */ /* 0x000fe2000f8ec0ff */
[----:B------:R-:W-:Y:S01]  /*4610*/  IMAD.MOV.U32 R27, RZ, RZ, 0x1000 ;  /* 0x00001000ff1b7424 */ /* 0x000fe200078e00ff */
[----:B------:R-:W-:Y:S02]  /*4620*/  UPLOP3.LUT UP0, UPT, UPT, UPT, UPT, 0x40, 0x4 ;  /* 0x000000000004789c */ /* 0x000fe40003f0e870 */
[----:B------:R-:W-:Y:S01]  /*4630*/  UIADD3 UR57, UPT, UPT, UR5, 0x50, URZ ;  /* 0x0000005005397890 */ /* 0x000fe2000fffe0ff */
[----:B------:R-:W3:Y:S01]  /*4640*/  LDC R26, c[0x0][0x370] ;  /* 0x0000dc00ff1a7b82 */ /* 0x000ee20000000800 */
[----:B------:R-:W-:Y:S02]  /*4650*/  UIADD3 UR49, UPT, UPT, UR5, 0x58, URZ ;  /* 0x0000005805317890 */ /* 0x000fe4000fffe0ff */
[----:B------:R-:W-:-:S02]  /*4660*/  UIADD3 UR41, UPT, UPT, UR5, 0x60, URZ ;  /* 0x0000006005297890 */ /* 0x000fc4000fffe0ff */
[----:B------:R-:W-:-:S03]  /*4670*/  UIADD3 UR25, UPT, UPT, UR5, 0x68, URZ ;  /* 0x0000006805197890 */ /* 0x000fc6000fffe0ff */
[----:B------:R-:W4:Y:S08]  /*4680*/  LDC R3, c[0x0][0xf0c] ;  /* 0x0003c300ff037b82 */ /* 0x000f300000000800 */
[----:B------:R-:W1:Y:S01]  /*4690*/  LDC R24, c[0x0][0xf20] ;  /* 0x0003c800ff187b82 */ /* 0x000e620000000800 */
[----:B--2---:R-:W-:-:S07]  /*46a0*/  ISETP.NE.AND P1, PT, R0, 0x1, PT ;  /* 0x000000010000780c */ /* 0x004fce0003f25270 */
[----:B------:R-:W2:Y:S08]  /*46b0*/  LDC.64 R32, c[0x0][0x348] ;  /* 0x0000d200ff207b82 */ /* 0x000eb00000000a00 */
[----:B------:R-:W1:Y:S08]  /*46c0*/  LDC.64 R14, c[0x0][0xc88] ;  /* 0x00032200ff0e7b82 */ /* 0x000e700000000a00 */
[----:B------:R-:W1:Y:S08]  /*46d0*/  LDC.64 R18, c[0x0][0xf10] ;  /* 0x0003c400ff127b82 */ /* 0x000e700000000a00 */
[----:B------:R-:W1:Y:S08]  /*46e0*/  LDC.64 R6, c[0x0][0xf18] ;  /* 0x0003c600ff067b82 */ /* 0x000e700000000a00 */
[----:B------:R-:W1:Y:S08]  /*46f0*/  LDC.64 R4, c[0x0][0xf28] ;  /* 0x0003ca00ff047b82 */ /* 0x000e700000000a00 */
[----:B------:R-:W1:Y:S08]  /*4700*/  LDC.64 R16, c[0x0][0xc90] ;  /* 0x00032400ff107b82 */ /* 0x000e700000000a00 */
[----:B--234-:R-:W1:Y:S02]  /*4710*/  LDC R25, c[0x0][0x374] ;  /* 0x0000dd00ff197b82 */ /* 0x01ce640000000800 */
.L_x_92:
[C---:B------:R-:W-:Y:S02]  /*4720*/  LEA R0, R31.reuse, UR5, 0x3 ;  /* 0x000000051f007c11 */ /* 0x040fe4000f8e18ff */
[----:B------:R-:W-:Y:S02]  /*4730*/  SHF.L.U32 R2, R30, 0x1f, RZ ;  /* 0x0000001f1e027819 */ /* 0x000fe400000006ff */
[----:B------:R-:W-:Y:S02]  /*4740*/  LEA R20, R31, UR5, 0x4 ;  /* 0x000000051f147c11 */ /* 0x000fe4000f8e20ff */
[----:B--2---:R-:W2:Y:S02]  /*4750*/  SYNCS.PHASECHK.TRANS64.TRYWAIT P0, [R0+URZ+0xa0], R2 ;  /* 0x0000a002000075a7 */ /* 0x004ea400080011ff */
[----:B--2---:R-:W-:Y:S05]  /*4760*/  @!P0 BRA `(.L_x_78) ;  /* 0x000000a4003c8947 */ /* 0x004fea0003800000 */
.L_x_218:
[----:B------:R-:W-:Y:S01]  /*4770*/  ISETP.GE.AND P0, PT, R43, 0x1, PT ;  /* 0x000000012b00780c */ /* 0x000fe20003f06270 */
[----:B------:R-:W3:Y:S01]  /*4780*/  LDS.128 R20, [R20+0x110] ;  /* 0x0001100014147984 */ /* 0x000ee20000000c00 */
[----:B-1----:R-:W-:Y:S01]  /*4790*/  ISETP.NE.U32.AND P5, PT, R16, RZ, PT ;  /* 0x000000ff1000720c */ /* 0x002fe20003fa5070 */
[----:B--2---:R-:W-:Y:S01]  /*47a0*/  VIADD R0, R0, 0xb0 ;  /* 0x000000b000007836 */ /* 0x004fe20000000000 */
[----:B------:R-:W-:Y:S01]  /*47b0*/  ISETP.NE.U32.AND P4, PT, R16, RZ, PT ;  /* 0x000000ff1000720c */ /* 0x000fe20003f85070 */
[----:B------:R-:W-:Y:S01]  /*47c0*/  IMAD.MOV.U32 R28, RZ, RZ, 0x1 ;  /* 0x00000001ff1c7424 */ /* 0x000fe200078e00ff */
[C---:B------:R-:W-:Y:S01]  /*47d0*/  ISETP.NE.AND.EX P5, PT, R17.reuse, RZ, PT, P5 ;  /* 0x000000ff1100720c */ /* 0x040fe20003fa5350 */
[----:B------:R-:W-:Y:S01]  /*47e0*/  USHF.L.U32 UR58, UR12, 0x7, URZ ;  /* 0x000000070c3a7899 */ /* 0x000fe200080006ff */
[----:B------:R-:W-:Y:S01]  /*47f0*/  PRMT R0, RZ, 0x654, R0 ;  /* 0x00000654ff007816 */ /* 0x000fe20000000000 */
[----:B------:R-:W-:Y:S01]  /*4800*/  @!PT LDS RZ, [RZ] ;  /* 0x00000000fffff984 */ /* 0x000fe20000000800 */
[----:B------:R-:W-:Y:S01]  /*4810*/  @!PT LDS RZ, [RZ] ;  /* 0x00000000fffff984 */ /* 0x000fe20000000800 */
[----:B------:R-:W-:Y:S01]  /*4820*/  @!PT LDS RZ, [RZ] ;  /* 0x00000000fffff984 */ /* 0x000fe20000000800 */
[----:B------:R-:W-:Y:S01]  /*4830*/  @!PT LDS RZ, [RZ] ;  /* 0x00000000fffff984 */ /* 0x000fe20000000800 */
[----:B------:R1:W-:Y:S06]  /*4840*/  MEMBAR.ALL.CTA ;  /* 0x0000000000007992 */ /* 0x0003ec0000008000 */
[----:B-1----:R-:W1:Y:S01]  /*4850*/  FENCE.VIEW.ASYNC.S ;  /* 0x00000000000073c6 */ /* 0x002e620000000000 */
[----:B------:R-:W-:Y:S01]  /*4860*/  ISETP.NE.AND.EX P4, PT, R17, RZ, PT, P4 ;  /* 0x000000ff1100720c */ /* 0x000fe20003f85340 */
[----:B------:R-:W-:Y:S01]  /*4870*/  USHF.L.U32 UR59, UR20, 0x7, URZ ;  /* 0x00000007143b7899 */ /* 0x000fe200080006ff */
[----:B------:R-:W-:Y:S01]  /*4880*/  SHF.L.U32 R28, R28, 0x1f, RZ ;  /* 0x0000001f1c1c7819 */ /* 0x000fe200000006ff */
[----:B-1----:R1:W-:Y:S01]  /*4890*/  SYNCS.ARRIVE.TRANS64.RED.A1T0 RZ, [R0+URZ], RZ ;  /* 0x000000ff00ff79a7 */ /* 0x0023e200081004ff */
[----:B---3--:R-:W-:Y:S11]  /*48a0*/  LOP3.LUT P3, RZ, R22, 0x1, RZ, 0xc0, !PT ;  /* 0x0000000116ff7812 */ /* 0x008ff6000786c0ff */
[----:B------:R-:W-:Y:S02]  /*48b0*/  @!UPT UIADD3 URZ, UPT, UPT, URZ, URZ, URZ ;  /* 0x000000fffffff290 */ /* 0x000fe4000fffe0ff */
[----:B------:R-:W-:Y:S02]  /*48c0*/  @P3 MOV R11, R20 ;  /* 0x00000014000b3202 */ /* 0x000fe40000000f00 */
[----:B------:R-:W-:Y:S01]  /*48d0*/  @P3 LOP3.LUT R10, R21, 0xffff, RZ, 0xc0, !PT ;  /* 0x0000ffff150a3812 */ /* 0x000fe200078ec0ff */
[----:B-1----:R-:W-:Y:S06]  /*48e0*/  @!P0 BRA `(.L_x_79) ;  /* 0x0000000000a48947 */ /* 0x002fec0003800000 */
[-C--:B------:R-:W-:Y:S01]  /*48f0*/  IMAD.HI.U32 R0, R25, R7.reuse, RZ ;  /* 0x0000000719007227 */ /* 0x080fe200078e00ff */
[----:B------:R-:W-:Y:S02]  /*4900*/  ISETP.NE.AND P0, PT, R6, 0x1, PT ;  /* 0x000000010600780c */ /* 0x000fe40003f05270 */
[----:B------:R-:W-:Y:S01]  /*4910*/  ISETP.NE.AND P2, PT, R43, 0x1, PT ;  /* 0x000000012b00780c */ /* 0x000fe20003f45270 */
[----:B------:R-:W-:Y:S01]  /*4920*/  IMAD.HI.U32 R9, R26, R18, RZ ;  /* 0x000000121a097227 */ /* 0x000fe200078e00ff */
[----:B------:R-:W-:Y:S02]  /*4930*/  SHF.R.U32.HI R0, RZ, R24, R0 ;  /* 0x00000018ff007219 */ /* 0x000fe40000011600 */
[----:B------:R-:W-:Y:S01]  /*4940*/  ISETP.NE.AND P6, PT, R3, 0x1, PT ;  /* 0x000000010300780c */ /* 0x000fe20003fc5270 */
[----:B------:R-:W-:Y:S01]  /*4950*/  IMAD.HI.U32 R13, R10, R7, RZ ;  /* 0x000000070a0d7227 */ /* 0x000fe200078e00ff */
[----:B------:R-:W-:Y:S02]  /*4960*/  SHF.R.U32.HI R9, RZ, R19, R9 ;  /* 0x00000013ff097219 */ /* 0x000fe40000011609 */
[----:B------:R-:W-:Y:S01]  /*4970*/  SEL R0, R25, R0, !P0 ;  /* 0x0000000019007207 */ /* 0x000fe20004000000 */
[----:B------:R-:W-:Y:S01]  /*4980*/  IMAD.HI.U32 R12, R11, R18, RZ ;  /* 0x000000120b0c7227 */ /* 0x000fe200078e00ff */
[----:B------:R-:W-:Y:S03]  /*4990*/  SEL R9, R26, R9, !P6 ;  /* 0x000000091a097207 */ /* 0x000fe60007000000 */
[-C--:B------:R-:W-:Y:S01]  /*49a0*/  IMAD.HI.U32 R8, R0, R4.reuse, RZ ;  /* 0x0000000400087227 */ /* 0x080fe200078e00ff */
[----:B------:R-:W-:Y:S03]  /*49b0*/  SHF.R.U32.HI R12, RZ, R19, R12 ;  /* 0x00000013ff0c7219 */ /* 0x000fe6000001160c */
[----:B------:R-:W-:Y:S01]  /*49c0*/  IMAD.HI.U32 R2, R9, R4, RZ ;  /* 0x0000000409027227 */ /* 0x000fe200078e00ff */
[-C--:B------:R-:W-:Y:S02]  /*49d0*/  @P2 SHF.R.U32.HI R0, RZ, R5.reuse, R8 ;  /* 0x00000005ff002219 */ /* 0x080fe40000011608 */
[----:B------:R-:W-:Y:S02]  /*49e0*/  SHF.R.U32.HI R8, RZ, R24, R13 ;  /* 0x00000018ff087219 */ /* 0x000fe4000001160d */
[----:B------:R-:W-:Y:S01]  /*49f0*/  @P2 SHF.R.U32.HI R9, RZ, R5, R2 ;  /* 0x00000005ff092219 */ /* 0x000fe20000011602 */
[----:B------:R-:W-:Y:S01]  /*4a00*/  IMAD R0, R43, R0, RZ ;  /* 0x000000002b007224 */ /* 0x000fe200078e02ff */
[----:B------:R-:W-:Y:S02]  /*4a10*/  SEL R8, R10, R8, !P0 ;  /* 0x000000080a087207 */ /* 0x000fe40004000000 */
[----:B------:R-:W-:Y:S01]  /*4a20*/  SEL R2, R11, R12, !P6 ;  /* 0x0000000c0b027207 */ /* 0x000fe20007000000 */
[C---:B------:R-:W-:Y:S01]  /*4a30*/  IMAD R12, R43.reuse, R9, RZ ;  /* 0x000000092b0c7224 */ /* 0x040fe200078e02ff */
[C---:B------:R-:W-:Y:S01]  /*4a40*/  ISETP.GE.AND P0, PT, R8.reuse, R0, PT ;  /* 0x000000000800720c */ /* 0x040fe20003f06270 */
[----:B------:R-:W-:Y:S03]  /*4a50*/  IMAD.HI.U32 R0, R8, R4, RZ ;  /* 0x0000000408007227 */ /* 0x000fe600078e00ff */
[----:B------:R-:W-:Y:S02]  /*4a60*/  ISETP.GE.OR P0, PT, R2, R12, P0 ;  /* 0x0000000c0200720c */ /* 0x000fe40000706670 */
[-C--:B------:R-:W-:Y:S04]  /*4a70*/  SHF.R.U32.HI R0, RZ, R5.reuse, R0 ;  /* 0x00000005ff007219 */ /* 0x080fe80000011600 */
[----:B------:R-:W-:Y:S05]  /*4a80*/  SEL R13, R8, R0, !P2 ;  /* 0x00000000080d7207 */ /* 0x000fea0005000000 */
[----:B------:R-:W-:Y:S02]  /*4a90*/  IMAD.MOV R12, RZ, RZ, -R13 ;  /* 0x000000ffff0c7224 */ /* 0x000fe400078e0a0d */
[C---:B------:R-:W-:Y:S04]  /*4aa0*/  @!P0 IMAD.HI.U32 R0, R2.reuse, R4, RZ ;  /* 0x0000000402008227 */ /* 0x040fe800078e00ff */
[----:B------:R-:W-:Y:S01]  /*4ab0*/  IMAD R12, R43, R12, R8 ;  /* 0x0000000c2b0c7224 */ /* 0x000fe200078e0208 */
[----:B------:R-:W-:Y:S04]  /*4ac0*/  @!P0 SHF.R.U32.HI R0, RZ, R5, R0 ;  /* 0x00000005ff008219 */ /* 0x000fe80000011600 */
[----:B------:R-:W-:Y:S04]  /*4ad0*/  @!P0 SEL R0, R2, R0, !P2 ;  /* 0x0000000002008207 */ /* 0x000fe80005000000 */
[----:B------:R-:W-:Y:S01]  /*4ae0*/  @!P0 IADD3 R13, PT, PT, R13, -R0, RZ ;  /* 0x800000000d0d8210 */ /* 0x000fe20007ffe0ff */
[----:B------:R-:W-:Y:S01]  /*4af0*/  @!P0 IMAD R0, R9, R12, R0 ;  /* 0x0000000c09008224 */ /* 0x000fe200078e0200 */
[----:B------:R-:W-:Y:S01]  /*4b00*/  IADD3 R9, PT, PT, -R8, RZ, RZ ;  /* 0x000000ff08097210 */ /* 0x000fe20007ffe1ff */
[--C-:B------:R-:W-:Y:S02]  /*4b10*/  IMAD.MOV R12, RZ, RZ, -R2.reuse ;  /* 0x000000ffff0c7224 */ /* 0x100fe400078e0a02 */
[----:B------:R-:W-:Y:S02]  /*4b20*/  @!P0 IMAD R8, R13, R43, R2 ;  /* 0x0000002b0d088224 */ /* 0x000fe400078e0202 */
[----:B------:R-:W-:Y:S02]  /*4b30*/  @!P0 IMAD.MOV.U32 R2, RZ, RZ, R0 ;  /* 0x000000ffff028224 */ /* 0x000fe400078e0000 */
[----:B------:R-:W-:Y:S02]  /*4b40*/  IMAD R11, R3, R12, R11 ;  /* 0x0000000c030b7224 */ /* 0x000fe400078e020b */
[----:B------:R-:W-:Y:S02]  /*4b50*/  IMAD R10, R6, R9, R10 ;  /* 0x00000009060a7224 */ /* 0x000fe400078e020a */
[----:B------:R-:W-:Y:S02]  /*4b60*/  IMAD R11, R2, R3, R11 ;  /* 0x00000003020b7224 */ /* 0x000fe400078e020b */
[----:B------:R-:W-:Y:S02]  /*4b70*/  IMAD R10, R8, R6, R10 ;  /* 0x00000006080a7224 */ /* 0x000fe400078e020a */
.L_x_79:
[----:B------:R-:W-:Y:S05]  /*4b80*/  BRA.U UP0, `(.L_x_80) ;  /* 0x0000000100107547 */ /* 0x000fea000b800000 */
[----:B------:R-:W-:Y:S04]  /*4b90*/  MOV R2, UR4 ;  /* 0x0000000400027c02 */ /* 0x000fe80008000f00 */
[----:B------:R-:W-:Y:S04]  /*4ba0*/  SHF.L.U32 R2, R2, 0x1f, RZ ;  /* 0x0000001f02027819 */ /* 0x000fe800000006ff */
[----:B------:R-:W1:Y:S02]  /*4bb0*/  SYNCS.PHASECHK.TRANS64.TRYWAIT P0, [UR5+0x98], R2 ;  /* 0x00009802ff0075a7 */ /* 0x000e640008001105 */
[----:B-1----:R-:W-:Y:S05]  /*4bc0*/  @!P0 BRA `(.L_x_81) ;  /* 0x000000a000388947 */ /* 0x002fea0003800000 */
.L_x_80:
[----:B------:R-:W-:Y:S05]  /*4bd0*/  @!P5 BRA `(.L_x_82) ;  /* 0x00000000002cd947 */ /* 0x000fea0003800000 */
[----:B------:R-:W-:Y:S01]  /*4be0*/  ISETP.NE.U32.AND P0, PT, R14, RZ, PT ;  /* 0x000000ff0e00720c */ /* 0x000fe20003f05070 */
[----:B------:R-:W-:Y:S03]  /*4bf0*/  IMAD.MOV.U32 R86, RZ, RZ, 0x1 ;  /* 0x00000001ff567424 */ /* 0x000fe600078e00ff */
[----:B------:R-:W-:Y:S11]  /*4c00*/  ISETP.NE.AND.EX P0, PT, R15, RZ, PT, P0 ;  /* 0x000000ff0f00720c */ /* 0x000ff60003f05300 */
[----:B------:R-:W-:Y:S02]  /*4c10*/  @!UPT UIADD3 URZ, UPT, UPT, URZ, URZ, URZ ;  /* 0x000000fffffff290 */ /* 0x000fe4000fffe0ff */
[----:B------:R-:W2:Y:S01]  /*4c20*/  @P0 LDC.64 R8, c[0x0][0xc88] ;  /* 0x00032200ff080b82 */ /* 0x000ea20000000a00 */
[----:B-1----:R-:W-:Y:S04]  /*4c30*/  @P0 IMAD R0, R16, UR36, RZ ;  /* 0x0000002410000c24 */ /* 0x002fe8000f8e02ff */
[----:B--2---:R-:W-:Y:S04]  /*4c40*/  @P0 IMAD.WIDE R8, R0, 0x4, R8 ;  /* 0x0000000400080825 */ /* 0x004fe800078e0208 */
[----:B------:R-:W-:Y:S01]  /*4c50*/  HFMA2 R0, -RZ, RZ, 0, 5.9604644775390625e-08 ;  /* 0x00000001ff007431 */ /* 0x000fe200000001ff */
[----:B-----5:R2:W5:Y:S04]  /*4c60*/  @P0 LDG.E R53, desc[UR46][R8.64] ;  /* 0x0000002e08350981 */ /* 0x020568000c1e1900 */
[----:B------:R-:W-:Y:S01]  /*4c70*/  @!P0 PRMT R86, R0, 0x7610, R86 ;  /* 0x0000761000568816 */ /* 0x000fe20000000056 */
[----:B--2---:R-:W3:Y:S06]  /*4c80*/  @!P0 LDC R53, c[0x0][0xc80] ;  /* 0x00032000ff358b82 */ /* 0x004eec0000000800 */
.L_x_82:
[----:B---3-5:R-:W-:Y:S01]  /*4c90*/  @!P4 FSETP.EQ.AND P0, PT, R53, RZ, PT ;  /* 0x000000ff3500c20b */ /* 0x028fe20003f02000 */
[----:B------:R-:W-:Y:S01]  /*4ca0*/  @!UPT UIADD3 URZ, UPT, UPT, URZ, URZ, URZ ;  /* 0x000000fffffff290 */ /* 0x000fe2000fffe0ff */
[----:B------:R-:W-:Y:S11]  /*4cb0*/  @!P4 BRA `(.L_x_83) ;  /* 0x000000000018c947 */ /* 0x000ff60003800000 */
[----:B------:R-:W-:Y:S02]  /*4cc0*/  LOP3.LUT P2, RZ, R86, 0xff, RZ, 0xc0, !PT ;  /* 0x000000ff56ff7812 */ /* 0x000fe4000784c0ff */
[----:B------:R-:W-:Y:S04]  /*4cd0*/  ISETP.NE.U32.AND P0, PT, R14, RZ, PT ;  /* 0x000000ff0e00720c */ /* 0x000fe80003f05070 */
[----:B------:R-:W-:Y:S04]  /*4ce0*/  ISETP.NE.AND.EX P0, PT, R15, RZ, PT, P0 ;  /* 0x000000ff0f00720c */ /* 0x000fe80003f05300 */
[----:B------:R-:W-:Y:S03]  /*4cf0*/  PLOP3.LUT P0, PT, P0, PT, PT, 0x8, 0x80 ;  /* 0x000000000080781c */ /* 0x000fe6000070e170 */
[----:B------:R-:W-:Y:S11]  /*4d00*/  @P2 FSETP.EQ.AND P0, PT, R53, RZ, PT ;  /* 0x000000ff3500220b */ /* 0x000ff60003f02000 */
[----:B------:R-:W-:Y:S02]  /*4d10*/  @!UPT UIADD3 URZ, UPT, UPT, URZ, URZ, URZ ;  /* 0x000000fffffff290 */ /* 0x000fe4000fffe0ff */
.L_x_83:
[----:B------:R-:W2:Y:S01]  /*4d20*/  SYNCS.PHASECHK.TRANS64.TRYWAIT P2, [UR5+0x70], R28 ;  /* 0x0000701cff0075a7 */ /* 0x000ea20008041105 */
[----:B------:R-:W-:Y:S04]  /*4d30*/  ELECT P4, URZ, PT ;  /* 0x0000000000ff782f */ /* 0x000fe80003880000 */
[----:B------:R-:W-:Y:S11]  /*4d40*/  PLOP3.LUT P4, PT, P0, P4, PT, 0xf2, 0x2f ;  /* 0x00000000002f781c */ /* 0x000ff60000789e72 */
[----:B------:R-:W-:Y:S02]  /*4d50*/  @!UPT UIADD3 URZ, UPT, UPT, URZ, URZ, URZ ;  /* 0x000000fffffff290 */ /* 0x000fe4000fffe0ff */
[----:B------:R-:W-:Y:S05]  /*4d60*/  @!P4 IADD3 R8, P0, PT, R32, 0x980, RZ ;  /* 0x000009802008c810 */ /* 0x000fea0007f1e0ff */
[----:B-1----:R-:W-:Y:S01]  /*4d70*/  @!P4 IMAD.X R2, RZ, RZ, R33, P0 ;  /* 0x000000ffff02c224 */ /* 0x002fe200000e0621 */
[----:B--2---:R-:W-:Y:S07]  /*4d80*/  @!P2 BRA `(.L_x_84) ;  /* 0x0000009c00e0a947 */ /* 0x004fee0003800000 */
.L_x_221:
[----:B------:R-:W-:Y:S01]  /*4d90*/  @!P4 R2UR UR7, R8 ;  /* 0x000000000807c2ca */ /* 0x000fe200000e0000 */
[----:B------:R-:W-:Y:S01]  /*4da0*/  VOTEU.ALL UP0, P4 ;  /* 0x0000000000ff7886 */ /* 0x000fe20002000000 */
[----:B------:R-:W-:Y:S01]  /*4db0*/  @!P4 R2UR UR6, R2 ;  /* 0x000000000206c2ca */ /* 0x000fe200000e0000 */
[----:B------:R-:W-:Y:S01]  /*4dc0*/  VOTEU.ALL UP1, P4 ;  /* 0x0000000000ff7886 */ /* 0x000fe20002020000 */
[----:B------:R-:W-:Y:S01]  /*4dd0*/  UMOV UR60, UR36 ;  /* 0x00000024003c7c82 */ /* 0x000fe20008000000 */
[----:B-1----:R-:W-:Y:S01]  /*4de0*/  @!P4 IMAD.MOV.U32 R0, RZ, RZ, 0x1000 ;  /* 0x00001000ff00c424 */ /* 0x002fe200078e00ff */
[----:B------:R-:W-:Y:S02]  /*4df0*/  @!UP0 UIADD3 UR56, UPT, UPT, UR5, 0x200, URZ ;  /* 0x0000020005388890 */ /* 0x000fe4000fffe0ff */
[----:B------:R-:W-:Y:S02]  /*4e00*/  @!UP0 UIADD3 UR10, UPT, UPT, UR58, 0x40, URZ ;  /* 0x000000403a0a8890 */ /* 0x000fe4000fffe0ff */
[----:B------:R-:W-:Y:S01]  /*4e10*/  @!UP0 UIADD3 UR8, UPT, UPT, UR5, 0xa00, URZ ;  /* 0x00000a0005088890 */ /* 0x000fe2000fffe0ff */
[----:B------:R-:W-:Y:S02]  /*4e20*/  VOTEU.ALL UP0, P4 ;  /* 0x0000000000ff7886 */ /* 0x000fe40002000000 */
[----:B------:R-:W-:Y:S01]  /*4e30*/  IMAD.U32 R8, RZ, RZ, UR7 ;  /* 0x00000007ff087e24 */ /* 0x000fe2000f8e00ff */
[----:B------:R-:W-:Y:S01]  /*4e40*/  UMOV UR7, 0x10000000 ;  /* 0x1000000000077882 */ /* 0x000fe20000000000 */
[----:B------:R-:W-:Y:S01]  /*4e50*/  IMAD.U32 R9, RZ, RZ, UR6 ;  /* 0x00000006ff097e24 */ /* 0x000fe2000f8e00ff */
[----:B------:R-:W-:Y:S01]  /*4e60*/  UMOV UR6, 0x0 ;  /* 0x0000000000067882 */ /* 0x000fe20000000000 */
[----:B------:R-:W-:Y:S01]  /*4e70*/  UMOV UR9, UR57 ;  /* 0x0000003900097c82 */ /* 0x000fe20008000000 */
[----:B------:R-:W-:Y:S01]  /*4e80*/  @!P4 R2UR UR16, R8 ;  /* 0x000000000810c2ca */ /* 0x000fe200000e0000 */
[----:B------:R-:W-:Y:S01]  /*4e90*/  UMOV UR11, UR59 ;  /* 0x0000003b000b7c82 */ /* 0x000fe20008000000 */
[----:B------:R-:W-:Y:S01]  /*4ea0*/  @!P4 R2UR UR17, R9 ;  /* 0x000000000911c2ca */ /* 0x000fe200000e0000 */
[----:B------:R-:W-:Y:S01]  /*4eb0*/  UMOV UR12, UR36 ;  /* 0x00000024000c7c82 */ /* 0x000fe20008000000 */
[----:B------:R-:W-:Y:S01]  /*4ec0*/  UPRMT UR14, UR37, 0x654, UR57 ;  /* 0x00000654250e7896 */ /* 0x000fe20008000039 */
[----:B------:R-:W-:Y:S05]  /*4ed0*/  @!P4 IADD3 R8, P0, PT, R32, 0x980, RZ ;  /* 0x000009802008c810 */ /* 0x000fea0007f1e0ff */
[----:B------:R-:W-:Y:S05]  /*4ee0*/  @!P4 IMAD.X R2, RZ, RZ, R33, P0 ;  /* 0x000000ffff02c224 */ /* 0x000fea00000e0621 */
[----:B------:R1:W-:Y:S01]  /*4ef0*/  @!UP1 UTMALDG.3D [UR56], [UR16], desc[UR6] ;  /* 0x00000638100095b4 */ /* 0x0003e20008011000 */
[----:B------:R1:W-:Y:S01]  /*4f00*/  @!UP0 UTMALDG.3D [UR8], [UR16], desc[UR6] ;  /* 0x00000608100085b4 */ /* 0x0003e20008011000 */
[----:B------:R1:W-:Y:S01]  /*4f10*/  @!P4 SYNCS.ARRIVE.TRANS64.RED.A0TR RZ, [UR5+0x50], R0 ;  /* 0x00005000ffffc9a7 */ /* 0x0003e20008300405 */
[----:B------:R-:W-:Y:S01]  /*4f20*/  SYNCS.ARRIVE.TRANS64.RED.A1T0 RZ, [UR14], RZ ;  /* 0x000000ffffff79a7 */ /* 0x000fe2000810040e */
[----:B------:R-:W2:Y:S02]  /*4f30*/  SYNCS.PHASECHK.TRANS64.TRYWAIT P2, [UR5+0x78], R28 ;  /* 0x0000781cff0075a7 */ /* 0x000ea40008041105 */
[----:B-12---:R-:W-:Y:S05]  /*4f40*/  @!P2 BRA `(.L_x_85) ;  /* 0x0000009c0088a947 */ /* 0x006fea0003800000 */
.L_x_223:
[----:B------:R-:W-:Y:S01]  /*4f50*/  @!P4 R2UR UR7, R8 ;  /* 0x000000000807c2ca */ /* 0x000fe200000e0000 */
[----:B------:R-:W-:Y:S01]  /*4f60*/  VOTEU.ALL UP0, P4 ;  /* 0x0000000000ff7886 */ /* 0x000fe20002000000 */
[----:B------:R-:W-:Y:S01]  /*4f70*/  @!P4 R2UR UR6, R2 ;  /* 0x000000000206c2ca */ /* 0x000fe200000e0000 */
[----:B------:R-:W-:Y:S01]  /*4f80*/  VOTEU.ALL UP1, P4 ;  /* 0x0000000000ff7886 */ /* 0x000fe20002020000 */
[----:B------:R-:W-:Y:S01]  /*4f90*/  UMOV UR50, UR58 ;  /* 0x0000003a00327c82 */ /* 0x000fe20008000000 */
[----:B------:R-:W-:Y:S01]  /*4fa0*/  UMOV UR52, UR36 ;  /* 0x0000002400347c82 */ /* 0x000fe20008000000 */
[----:B------:R-:W-:Y:S01]  /*4fb0*/  @!UP0 UIADD3 UR51, UPT, UPT, UR59, 0x40, URZ ;  /* 0x000000403b338890 */ /* 0x000fe2000fffe0ff */
[----:B-1----:R-:W-:Y:S01]  /*4fc0*/  @!P4 IMAD.MOV.U32 R0, RZ, RZ, 0x1000 ;  /* 0x00001000ff00c424 */ /* 0x002fe200078e00ff */
[----:B------:R-:W-:Y:S02]  /*4fd0*/  @!UP0 UIADD3 UR48, UPT, UPT, UR5, 0x1200, URZ ;  /* 0x0000120005308890 */ /* 0x000fe4000fffe0ff */
[----:B------:R-:W-:Y:S02]  /*4fe0*/  @!UP0 UIADD3 UR10, UPT, UPT, UR58, 0x40, URZ ;  /* 0x000000403a0a8890 */ /* 0x000fe4000fffe0ff */
[----:B------:R-:W-:Y:S01]  /*4ff0*/  @!UP0 UIADD3 UR8, UPT, UPT, UR5, 0x1a00, URZ ;  /* 0x00001a0005088890 */ /* 0x000fe2000fffe0ff */
[----:B------:R-:W-:Y:S01]  /*5000*/  IMAD.U32 R8, RZ, RZ, UR7 ;  /* 0x00000007ff087e24 */ /* 0x000fe2000f8e00ff */
[----:B------:R-:W-:Y:S01]  /*5010*/  UMOV UR7, 0x10000000 ;  /* 0x1000000000077882 */ /* 0x000fe20000000000 */
[----:B------:R-:W-:Y:S01]  /*5020*/  IMAD.U32 R9, RZ, RZ, UR6 ;  /* 0x00000006ff097e24 */ /* 0x000fe2000f8e00ff */
[----:B------:R-:W-:Y:S01]  /*5030*/  UMOV UR6, 0x0 ;  /* 0x0000000000067882 */ /* 0x000fe20000000000 */
[----:B------:R-:W-:Y:S01]  /*5040*/  VOTEU.ALL UP0, P4 ;  /* 0x0000000000ff7886 */ /* 0x000fe20002000000 */
[----:B------:R-:W-:Y:S01]  /*5050*/  @!P4 R2UR UR16, R8 ;  /* 0x000000000810c2ca */ /* 0x000fe200000e0000 */
[----:B------:R-:W-:Y:S01]  /*5060*/  UMOV UR9, UR49 ;  /* 0x0000003100097c82 */ /* 0x000fe20008000000 */
[----:B------:R-:W-:Y:S01]  /*5070*/  @!P4 R2UR UR17, R9 ;  /* 0x000000000911c2ca */ /* 0x000fe200000e0000 */
[----:B------:R-:W-:Y:S01]  /*5080*/  UMOV UR12, UR36 ;  /* 0x00000024000c7c82 */ /* 0x000fe20008000000 */
[----:B------:R-:W-:Y:S01]  /*5090*/  UMOV UR11, UR51 ;  /* 0x00000033000b7c82 */ /* 0x000fe20008000000 */
[----:B------:R-:W-:Y:S01]  /*50a0*/  UPRMT UR13, UR37, 0x654, UR49 ;  /* 0x00000654250d7896 */ /* 0x000fe20008000031 */
[----:B------:R-:W-:Y:S05]  /*50b0*/  @!P4 IADD3 R8, P0, PT, R32, 0x980, RZ ;  /* 0x000009802008c810 */ /* 0x000fea0007f1e0ff */
[----:B------:R-:W-:Y:S04]  /*50c0*/  @!P4 IMAD.X R2, RZ, RZ, R33, P0 ;  /* 0x000000ffff02c224 */ /* 0x000fe800000e0621 */
[----:B------:R1:W-:Y:S01]  /*50d0*/  @!UP1 UTMALDG.3D [UR48], [UR16], desc[UR6] ;  /* 0x00000630100095b4 */ /* 0x0003e20008011000 */
[----:B------:R1:W-:Y:S01]  /*50e0*/  @!UP0 UTMALDG.3D [UR8], [UR16], desc[UR6] ;  /* 0x00000608100085b4 */ /* 0x0003e20008011000 */
[----:B------:R1:W-:Y:S01]  /*50f0*/  @!P4 SYNCS.ARRIVE.TRANS64.RED.A0TR RZ, [UR5+0x58], R0 ;  /* 0x00005800ffffc9a7 */ /* 0x0003e20008300405 */
[----:B------:R-:W-:Y:S01]  /*5100*/  SYNCS.ARRIVE.TRANS64.RED.A1T0 RZ, [UR13], RZ ;  /* 0x000000ffffff79a7 */ /* 0x000fe2000810040d */
[----:B------:R-:W2:Y:S02]  /*5110*/  SYNCS.PHASECHK.TRANS64.TRYWAIT P2, [UR5+0x80], R28 ;  /* 0x0000801cff0075a7 */ /* 0x000ea40008041105 */
[----:B-12---:R-:W-:Y:S05]  /*5120*/  @!P2 BRA `(.L_x_86) ;  /* 0x0000009c0028a947 */ /* 0x006fea0003800000 */
.L_x_225:
[----:B------:R-:W-:Y:S01]  /*5130*/  @!P4 R2UR UR7, R8 ;  /* 0x000000000807c2ca */ /* 0x000fe200000e0000 */
[----:B------:R-:W-:Y:S01]  /*5140*/  VOTEU.ALL UP0, P4 ;  /* 0x0000000000ff7886 */ /* 0x000fe20002000000 */
[----:B------:R-:W-:Y:S01]  /*5150*/  @!P4 R2UR UR6, R2 ;  /* 0x000000000206c2ca */ /* 0x000fe200000e0000 */
[----:B------:R-:W-:Y:S01]  /*5160*/  UIADD3 UR42, UPT, UPT, UR58, 0x10, URZ ;  /* 0x000000103a2a7890 */ /* 0x000fe2000fffe0ff */
[----:B-1----:R-:W-:Y:S01]  /*5170*/  @!P4 IMAD.MOV.U32 R0, RZ, RZ, 0x1000 ;  /* 0x00001000ff00c424 */ /* 0x002fe200078e00ff */
[----:B------:R-:W-:Y:S01]  /*5180*/  VOTEU.ALL UP1, P4 ;  /* 0x0000000000ff7886 */ /* 0x000fe20002020000 */
[----:B------:R-:W-:Y:S01]  /*5190*/  @!UP0 UIADD3 UR40, UPT, UPT, UR5, 0x2200, URZ ;  /* 0x0000220005288890 */ /* 0x000fe2000fffe0ff */
[----:B------:R-:W-:Y:S01]  /*51a0*/  UMOV UR16, 0x0 ;  /* 0x0000000000107882 */ /* 0x000fe20000000000 */
[----:B------:R-:W-:Y:S01]  /*51b0*/  UMOV UR17, 0x10000000 ;  /* 0x1000000000117882 */ /* 0x000fe20000000000 */
[----:B------:R-:W-:Y:S01]  /*51c0*/  UMOV UR43, UR59 ;  /* 0x0000003b002b7c82 */ /* 0x000fe20008000000 */
[----:B------:R-:W-:Y:S01]  /*51d0*/  UMOV UR44, UR36 ;  /* 0x00000024002c7c82 */ /* 0x000fe20008000000 */
[----:B------:R-:W-:Y:S02]  /*51e0*/  @!UP0 UIADD3 UR10, UPT, UPT, UR58, 0x50, URZ ;  /* 0x000000503a0a8890 */ /* 0x000fe4000fffe0ff */
[----:B------:R-:W-:Y:S01]  /*51f0*/  IMAD.U32 R8, RZ, RZ, UR7 ;  /* 0x00000007ff087e24 */ /* 0x000fe2000f8e00ff */
[----:B------:R-:W-:Y:S01]  /*5200*/  @!UP0 UIADD3 UR8, UPT, UPT, UR5, 0x2a00, URZ ;  /* 0x00002a0005088890 */ /* 0x000fe2000fffe0ff */
[----:B------:R-:W-:Y:S01]  /*5210*/  IMAD.U32 R9, RZ, RZ, UR6 ;  /* 0x00000006ff097e24 */ /* 0x000fe2000f8e00ff */
[----:B------:R-:W-:Y:S01]  /*5220*/  VOTEU.ALL UP0, P4 ;  /* 0x0000000000ff7886 */ /* 0x000fe20002000000 */
        /* <DEDUP_REMOVED lines=14> */
.L_x_227:
[----:B------:R-:W-:Y:S01]  /*5310*/  @!P4 R2UR UR8, R8 ;  /* 0x000000000808c2ca */ /* 0x000fe200000e0000 */
[----:B------:R-:W-:Y:S01]  /*5320*/  VOTEU.ALL UP0, P4 ;  /* 0x0000000000ff7886 */ /* 0x000fe20002000000 */
[----:B------:R-:W-:Y:S01]  /*5330*/  @!P4 R2UR UR6, R2 ;  /* 0x000000000206c2ca */ /* 0x000fe200000e0000 */
[----:B------:R-:W-:Y:S01]  /*5340*/  VOTEU.ALL UP1, P4 ;  /* 0x0000000000ff7886 */ /* 0x000fe20002020000 */
[----:B------:R-:W-:Y:S01]  /*5350*/  UMOV UR16, 0x0 ;  /* 0x0000000000107882 */ /* 0x000fe20000000000 */
[----:B------:R-:W-:Y:S01]  /*5360*/  UMOV UR17, 0x10000000 ;  /* 0x1000000000117882 */ /* 0x000fe20000000000 */
[----:B------:R-:W-:Y:S01]  /*5370*/  @!UP0 UIADD3 UR27, UPT, UPT, UR59, 0x40, URZ ;  /* 0x000000403b1b8890 */ /* 0x000fe2000fffe0ff */
[----:B-1----:R-:W-:Y:S01]  /*5380*/  @!P4 IMAD.MOV.U32 R0, RZ, RZ, 0x1000 ;  /* 0x00001000ff00c424 */ /* 0x002fe200078e00ff */
[----:B------:R-:W-:Y:S01]  /*5390*/  @!UP0 UIADD3 UR24, UPT, UPT, UR5, 0x3200, URZ ;  /* 0x0000320005188890 */ /* 0x000fe2000fffe0ff */
[----:B------:R-:W-:Y:S01]  /*53a0*/  SHF.L.U32 R34, RZ, 0x1f, RZ ;  /* 0x0000001fff227819 */ /* 0x000fe200000006ff */
[----:B------:R-:W-:Y:S01]  /*53b0*/  UMOV UR26, UR42 ;  /* 0x0000002a001a7c82 */ /* 0x000fe20008000000 */
[----:B------:R-:W-:Y:S01]  /*53c0*/  UMOV UR28, UR36 ;  /* 0x00000024001c7c82 */ /* 0x000fe20008000000 */
[----:B------:R-:W-:Y:S01]  /*53d0*/  @!UP0 UIADD3 UR10, UPT, UPT, UR58, 0x50, URZ ;  /* 0x000000503a0a8890 */ /* 0x000fe2000fffe0ff */
        /* <DEDUP_REMOVED lines=18> */
.L_x_229:
        /* <DEDUP_REMOVED lines=11> */
[----:B------:R-:W-:Y:S02]  /*55b0*/  UMOV UR20, UR36 ;  /* 0x0000002400147c82 */ /* 0x000fe40008000000 */
[----:B------:R-:W-:Y:S01]  /*55c0*/  IMAD.U32 R8, RZ, RZ, UR9 ;  /* 0x00000009ff087e24 */ /* 0x000fe2000f8e00ff */
[----:B------:R-:W-:Y:S01]  /*55d0*/  @!UP0 UIADD3 UR10, UPT, UPT, UR58, 0x60, URZ ;  /* 0x000000603a0a8890 */ /* 0x000fe2000fffe0ff */
[----:B------:R-:W-:Y:S01]  /*55e0*/  IMAD.U32 R9, RZ, RZ, UR8 ;  /* 0x00000008ff097e24 */ /* 0x000fe2000f8e00ff */
[----:B------:R-:W-:Y:S02]  /*55f0*/  @!UP0 UIADD3 UR8, UPT, UPT, UR5, 0xa00, URZ ;  /* 0x00000a0005088890 */ /* 0x000fe4000fffe0ff */
[----:B------:R-:W-:Y:S01]  /*5600*/  @!P4 R2UR UR26, R8 ;  /* 0x00000000081ac2ca */ /* 0x000fe200000e0000 */
[----:B------:R-:W-:Y:S01]  /*5610*/  VOTEU.ALL UP0, P4 ;  /* 0x0000000000ff7886 */ /* 0x000fe20002000000 */
[----:B------:R-:W-:Y:S01]  /*5620*/  @!P4 R2UR UR27, R9 ;  /* 0x00000000091bc2ca */ /* 0x000fe200000e0000 */
[----:B------:R-:W-:Y:S01]  /*5630*/  UMOV UR9, UR57 ;  /* 0x0000003900097c82 */ /* 0x000fe20008000000 */
[----:B------:R-:W-:Y:S01]  /*5640*/  UMOV UR11, UR59 ;  /* 0x0000003b000b7c82 */ /* 0x000fe20008000000 */
[----:B------:R-:W-:Y:S01]  /*5650*/  UMOV UR12, UR36 ;  /* 0x00000024000c7c82 */ /* 0x000fe20008000000 */
        /* <DEDUP_REMOVED lines=8> */
.L_x_231:
        /* <DEDUP_REMOVED lines=9> */
[----:B------:R-:W-:Y:S01]  /*5770*/  UMOV UR17, UR49 ;  /* 0x0000003100117c82 */ /* 0x000fe20008000000 */
[----:B------:R-:W-:Y:S01]  /*5780*/  UMOV UR20, UR36 ;  /* 0x0000002400147c82 */ /* 0x000fe20008000000 */
[----:B------:R-:W-:Y:S02]  /*5790*/  @!UP0 UIADD3 UR10, UPT, UPT, UR58, 0x60, URZ ;  /* 0x000000603a0a8890 */ /* 0x000fe4000fffe0ff */
[----:B------:R-:W-:Y:S01]  /*57a0*/  IMAD.U32 R8, RZ, RZ, UR9 ;  /* 0x00000009ff087e24 */ /* 0x000fe2000f8e00ff */
[----:B------:R-:W-:Y:S01]  /*57b0*/  UMOV UR9, UR49 ;  /* 0x0000003100097c82 */ /* 0x000fe20008000000 */
[----:B------:R-:W-:Y:S01]  /*57c0*/  IMAD.U32 R9, RZ, RZ, UR8 ;  /* 0x00000008ff097e24 */ /* 0x000fe2000f8e00ff */
[----:B------:R-:W-:Y:S02]  /*57d0*/  @!UP0 UIADD3 UR8, UPT, UPT, UR5, 0x1a00, URZ ;  /* 0x00001a0005088890 */ /* 0x000fe4000fffe0ff */
[----:B------:R-:W-:Y:S01]  /*57e0*/  @!P4 R2UR UR22, R8 ;  /* 0x000000000816c2ca */ /* 0x000fe200000e0000 */
[----:B------:R-:W-:Y:S01]  /*57f0*/  VOTEU.ALL UP0, P4 ;  /* 0x0000000000ff7886 */ /* 0x000fe20002000000 */
[----:B------:R-:W-:Y:S01]  /*5800*/  @!P4 R2UR UR23, R9 ;  /* 0x000000000917c2ca */ /* 0x000fe200000e0000 */
[----:B------:R-:W-:Y:S01]  /*5810*/  UMOV UR12, UR36 ;  /* 0x00000024000c7c82 */ /* 0x000fe20008000000 */
[----:B------:R-:W-:Y:S01]  /*5820*/  UMOV UR11, UR19 ;  /* 0x00000013000b7c82 */ /* 0x000fe20008000000 */
        /* <DEDUP_REMOVED lines=8> */
.L_x_233:
[----:B------:R-:W2:Y:S01]  /*58b0*/  LDC.64 R12, c[0x0][0xf18] ;  /* 0x0003c600ff0c7b82 */ /* 0x000ea20000000a00 */
[----:B------:R-:W-:Y:S01]  /*58c0*/  @!P4 R2UR UR8, R2 ;  /* 0x000000000208c2ca */ /* 0x000fe200000e0000 */
[----:B------:R-:W-:Y:S01]  /*58d0*/  VOTEU.ALL UP0, P4 ;  /* 0x0000000000ff7886 */ /* 0x000fe20002000000 */
[----:B------:R-:W-:Y:S01]  /*58e0*/  @!P4 R2UR UR9, R8 ;  /* 0x000000000809c2ca */ /* 0x000fe200000e0000 */
[----:B------:R-:W-:Y:S01]  /*58f0*/  UIADD3 UR34, UPT, UPT, UR58, 0x30, URZ ;  /* 0x000000303a227890 */ /* 0x000fe2000fffe0ff */
[----:B-1----:R-:W-:Y:S03]  /*5900*/  @!P4 IMAD.MOV.U32 R0, RZ, RZ, 0x1000 ;  /* 0x00001000ff00c424 */ /* 0x002fe600078e00ff */
[----:B------:R-:W1:Y:S01]  /*5910*/  @!P1 LDC R2, c[0x0][0xf0c] ;  /* 0x0003c300ff029b82 */ /* 0x000e620000000800 */
[----:B------:R-:W-:Y:S01]  /*5920*/  @!UP0 UIADD3 UR32, UPT, UPT, UR5, 0x2200, URZ ;  /* 0x0000220005208890 */ /* 0x000fe2000fffe0ff */
[----:B------:R-:W-:Y:S01]  /*5930*/  @P3 SHF.R.U32.HI R29, RZ, 0x10, R21 ;  /* 0x00000010ff1d3819 */ /* 0x000fe20000011615 */
[----:B------:R-:W-:Y:S01]  /*5940*/  VOTEU.ALL UP1, P4 ;  /* 0x0000000000ff7886 */ /* 0x000fe20002020000 */
[----:B------:R-:W-:Y:S01]  /*5950*/  UMOV UR14, 0x0 ;  /* 0x00000000000e7882 */ /* 0x000fe20000000000 */
[----:B------:R-:W-:Y:S01]  /*5960*/  UMOV UR15, 0x10000000 ;  /* 0x10000000000f7882 */ /* 0x000fe20000000000 */
[----:B------:R-:W-:Y:S01]  /*5970*/  UMOV UR33, UR41 ;  /* 0x0000002900217c82 */ /* 0x000fe20008000000 */
[----:B------:R-:W-:Y:S01]  /*5980*/  UMOV UR35, UR59 ;  /* 0x0000003b00237c82 */ /* 0x000fe20008000000 */
[----:B------:R-:W-:Y:S01]  /*5990*/  IMAD.U32 R9, RZ, RZ, UR8 ;  /* 0x00000008ff097e24 */ /* 0x000fe2000f8e00ff */
[----:B------:R-:W-:Y:S01]  /*59a0*/  @!UP0 UIADD3 UR10, UPT, UPT, UR58, 0x70, URZ ;  /* 0x000000703a0a8890 */ /* 0x000fe2000fffe0ff */
[----:B------:R-:W-:Y:S01]  /*59b0*/  IMAD.U32 R8, RZ, RZ, UR9 ;  /* 0x00000009ff087e24 */ /* 0x000fe2000f8e00ff */
[----:B------:R-:W-:Y:S01]  /*59c0*/  @!UP0 UIADD3 UR8, UPT, UPT, UR5, 0x2a00, URZ ;  /* 0x00002a0005088890 */ /* 0x000fe2000fffe0ff */
[----:B------:R-:W-:Y:S01]  /*59d0*/  VIADD R31, R31, 0x1 ;  /* 0x000000011f1f7836 */ /* 0x000fe20000000000 */
[----:B------:R-:W-:Y:S01]  /*59e0*/  @!P4 R2UR UR17, R9 ;  /* 0x000000000911c2ca */ /* 0x000fe200000e0000 */
[----:B------:R-:W-:Y:S01]  /*59f0*/  VOTEU.ALL UP0, P4 ;  /* 0x0000000000ff7886 */ /* 0x000fe20002000000 */
[----:B------:R-:W-:Y:S01]  /*5a00*/  @!P4 R2UR UR16, R8 ;  /* 0x000000000810c2ca */ /* 0x000fe200000e0000 */
[----:B------:R-:W-:Y:S01]  /*5a10*/  UMOV UR9, UR41 ;  /* 0x0000002900097c82 */ /* 0x000fe20008000000 */
[----:B------:R-:W3:Y:S01]  /*5a20*/  LDC.64 R8, c[0x0][0xf10] ;  /* 0x0003c400ff087b82 */ /* 0x000ee20000000a00 */
[----:B------:R-:W-:Y:S01]  /*5a30*/  UMOV UR11, UR59 ;  /* 0x0000003b000b7c82 */ /* 0x000fe20008000000 */
[----:B------:R-:W-:Y:S09]  /*5a40*/  UMOV UR12, UR36 ;  /* 0x00000024000c7c82 */ /* 0x000ff20008000000 */
[----:B------:R4:W-:Y:S01]  /*5a50*/  @!UP1 UTMALDG.3D [UR32], [UR16], desc[UR14] ;  /* 0x00000e20100095b4 */ /* 0x0009e20008011000 */
[----:B------:R4:W-:Y:S01]  /*5a60*/  @!UP0 UTMALDG.3D [UR8], [UR16], desc[UR14] ;  /* 0x00000e08100085b4 */ /* 0x0009e20008011000 */
[----:B------:R5:W-:Y:S01]  /*5a70*/  @!P4 SYNCS.ARRIVE.TRANS64.RED.A0TR RZ, [UR5+0x60], R0 ;  /* 0x00006000ffffc9a7 */ /* 0x000be20008300405 */
[C---:B---3--:R-:W-:Y:S01]  /*5a80*/  @!P1 IMAD.HI.U32 R8, R11.reuse, R8, RZ ;  /* 0x000000080b089227 */ /* 0x048fe200078e00ff */
[----:B--2---:R-:W-:Y:S02]  /*5a90*/  @!P1 ISETP.NE.AND P0, PT, R12, 0x1, PT ;  /* 0x000000010c00980c */ /* 0x004fe40003f05270 */
[----:B-1----:R-:W-:Y:S01]  /*5aa0*/  @!P1 ISETP.NE.AND P2, PT, R2, 0x1, PT ;  /* 0x000000010200980c */ /* 0x002fe20003f45270 */
[C---:B------:R-:W-:Y:S01]  /*5ab0*/  @!P1 IMAD.HI.U32 R13, R10.reuse, R13, RZ ;  /* 0x0000000d0a0d9227 */ /* 0x040fe200078e00ff */
[----:B------:R-:W-:Y:S04]  /*5ac0*/  @!P1 SHF.R.U32.HI R8, RZ, R9, R8 ;  /* 0x00000009ff089219 */ /* 0x000fe80000011608 */
[----:B------:R-:W-:Y:S01]  /*5ad0*/  @!P1 SEL R8, R11, R8, !P2 ;  /* 0x000000080b089207 */ /* 0x000fe20005000000 */
[----:B------:R-:W-:Y:S01]  /*5ae0*/  SYNCS.ARRIVE.TRANS64.RED.A1T0 RZ, [UR7], RZ ;  /* 0x000000ffffff79a7 */ /* 0x000fe20008100407 */
[----:B------:R-:W1:Y:S01]  /*5af0*/  SYNCS.PHASECHK.TRANS64.TRYWAIT P5, [UR5+0x88], R34 ;  /* 0x00008822ff0075a7 */ /* 0x000e6200080a1105 */
[----:B-----5:R-:W2:Y:S02]  /*5b00*/  @!P1 LDC R0, c[0x0][0xf20] ;  /* 0x0003c800ff009b82 */ /* 0x020ea40000000800 */
[----:B--2---:R-:W-:Y:S04]  /*5b10*/  @!P1 SHF.R.U32.HI R0, RZ, R0, R13 ;  /* 0x00000000ff009219 */ /* 0x004fe8000001160d */
[----:B------:R-:W-:Y:S05]  /*5b20*/  @!P1 SEL R9, R10, R0, !P0 ;  /* 0x000000000a099207 */ /* 0x000fea0004000000 */
[----:B------:R-:W-:Y:S02]  /*5b30*/  @!P1 IMAD.IADD R0, R9, 0x1, -R8 ;  /* 0x0000000109009824 */ /* 0x000fe400078e0a08 */
[----:B------:R-:W-:Y:S02]  /*5b40*/  @!P1 IMAD.IADD R8, R8, 0x1, -R9 ;  /* 0x0000000108089824 */ /* 0x000fe400078e0a09 */
[----:B------:R-:W-:Y:S02]  /*5b50*/  @!P1 IMAD R11, R0, R2, R11 ;  /* 0x00000002000b9224 */ /* 0x000fe400078e020b */
[----:B------:R-:W-:Y:S01]  /*5b60*/  @!P1 IMAD R10, R8, R12, R10 ;  /* 0x0000000c080a9224 */ /* 0x000fe200078e020a */
[----:B-1--4-:R-:W-:Y:S06]  /*5b70*/  @!P5 BRA `(.L_x_91) ;  /* 0x00000094000cd947 */ /* 0x012fec0003800000 */
.L_x_235:
[----:B------:R-:W-:Y:S01]  /*5b80*/  @!P4 IADD3 R2, P0, PT, R32, 0x980, RZ ;  /* 0x000009802002c810 */ /* 0x000fe20007f1e0ff */
[----:B------:R-:W-:Y:S01]  /*5b90*/  VOTEU.ALL UP0, P4 ;  /* 0x0000000000ff7886 */ /* 0x000fe20002000000 */
[----:B------:R-:W-:Y:S01]  /*5ba0*/  VOTEU.ALL UP1, P4 ;  /* 0x0000000000ff7886 */ /* 0x000fe20002020000 */
[----:B------:R-:W-:Y:S01]  /*5bb0*/  UMOV UR9, 0x10000000 ;  /* 0x1000000000097882 */ /* 0x000fe20000000000 */
[----:B------:R-:W-:Y:S01]  /*5bc0*/  @!P4 R2UR UR8, R2 ;  /* 0x000000000208c2ca */ /* 0x000fe200000e0000 */
[----:B-1----:R-:W-:Y:S01]  /*5bd0*/  @!P4 IMAD.X R0, RZ, RZ, R33, P0 ;  /* 0x000000ffff00c224 */ /* 0x002fe200000e0621 */
[----:B------:R-:W-:Y:S01]  /*5be0*/  @!UP0 UIADD3 UR35, UPT, UPT, UR59, 0x40, URZ ;  /* 0x000000403b238890 */ /* 0x000fe2000fffe0ff */
[----:B------:R-:W-:Y:S01]  /*5bf0*/  VIADD R2, R10, UR38 ;  /* 0x000000260a027c36 */ /* 0x000fe20008000000 */
[----:B------:R-:W-:Y:S01]  /*5c00*/  @!UP0 UIADD3 UR32, UPT, UPT, UR5, 0x3200, URZ ;  /* 0x0000320005208890 */ /* 0x000fe2000fffe0ff */
[----:B------:R-:W-:Y:S01]  /*5c10*/  ISETP.NE.AND P0, PT, R31, 0x2, PT ;  /* 0x000000021f00780c */ /* 0x000fe20003f05270 */
[----:B------:R-:W-:Y:S01]  /*5c20*/  UMOV UR33, UR25 ;  /* 0x0000001900217c82 */ /* 0x000fe20008000000 */
[----:B------:R-:W-:Y:S01]  /*5c30*/  @!P4 R2UR UR7, R0 ;  /* 0x000000000007c2ca */ /* 0x000fe200000e0000 */
[----:B------:R-:W-:Y:S01]  /*5c40*/  @!UP0 UIADD3 UR26, UPT, UPT, UR58, 0x70, URZ ;  /* 0x000000703a1a8890 */ /* 0x000fe2000fffe0ff */
[----:B------:R-:W-:Y:S01]  /*5c50*/  VIADD R0, R11, UR39 ;  /* 0x000000270b007c36 */ /* 0x000fe20008000000 */
[----:B------:R-:W-:Y:S01]  /*5c60*/  @!UP0 UIADD3 UR24, UPT, UPT, UR5, 0x3a00, URZ ;  /* 0x00003a0005188890 */ /* 0x000fe2000fffe0ff */
[----:B------:R-:W-:Y:S01]  /*5c70*/  R2UR UR12, R2 ;  /* 0x00000000020c72ca */ /* 0x000fe200000e0000 */
[----:B------:R-:W-:Y:S01]  /*5c80*/  VOTEU.ALL UP0, P4 ;  /* 0x0000000000ff7886 */ /* 0x000fe20002000000 */
[----:B------:R-:W-:Y:S01]  /*5c90*/  IMAD.U32 R8, RZ, RZ, UR8 ;  /* 0x00000008ff087e24 */ /* 0x000fe2000f8e00ff */
[----:B------:R-:W-:Y:S01]  /*5ca0*/  UMOV UR8, 0x0 ;  /* 0x0000000000087882 */ /* 0x000fe20000000000 */
[----:B------:R-:W-:Y:S01]  /*5cb0*/  UMOV UR28, UR36 ;  /* 0x00000024001c7c82 */ /* 0x000fe20008000000 */
[----:B------:R-:W-:Y:S01]  /*5cc0*/  UMOV UR27, UR35 ;  /* 0x00000023001b7c82 */ /* 0x000fe20008000000 */
[----:B------:R-:W-:Y:S02]  /*5cd0*/  R2UR UR20, R0 ;  /* 0x00000000001472ca */ /* 0x000fe400000e0000 */
[----:B------:R-:W-:Y:S01]  /*5ce0*/  @!P4 R2UR UR10, R8 ;  /* 0x00000000080ac2ca */ /* 0x000fe200000e0000 */
[----:B------:R-:W-:Y:S01]  /*5cf0*/  IMAD.U32 R9, RZ, RZ, UR7 ;  /* 0x00000007ff097e24 */ /* 0x000fe2000f8e00ff */
[----:B------:R-:W-:Y:S02]  /*5d00*/  SEL R0, RZ, 0x1, P0 ;  /* 0x00000001ff007807 */ /* 0x000fe40000000000 */
[----:B------:R-:W-:Y:S02]  /*5d10*/  SEL R31, R31, RZ, P0 ;  /* 0x000000ff1f1f7207 */ /* 0x000fe40000000000 */
[----:B------:R-:W-:Y:S02]  /*5d20*/  @!P4 R2UR UR11, R9 ;  /* 0x00000000090bc2ca */ /* 0x000fe400000e0000 */
[----:B------:R-:W-:Y:S11]  /*5d30*/  LOP3.LUT R30, R30, R0, RZ, 0x3c, !PT ;  /* 0x000000001e1e7212 */ /* 0x000ff600078e3cff */
[----:B------:R1:W-:Y:S01]  /*5d40*/  @!UP1 UTMALDG.3D [UR32], [UR10], desc[UR8] ;  /* 0x000008200a0095b4 */ /* 0x0003e20008011000 */
[----:B------:R2:W-:Y:S01]  /*5d50*/  @!UP0 UTMALDG.3D [UR24], [UR10], desc[UR8] ;  /* 0x000008180a0085b4 */ /* 0x0005e20008011000 */
[----:B------:R2:W-:Y:S01]  /*5d60*/  @!P4 SYNCS.ARRIVE.TRANS64.RED.A0TR RZ, [UR5+0x68], R27 ;  /* 0x0000681bffffc9a7 */ /* 0x0005e20008300405 */
[----:B------:R-:W-:Y:S01]  /*5d70*/  UPLOP3.LUT UP0, UPT, UPT, UPT, UPT, 0x80, 0x8 ;  /* 0x000000000008789c */ /* 0x000fe20003f0f070 */
[----:B------:R-:W-:Y:S01]  /*5d80*/  SYNCS.ARRIVE.TRANS64.RED.A1T0 RZ, [UR6], RZ ;  /* 0x000000ffffff79a7 */ /* 0x000fe20008100406 */
[----:B-1----:R-:W-:Y:S01]  /*5d90*/  @P3 R2UR UR36, R29 ;  /* 0x000000001d2432ca */ /* 0x002fe200000e0000 */
[----:B------:R-:W-:Y:S03]  /*5da0*/  @!UPT UIADD3 URZ, UPT, UPT, URZ, URZ, URZ ;  /* 0x000000fffffff290 */ /* 0x000fe6000fffe0ff */
[----:B------:R-:W-:Y:S11]  /*5db0*/  @P3 BRA `(.L_x_92) ;  /* 0xffffffe800583947 */ /* 0x000ff6000383ffff */
[----:B------:R-:W1:Y:S02]  /*5dc0*/  SYNCS.PHASECHK.TRANS64.TRYWAIT P0, [UR5+0x70], R28 ;  /* 0x0000701cff0075a7 */ /* 0x000e640008001105 */
[----:B-1----:R-:W-:Y:S05]  /*5dd0*/  @!P0 BRA `(.L_x_93) ;  /* 0x00000090008c8947 */ /* 0x002fea0003800000 */
.L_x_237:
[----:B------:R-:W3:Y:S02]  /*5de0*/  SYNCS.PHASECHK.TRANS64.TRYWAIT P0, [UR5+0x78], R28 ;  /* 0x0000781cff0075a7 */ /* 0x000ee40008001105 */
[----:B---3--:R-:W-:Y:S05]  /*5df0*/  @!P0 BRA `(.L_x_94) ;  /* 0x00000090009c8947 */ /* 0x008fea0003800000 */
.L_x_239:
[----:B------:R-:W3:Y:S01]  /*5e00*/  SYNCS.PHASECHK.TRANS64.TRYWAIT P0, [UR5+0x80], R28 ;  /* 0x0000801cff0075a7 */ /* 0x000ee20008001105 */
[----:B-1----:R-:W-:Y:S01]  /*5e10*/  HFMA2 R0, -RZ, RZ, 0, 5.9604644775390625e-08 ;  /* 0x00000001ff007431 */ /* 0x002fe200000001ff */
[----:B---3--:R-:W-:Y:S06]  /*5e20*/  @!P0 BRA `(.L_x_95) ;  /* 0x0000009000a88947 */ /* 0x008fec0003800000 */
.L_x_241:
[----:B-1----:R-:W-:Y:S02]  /*5e30*/  MOV R2, UR5 ;  /* 0x0000000500027c02 */ /* 0x002fe40008000f00 */
[----:B------:R-:W-:-:S07]  /*5e40*/  SHF.L.U32 R0, R0, 0x1f, RZ ;  /* 0x0000001f00007819 */ /* 0x000fce00000006ff */
.L_x_96:
[----:B-1----:R1:W3:Y:S02]  /*5e50*/  SYNCS.PHASECHK.TRANS64.TRYWAIT P0, [R2+URZ+0x88], R0 ;  /* 0x00008800020075a7 */ /* 0x0022e400080011ff */
[----:B---3--:R-:W-:Y:S05]  /*5e60*/  @!P0 NANOSLEEP.SYNCS 0x989680 ;  /* 0x009896800000895d */ /* 0x008fea0003900000 */
[----:B------:R-:W3:Y:S02]  /*5e70*/  @!P0 SYNCS.PHASECHK.TRANS64 P0, [R2+URZ+0x88], R0 ;  /* 0x00008800020085a7 */ /* 0x000ee400080010ff */
[----:B--23--:R-:W-:Y:S05]  /*5e80*/  @P0 EXIT ;  /* 0x000000000000094d */ /* 0x00cfea0003800000 */
[----:B------:R-:W-:Y:S05]  /*5e90*/  BRA `(.L_x_96) ;  /* 0xfffffffc00ec7947 */ /* 0x000fea000383ffff */
.L_x_77:
[----:B------:R-:W-:-:S06]  /*5ea0*/  UISETP.GE.AND UP0, UPT, UR13, 0x4, UPT ;  /* 0x000000040d00788c */ /* 0x000fcc000bf06270 */
[----:B------:R-:W-:-:S13]  /*5eb0*/  PLOP3.LUT P0, PT, PT, PT, UP0, 0x80, 0x8 ;  /* 0x000000000008781c */ /* 0x000fda0003f0f008 */
[----:B-1----:R-:W-:Y:S05]  /*5ec0*/  @!P0 EXIT ;  /* 0x000000000000894d */ /* 0x002fea0003800000 */
[----:B------:R-:W-:Y:S01]  /*5ed0*/  BAR.SYNC.DEFER_BLOCKING 0x6, 0xa0 ;  /* 0x0182800000007b1d */ /* 0x000fe20000010000 */
[----:B------:R-:W-:Y:S01]  /*5ee0*/  IMAD.SHL.U32 R97, R3, 0x10, RZ ;  /* 0x0000001003617824 */ /* 0x000fe200078e00ff */
[----:B------:R-:W-:Y:S01]  /*5ef0*/  LOP3.LUT R98, R99, 0x3, RZ, 0xc0, !PT ;  /* 0x0000000363627812 */ /* 0x000fe200078ec0ff */
[C---:B------:R-:W-:Y:S01]  /*5f00*/  IMAD.SHL.U32 R96, R3.reuse, 0x2, RZ ;  /* 0x0000000203607824 */ /* 0x040fe200078e00ff */
[----:B------:R-:W-:Y:S01]  /*5f10*/  CS2R R92, SRZ ;  /* 0x00000000005c7805 */ /* 0x000fe2000001ff00 */
[----:B------:R-:W-:Y:S01]  /*5f20*/  IMAD.U32 R3, R3, 0x10000, RZ ;  /* 0x0001000003037824 */ /* 0x000fe200078e00ff */
[----:B------:R-:W-:Y:S02]  /*5f30*/  UMOV UR50, 0x400 ;  /* 0x0000040000327882 */ /* 0x000fe40000000000 */
[----:B------:R-:W1:Y:S01]  /*5f40*/  LDC R90, c[0x0][0x370] ;  /* 0x0000dc00ff5a7b82 */ /* 0x000e620000000800 */
[----:B------:R-:W-:Y:S01]  /*5f50*/  ULEA UR50, UR37, UR50, 0x18 ;  /* 0x0000003225327291 */ /* 0x000fe2000f8ec0ff */
[C---:B------:R-:W-:Y:S01]  /*5f60*/  LOP3.LUT R0, R97.reuse, 0x40, RZ, 0xc0, !PT ;  /* 0x0000004061007812 */ /* 0x040fe200078ec0ff */
[----:B------:R-:W-:Y:S01]  /*5f70*/  IMAD.MOV.U32 R94, RZ, RZ, RZ ;  /* 0x000000ffff5e7224 */ /* 0x000fe200078e00ff */
[----:B------:R-:W-:Y:S01]  /*5f80*/  LOP3.LUT R2, R97, 0x1b0, RZ, 0xc0, !PT ;  /* 0x000001b061027812 */ /* 0x000fe200078ec0ff */
[----:B------:R-:W-:Y:S01]  /*5f90*/  UIADD3 UR4, UPT, UPT, UR50, 0x200, URZ ;  /* 0x0000020032047890 */ /* 0x000fe2000fffe0ff */
[----:B------:R-:W-:Y:S01]  /*5fa0*/  LOP3.LUT R96, R0, 0x8, R96, 0xf8, !PT ;  /* 0x0000000800607812 */ /* 0x000fe200078ef860 */
[----:B------:R-:W-:Y:S01]  /*5fb0*/  IMAD.SHL.U32 R0, R99, 0x200, RZ ;  /* 0x0000020063007824 */ /* 0x000fe200078e00ff */
[----:B------:R-:W2:Y:S01]  /*5fc0*/  LDC R49, c[0x0][0xf0c] ;  /* 0x0003c300ff317b82 */ /* 0x000ea20000000800 */
[----:B------:R-:W-:Y:S01]  /*5fd0*/  LOP3.LUT R3, R3, 0x200000, RZ, 0xc0, !PT ;  /* 0x0020000003037812 */ /* 0x000fe200078ec0ff */
[----:B------:R-:W-:Y:S01]  /*5fe0*/  IMAD.MOV.U32 R102, RZ, RZ, RZ ;  /* 0x000000ffff667224 */ /* 0x000fe200078e00ff */
[----:B------:R-:W-:Y:S01]  /*5ff0*/  LOP3.LUT P0, RZ, R97, 0x40, RZ, 0xc0, !PT ;  /* 0x0000004061ff7812 */ /* 0x000fe2000780c0ff */
[----:B------:R-:W-:Y:S01]  /*6000*/  IMAD.U32 R88, RZ, RZ, UR4 ;  /* 0x00000004ff587e24 */ /* 0x000fe2000f8e00ff */
[----:B------:R-:W-:Y:S01]  /*6010*/  LOP3.LUT R0, R2, 0x200, R0, 0xf8, !PT ;  /* 0x0000020002007812 */ /* 0x000fe200078ef800 */
[----:B------:R-:W3:Y:S02]  /*6020*/  LDCU.64 UR58, c[0x0][0x348] ;  /* 0x00006900ff3a77ac */ /* 0x000ee40008000a00 */
[----:B------:R-:W4:Y:S01]  /*6030*/  LDC R87, c[0x0][0xf20] ;  /* 0x0003c800ff577b82 */ /* 0x000f220000000800 */
[----:B------:R-:W3:Y:S01]  /*6040*/  LDS R95, [UR50+0x130] ;  /* 0x00013032ff5f7984 */ /* 0x000ee20008000800 */
[----:B------:R-:W-:Y:S01]  /*6050*/  LOP3.LUT R96, R0, R96, RZ, 0xfc, !PT ;  /* 0x0000006000607212 */ /* 0x000fe200078efcff */
[----:B------:R-:W1:Y:S01]  /*6060*/  LDCU.64 UR44, c[0x0][0xc88] ;  /* 0x00019100ff2c77ac */ /* 0x000e620008000a00 */
[----:B------:R-:W-:Y:S01]  /*6070*/  P2R R0, PR, RZ, 0x1 ;  /* 0x00000001ff007803 */ /* 0x000fe20000000000 */
[----:B------:R-:W1:Y:S03]  /*6080*/  LDCU.64 UR48, c[0x0][0xc90] ;  /* 0x00019200ff3077ac */ /* 0x000e660008000a00 */
[----:B------:R-:W1:Y:S01]  /*6090*/  LDC R48, c[0x0][0xf30] ;  /* 0x0003cc00ff307b82 */ /* 0x000e620000000800 */
[----:B------:R-:W-:Y:S01]  /*60a0*/  UMOV UR51, URZ ;  /* 0x000000ff00337c82 */ /* 0x000fe20008000000 */
[----:B------:R-:W-:-:S06]  /*60b0*/  UMOV UR57, URZ ;  /* 0x000000ff00397c82 */ /* 0x000fcc0008000000 */
[----:B------:R-:W1:Y:S08]  /*60c0*/  LDC.64 R84, c[0x0][0xf10] ;  /* 0x0003c400ff547b82 */ /* 0x000e700000000a00 */
[----:B------:R-:W1:Y:S08]  /*60d0*/  LDC.64 R46, c[0x0][0xf18] ;  /* 0x0003c600ff2e7b82 */ /* 0x000e700000000a00 */
[----:B------:R-:W1:Y:S08]  /*60e0*/  LDC.64 R44, c[0x0][0xf28] ;  /* 0x0003ca00ff2c7b82 */ /* 0x000e700000000a00 */
[----:B------:R-:W1:Y:S01]  /*60f0*/  LDC.64 R82, c[0x0][0xcb0] ;  /* 0x00032c00ff527b82 */ /* 0x000e620000000a00 */
[----:B---3--:R-:W-:-:S07]  /*6100*/  IMAD.IADD R95, R95, 0x1, R3 ;  /* 0x000000015f5f7824 */ /* 0x008fce00078e0203 */
[----:B------:R-:W3:Y:S08]  /*6110*/  LDC.64 R80, c[0x0][0xca8] ;  /* 0x00032a00ff507b82 */ /* 0x000ef00000000a00 */
[----:B--2-4-:R-:W1:Y:S02]  /*6120*/  LDC R89, c[0x0][0x374] ;  /* 0x0000dd00ff597b82 */ /* 0x014e640000000800 */
.L_x_188:
[----:B------:R-:W-:Y:S02]  /*6130*/  LEA R0, R102, UR50, 0x3 ;  /* 0x0000003266007c11 */ /* 0x000fe4000f8e18ff */
[----:B------:R-:W-:Y:S02]  /*6140*/  SHF.L.U32 R2, R92, 0x1f, RZ ;  /* 0x0000001f5c027819 */ /* 0x000fe400000006ff */
[----:B------:R-:W-:Y:S02]  /*6150*/  LEA R16, R102, UR50, 0x4 ;  /* 0x0000003266107c11 */ /* 0x000fe4000f8e20ff */
[----:B------:R-:W2:Y:S02]  /*6160*/  SYNCS.PHASECHK.TRANS64.TRYWAIT P0, [R0+URZ+0xa0], R2 ;  /* 0x0000a002000075a7 */ /* 0x000ea400080011ff */
[----:B-12---:R-:W-:Y:S05]  /*6170*/  @!P0 BRA `(.L_x_97) ;  /* 0x0000008c00ec8947 */ /* 0x006fea0003800000 */
.L_x_242:
[----:B------:R-:W4:Y:S01]  /*6180*/  LDC.64 R10, c[0x0][0xf10] ;  /* 0x0003c400ff0a7b82 */ /* 0x000f220000000a00 */
[----:B------:R-:W3:Y:S01]  /*6190*/  LDS.128 R16, [R16+0x110] ;  /* 0x0001100010107984 */ /* 0x000ee20000000c00 */
[----:B-1----:R-:W-:Y:S01]  /*61a0*/  ISETP.NE.AND P1, PT, R48, 0x1, PT ;  /* 0x000000013000780c */ /* 0x002fe20003f25270 */
[----:B--2---:R-:W-:Y:S01]  /*61b0*/  VIADD R0, R0, 0xb0 ;  /* 0x000000b000007836 */ /* 0x004fe20000000000 */
[----:B------:R-:W-:Y:S04]  /*61c0*/  ISETP.GE.AND P0, PT, R43, 0x1, PT ;  /* 0x000000012b00780c */ /* 0x000fe80003f06270 */
[----:B------:R-:W1:Y:S01]  /*61d0*/  LDC.64 R8, c[0x0][0xf18] ;  /* 0x0003c600ff087b82 */ /* 0x000e620000000a00 */
[----:B------:R-:W-:Y:S01]  /*61e0*/  PRMT R0, RZ, 0x654, R0 ;  /* 0x00000654ff007816 */ /* 0x000fe20000000000 */
[----:B------:R-:W-:Y:S01]  /*61f0*/  @!PT LDS RZ, [RZ] ;  /* 0x00000000fffff984 */ /* 0x000fe20000000800 */
[----:B------:R-:W-:Y:S01]  /*6200*/  @!PT LDS RZ, [RZ] ;  /* 0x00000000fffff984 */ /* 0x000fe20000000800 */
[----:B------:R-:W-:Y:S01]  /*6210*/  @!PT LDS RZ, [RZ] ;  /* 0x00000000fffff984 */ /* 0x000fe20000000800 */
[----:B------:R-:W-:Y:S01]  /*6220*/  @!PT LDS RZ, [RZ] ;  /* 0x00000000fffff984 */ /* 0x000fe20000000800 */
[----:B------:R2:W-:Y:S06]  /*6230*/  MEMBAR.ALL.CTA ;  /* 0x0000000000007992 */ /* 0x0005ec0000008000 */
[----:B--2---:R-:W2:Y:S01]  /*6240*/  FENCE.VIEW.ASYNC.S ;  /* 0x00000000000073c6 */ /* 0x004ea20000000000 */
[----:B------:R-:W1:Y:S08]  /*6250*/  @!P1 LDC R12, c[0x0][0xf20] ;  /* 0x0003c800ff0c9b82 */ /* 0x000e700000000800 */
[----:B------:R-:W1:Y:S01]  /*6260*/  @!P1 LDC R7, c[0x0][0xf0c] ;  /* 0x0003c300ff079b82 */ /* 0x000e620000000800 */
[----:B--2---:R2:W-:Y:S01]  /*6270*/  SYNCS.ARRIVE.TRANS64.RED.A1T0 RZ, [R0+URZ], RZ ;  /* 0x000000ff00ff79a7 */ /* 0x0045e200081004ff */
[----:B---3--:R-:W-:Y:S04]  /*6280*/  LOP3.LUT P4, RZ, R18, 0x1, RZ, 0xc0, !PT ;  /* 0x0000000112ff7812 */ /* 0x008fe8000788c0ff */
[----:B------:R-:W-:Y:S09]  /*6290*/  P2R R100, PR, RZ, 0x10 ;  /* 0x00000010ff647803 */ /* 0x000ff20000000000 */
[----:B------:R-:W-:Y:S02]  /*62a0*/  @P4 MOV R51, R16 ;  /* 0x0000001000334202 */ /* 0x000fe40000000f00 */
[----:B------:R-:W-:Y:S01]  /*62b0*/  @P4 LOP3.LUT R50, R17, 0xffff, RZ, 0xc0, !PT ;  /* 0x0000ffff11324812 */ /* 0x000fe200078ec0ff */
[----:B--2-4-:R-:W-:Y:S06]  /*62c0*/  @!P0 BRA `(.L_x_98) ;  /* 0x0000000000a48947 */ /* 0x014fec0003800000 */
[----:B------:R-:W-:Y:S01]  /*62d0*/  IMAD.HI.U32 R0, R89, R47, RZ ;  /* 0x0000002f59007227 */ /* 0x000fe200078e00ff */
[----:B------:R-:W-:Y:S02]  /*62e0*/  ISETP.NE.AND P0, PT, R46, 0x1, PT ;  /* 0x000000012e00780c */ /* 0x000fe40003f05270 */
[----:B------:R-:W-:Y:S01]  /*62f0*/  ISETP.NE.AND P2, PT, R43, 0x1, PT ;  /* 0x000000012b00780c */ /* 0x000fe20003f45270 */
[----:B------:R-:W-:Y:S01]  /*6300*/  IMAD.HI.U32 R4, R90, R84, RZ ;  /* 0x000000545a047227 */ /* 0x000fe200078e00ff */
[----:B------:R-:W-:Y:S02]  /*6310*/  SHF.R.U32.HI R0, RZ, R87, R0 ;  /* 0x00000057ff007219 */ /* 0x000fe40000011600 */
[----:B------:R-:W-:Y:S01]  /*6320*/  ISETP.NE.AND P3, PT, R49, 0x1, PT ;  /* 0x000000013100780c */ /* 0x000fe20003f65270 */
[----:B------:R-:W-:Y:S01]  /*6330*/  IMAD.HI.U32 R6, R50, R47, RZ ;  /* 0x0000002f32067227 */ /* 0x000fe200078e00ff */
[-C--:B------:R-:W-:Y:S02]  /*6340*/  SHF.R.U32.HI R4, RZ, R85.reuse, R4 ;  /* 0x00000055ff047219 */ /* 0x080fe40000011604 */
[----:B------:R-:W-:Y:S01]  /*6350*/  SEL R0, R89, R0, !P0 ;  /* 0x0000000059007207 */ /* 0x000fe20004000000 */
[----:B------:R-:W-:Y:S01]  /*6360*/  IMAD.HI.U32 R5, R51, R84, RZ ;  /* 0x0000005433057227 */ /* 0x000fe200078e00ff */
[----:B------:R-:W-:Y:S03]  /*6370*/  SEL R4, R90, R4, !P3 ;  /* 0x000000045a047207 */ /* 0x000fe60005800000 */
[-C--:B------:R-:W-:Y:S01]  /*6380*/  IMAD.HI.U32 R3, R0, R44.reuse, RZ ;  /* 0x0000002c00037227 */ /* 0x080fe200078e00ff */
[----:B------:R-:W-:Y:S03]  /*6390*/  SHF.R.U32.HI R5, RZ, R85, R5 ;  /* 0x00000055ff057219 */ /* 0x000fe60000011605 */
[----:B------:R-:W-:Y:S01]  /*63a0*/  IMAD.HI.U32 R2, R4, R44, RZ ;  /* 0x0000002c04027227 */ /* 0x000fe200078e00ff */
[----:B------:R-:W-:Y:S02]  /*63b0*/  @P2 SHF.R.U32.HI R0, RZ, R45, R3 ;  /* 0x0000002dff002219 */ /* 0x000fe40000011603 */
[----:B------:R-:W-:Y:S02]  /*63c0*/  SHF.R.U32.HI R3, RZ, R87, R6 ;  /* 0x00000057ff037219 */ /* 0x000fe40000011606 */
[----:B------:R-:W-:Y:S01]  /*63d0*/  @P2 SHF.R.U32.HI R4, RZ, R45, R2 ;  /* 0x0000002dff042219 */ /* 0x000fe20000011602 */
[----:B------:R-:W-:Y:S01]  /*63e0*/  IMAD R0, R43, R0, RZ ;  /* 0x000000002b007224 */ /* 0x000fe200078e02ff */
[----:B------:R-:W-:Y:S02]  /*63f0*/  SEL R3, R50, R3, !P0 ;  /* 0x0000000332037207 */ /* 0x000fe40004000000 */
[----:B------:R-:W-:Y:S01]  /*6400*/  SEL R2, R51, R5, !P3 ;  /* 0x0000000533027207 */ /* 0x000fe20005800000 */
[----:B------:R-:W-:Y:S01]  /*6410*/  IMAD R5, R43, R4, RZ ;  /* 0x000000042b057224 */ /* 0x000fe200078e02ff */
[C---:B------:R-:W-:Y:S01]  /*6420*/  ISETP.GE.AND P0, PT, R3.reuse, R0, PT ;  /* 0x000000000300720c */ /* 0x040fe20003f06270 */
[C---:B------:R-:W-:Y:S03]  /*6430*/  IMAD.HI.U32 R0, R3.reuse, R44, RZ ;  /* 0x0000002c03007227 */ /* 0x040fe600078e00ff */
[C---:B------:R-:W-:Y:S02]  /*6440*/  ISETP.GE.OR P0, PT, R2.reuse, R5, P0 ;  /* 0x000000050200720c */ /* 0x040fe40000706670 */
[----:B------:R-:W-:Y:S04]  /*6450*/  SHF.R.U32.HI R0, RZ, R45, R0 ;  /* 0x0000002dff007219 */ /* 0x000fe80000011600 */
        /* <DEDUP_REMOVED lines=15> */
[----:B------:R-:W-:Y:S07]  /*6550*/  IMAD R50, R3, R46, R50 ;  /* 0x0000002e03327224 */ /* 0x000fee00078e0232 */
.L_x_98:
[----:B-1----:R-:W-:Y:S01]  /*6560*/  @!P1 IMAD.HI.U32 R2, R50, R9, RZ ;  /* 0x0000000932029227 */ /* 0x002fe200078e00ff */
[----:B------:R-:W-:Y:S01]  /*6570*/  @!P1 ISETP.NE.AND P0, PT, R8, 0x1, PT ;  /* 0x000000010800980c */ /* 0x000fe20003f05270 */
[----:B------:R-:W-:Y:S01]  /*6580*/  USHF.L.U32 UR42, UR20, 0x7, URZ ;  /* 0x00000007142a7899 */ /* 0x000fe200080006ff */
[----:B------:R-:W-:Y:S01]  /*6590*/  @!P1 ISETP.NE.AND P2, PT, R7, 0x1, PT ;  /* 0x000000010700980c */ /* 0x000fe20003f45270 */
[C---:B------:R-:W-:Y:S01]  /*65a0*/  @!P1 IMAD.HI.U32 R0, R51.reuse, R10, RZ ;  /* 0x0000000a33009227 */ /* 0x040fe200078e00ff */
[----:B------:R-:W-:Y:S01]  /*65b0*/  @!P1 SHF.R.U32.HI R2, RZ, R12, R2 ;  /* 0x0000000cff029219 */ /* 0x000fe20000011602 */
[----:B------:R-:W-:Y:S01]  /*65c0*/  USHF.L.U32 UR41, UR12, 0x7, URZ ;  /* 0x000000070c297899 */ /* 0x000fe200080006ff */
[----:B------:R-:W-:Y:S01]  /*65d0*/  @P4 SHF.R.U32.HI R91, RZ, 0x10, R17 ;  /* 0x00000010ff5b4819 */ /* 0x000fe20000011611 */
[----:B------:R-:W-:Y:S01]  /*65e0*/  VIADD R102, R102, 0x1 ;  /* 0x0000000166667836 */ /* 0x000fe20000000000 */
[----:B------:R-:W-:Y:S01]  /*65f0*/  @!P1 SEL R2, R50, R2, !P0 ;  /* 0x0000000232029207 */ /* 0x000fe20004000000 */
[----:B------:R-:W-:Y:S01]  /*6600*/  BSSY.RECONVERGENT B6, `(.L_x_99) ;  /* 0x0000028000067945 */ /* 0x000fe20003800200 */
[----:B------:R-:W-:Y:S02]  /*6610*/  @!P1 SHF.R.U32.HI R0, RZ, R11, R0 ;  /* 0x0000000bff009219 */ /* 0x000fe40000011600 */
[----:B------:R-:W-:Y:S02]  /*6620*/  LOP3.LUT P0, RZ, R88, 0x90, RZ, 0xc0, !PT ;  /* 0x0000009058ff7812 */ /* 0x000fe4000780c0ff */
[----:B------:R-:W-:Y:S05]  /*6630*/  @!P1 SEL R3, R51, R0, !P2 ;  /* 0x0000000033039207 */ /* 0x000fea0005000000 */
[----:B------:R-:W-:Y:S02]  /*6640*/  @!P1 IMAD.IADD R0, R2, 0x1, -R3 ;  /* 0x0000000102009824 */ /* 0x000fe400078e0a03 */
[----:B------:R-:W-:Y:S02]  /*6650*/  @!P1 IMAD.IADD R2, R3, 0x1, -R2 ;  /* 0x0000000103029824 */ /* 0x000fe400078e0a02 */
[----:B------:R-:W-:Y:S02]  /*6660*/  @!P1 IMAD R51, R0, R7, R51 ;  /* 0x0000000700339224 */ /* 0x000fe400078e0233 */
[----:B------:R-:W-:Y:S01]  /*6670*/  @!P1 IMAD R50, R2, R8, R50 ;  /* 0x0000000802329224 */ /* 0x000fe200078e0232 */
[----:B------:R-:W-:Y:S06]  /*6680*/  @!P0 BRA `(.L_x_100) ;  /* 0x00000000007c8947 */ /* 0x000fec0003800000 */
[----:B------:R-:W1:Y:S01]  /*6690*/  LDCU.64 UR8, c[0x4][0x80] ;  /* 0x01001000ff0877ac */ /* 0x000e620008000a00 */
[----:B------:R-:W-:Y:S01]  /*66a0*/  MOV R2, 0x0 ;  /* 0x0000000000027802 */ /* 0x000fe20000000f00 */
[----:B------:R-:W-:Y:S02]  /*66b0*/  HFMA2 R12, -RZ, RZ, 0, 5.9604644775390625e-08 ;  /* 0x00000001ff0c7431 */ /* 0x000fe400000001ff */
[----:B------:R-:W-:Y:S01]  /*66c0*/  IMAD.MOV.U32 R8, RZ, RZ, 0x70 ;  /* 0x00000070ff087424 */ /* 0x000fe200078e00ff */
[----:B------:R2:W3:Y:S01]  /*66d0*/  LDC.64 R14, c[0x4][R2] ;  /* 0x01000000020e7b82 */ /* 0x0004e20000000a00 */
[----:B------:R-:W4:Y:S01]  /*66e0*/  LDCU.64 UR6, c[0x4][0x88] ;  /* 0x01001100ff0677ac */ /* 0x000f220008000a00 */
[----:B------:R-:W-:Y:S01]  /*66f0*/  IMAD.MOV.U32 R13, RZ, RZ, RZ ;  /* 0x000000ffff0d7224 */ /* 0x000fe200078e00ff */
[----:B------:R-:W2:Y:S01]  /*6700*/  LDCU.64 UR4, c[0x4][0x8] ;  /* 0x01000100ff0477ac */ /* 0x000ea20008000a00 */
[----:B-1----:R-:W-:Y:S01]  /*6710*/  MOV R5, UR9 ;  /* 0x0000000900057c02 */ /* 0x002fe20008000f00 */
[----:B------:R-:W-:Y:S01]  /*6720*/  IMAD.U32 R4, RZ, RZ, UR8 ;  /* 0x00000008ff047e24 */ /* 0x000fe2000f8e00ff */
[----:B----4-:R-:W-:Y:S01]  /*6730*/  MOV R7, UR7 ;  /* 0x0000000700077c02 */ /* 0x010fe20008000f00 */
[----:B------:R-:W-:Y:S01]  /*6740*/  IMAD.U32 R6, RZ, RZ, UR6 ;  /* 0x00000006ff067e24 */ /* 0x000fe2000f8e00ff */
[----:B--2---:R-:W-:Y:S01]  /*6750*/  MOV R11, UR5 ;  /* 0x00000005000b7c02 */ /* 0x004fe20008000f00 */
[----:B------:R-:W-:Y:S02]  /*6760*/  IMAD.U32 R10, RZ, RZ, UR4 ;  /* 0x00000004ff0a7e24 */ /* 0x000fe4000f8e00ff */
[----:B------:R-:W-:Y:S07]  /*6770*/  LEPC R20, `(.L_x_101) ;  /* 0x000000001014794e */ /* 0x000fee0000000000 */
[----:B---3-5:R-:W-:Y:S05]  /*6780*/  CALL.ABS.NOINC R14 ;  /* 0x000000000e007343 */ /* 0x028fea0003c00000 */
.L_x_101:
[----:B------:R-:W1:Y:S01]  /*6790*/  LDCU.64 UR8, c[0x4][0x80] ;  /* 0x01001000ff0877ac */ /* 0x000e620008000a00 */
[----:B------:R-:W2:Y:S01]  /*67a0*/  LDC.64 R2, c[0x4][R2] ;  /* 0x0100000002027b82 */ /* 0x000ea20000000a00 */
[----:B------:R-:W-:Y:S02]  /*67b0*/  HFMA2 R12, -RZ, RZ, 0, 5.9604644775390625e-08 ;  /* 0x00000001ff0c7431 */ /* 0x000fe400000001ff */
[----:B------:R-:W-:Y:S02]  /*67c0*/  IMAD.MOV.U32 R8, RZ, RZ, 0x70 ;  /* 0x00000070ff087424 */ /* 0x000fe400078e00ff */
[----:B------:R-:W-:Y:S01]  /*67d0*/  IMAD.MOV.U32 R13, RZ, RZ, RZ ;  /* 0x000000ffff0d7224 */ /* 0x000fe200078e00ff */
[----:B------:R-:W3:Y:S01]  /*67e0*/  LDCU.64 UR6, c[0x4][0x88] ;  /* 0x01001100ff0677ac */ /* 0x000ee20008000a00 */
[----:B------:R-:W4:Y:S01]  /*67f0*/  LDCU.64 UR4, c[0x4][0x8] ;  /* 0x01000100ff0477ac */ /* 0x000f220008000a00 */
[----:B-1----:R-:W-:Y:S02]  /*6800*/  MOV R4, UR8 ;  /* 0x0000000800047c02 */ /* 0x002fe40008000f00 */
[----:B------:R-:W-:Y:S02]  /*6810*/  MOV R5, UR9 ;  /* 0x0000000900057c02 */ /* 0x000fe40008000f00 */
[----:B---3--:R-:W-:Y:S01]  /*6820*/  MOV R7, UR7 ;  /* 0x0000000700077c02 */ /* 0x008fe20008000f00 */
[----:B------:R-:W-:Y:S01]  /*6830*/  IMAD.U32 R6, RZ, RZ, UR6 ;  /* 0x00000006ff067e24 */ /* 0x000fe2000f8e00ff */
[----:B----4-:R-:W-:Y:S01]  /*6840*/  MOV R11, UR5 ;  /* 0x00000005000b7c02 */ /* 0x010fe20008000f00 */
[----:B------:R-:W-:Y:S02]  /*6850*/  IMAD.U32 R10, RZ, RZ, UR4 ;  /* 0x00000004ff0a7e24 */ /* 0x000fe4000f8e00ff */
[----:B------:R-:W-:Y:S07]  /*6860*/  LEPC R20, `(.L_x_100) ;  /* 0x000000001014794e */ /* 0x000fee0000000000 */
[----:B--2---:R-:W-:Y:S05]  /*6870*/  CALL.ABS.NOINC R2 ;  /* 0x0000000002007343 */ /* 0x004fea0003c00000 */
.L_x_100:
[----:B------:R-:W-:Y:S05]  /*6880*/  BSYNC.RECONVERGENT B6 ;  /* 0x0000000000067941 */ /* 0x000fea0003800200 */
.L_x_99:
[----:B------:R-:W-:Y:S01]  /*6890*/  ISETP.NE.U32.AND P4, PT, R82, RZ, PT ;  /* 0x000000ff5200720c */ /* 0x000fe20003f85070 */
[----:B------:R-:W-:Y:S01]  /*68a0*/  UISETP.NE.AND UP2, UPT, UR56, URZ, UPT ;  /* 0x000000ff3800728c */ /* 0x000fe2000bf45270 */
[----:B------:R-:W-:Y:S01]  /*68b0*/  ISETP.NE.U32.AND P2, PT, RZ, UR44, PT ;  /* 0x0000002cff007c0c */ /* 0x000fe2000bf45070 */
[----:B------:R-:W-:Y:S01]  /*68c0*/  UISETP.NE.U32.AND UP1, UPT, UR48, URZ, UPT ;  /* 0x000000ff3000728c */ /* 0x000fe2000bf25070 */
[----:B------:R-:W-:Y:S01]  /*68d0*/  ISETP.NE.AND.EX P4, PT, R83, RZ, PT, P4 ;  /* 0x000000ff5300720c */ /* 0x000fe20003f85340 */
[----:B------:R-:W-:Y:S01]  /*68e0*/  UPLOP3.LUT UP0, UPT, UPT, UPT, UPT, 0x40, 0x4 ;  /* 0x000000000004789c */ /* 0x000fe20003f0e870 */
[----:B------:R-:W-:Y:S01]  /*68f0*/  ISETP.NE.AND.EX P2, PT, RZ, UR45, PT, P2 ;  /* 0x0000002dff007c0c */ /* 0x000fe2000bf45320 */
[----:B------:R-:W-:Y:S01]  /*6900*/  UISETP.NE.AND.EX UP1, UPT, UR49, URZ, UPT, UP1 ;  /* 0x000000ff3100728c */ /* 0x000fe2000bf25310 */
[----:B------:R-:W-:Y:S04]  /*6910*/  PLOP3.LUT P1, PT, PT, PT, UP2, 0x80, 0x8 ;  /* 0x000000000008781c */ /* 0x000fe80003f2f028 */
[----:B------:R-:W-:Y:S06]  /*6920*/  @UP2 UPLOP3.LUT UP0, UPT, UPT, UPT, UP1, 0x80, 0x8 ;  /* 0x000000000008289c */ /* 0x000fec0003f0f010 */
[----:B------:R-:W-:Y:S01]  /*6930*/  PLOP3.LUT P0, PT, PT, PT, UP0, 0x80, 0x8 ;  /* 0x000000000008781c */ /* 0x000fe20003f0f008 */
[----:B------:R-:W-:Y:S01]  /*6940*/  @!UPT UIADD3 URZ, UPT, UPT, URZ, URZ, URZ ;  /* 0x000000fffffff290 */ /* 0x000fe2000fffe0ff */
[----:B------:R-:W-:Y:S11]  /*6950*/  BRA.U !UP1, `(.L_x_102) ;  /* 0x0000000109387547 */ /* 0x000ff6000b800000 */
[----:B------:R-:W-:Y:S01]  /*6960*/  UISETP.NE.U32.AND UP0, UPT, UR44, URZ, UPT ;  /* 0x000000ff2c00728c */ /* 0x000fe2000bf05070 */
[----:B------:R-:W-:Y:S02]  /*6970*/  HFMA2 R0, -RZ, RZ, 0, 5.9604644775390625e-08 ;  /* 0x00000001ff007431 */ /* 0x000fe400000001ff */
[----:B------:R-:W-:Y:S01]  /*6980*/  IMAD.MOV.U32 R86, RZ, RZ, 0x1 ;  /* 0x00000001ff567424 */ /* 0x000fe200078e00ff */
[----:B------:R-:W-:Y:S06]  /*6990*/  UISETP.NE.AND.EX UP0, UPT, UR45, URZ, UPT, UP0 ;  /* 0x000000ff2d00728c */ /* 0x000fec000bf05300 */
[----:B------:R-:W-:Y:S05]  /*69a0*/  PLOP3.LUT P3, PT, PT, PT, UP0, 0x80, 0x8 ;  /* 0x000000000008781c */ /* 0x000fea0003f6f008 */
[----:B------:R-:W1:Y:S01]  /*69b0*/  @UP0 LDCU.64 UR6, c[0x0][0xc88] ;  /* 0x00019100ff0607ac */ /* 0x000e620008000a00 */
[----:B------:R-:W-:Y:S07]  /*69c0*/  @UP0 UIMAD UR4, UR36, UR48, URZ ;  /* 0x00000030240402a4 */ /* 0x000fee000f8e02ff */
[----:B------:R-:W-:Y:S01]  /*69d0*/  @!P3 PRMT R86, R0, 0x7610, R86 ;  /* 0x000076100056b816 */ /* 0x000fe20000000056 */
[----:B-1----:R-:W-:Y:S03]  /*69e0*/  @UP0 UIMAD.WIDE UR6, UR4, 0x4, UR6 ;  /* 0x00000004040608a5 */ /* 0x002fe6000f8e0206 */
[----:B------:R-:W1:Y:S03]  /*69f0*/  @!UP0 LDCU UR4, c[0x0][0xc80] ;  /* 0x00019000ff0487ac */ /* 0x000e660008000800 */
[----:B------:R-:W-:Y:S01]  /*6a00*/  IMAD.U32 R2, RZ, RZ, UR6 ;  /* 0x00000006ff027e24 */ /* 0x000fe2000f8e00ff */
[----:B------:R-:W-:Y:S05]  /*6a10*/  MOV R3, UR7 ;  /* 0x0000000700037c02 */ /* 0x000fea0008000f00 */
[----:B-----5:R2:W5:Y:S02]  /*6a20*/  @P3 LDG.E R53, desc[UR46][R2.64] ;  /* 0x0000002e02353981 */ /* 0x020564000c1e1900 */
[----:B-12---:R-:W-:Y:S02]  /*6a30*/  @!P3 IMAD.U32 R53, RZ, RZ, UR4 ;  /* 0x00000004ff35be24 */ /* 0x006fe4000f8e00ff */
.L_x_102:
[----:B------:R-:W-:Y:S05]  /*6a40*/  @!P4 BRA `(.L_x_103) ;  /* 0x000000000020c947 */ /* 0x000fea0003800000 */
[----:B------:R-:W-:Y:S04]  /*6a50*/  ISETP.NE.U32.AND P3, PT, R80, RZ, PT ;  /* 0x000000ff5000720c */ /* 0x000fe80003f65070 */
[----:B------:R-:W-:Y:S11]  /*6a60*/  ISETP.NE.AND.EX P3, PT, R81, RZ, PT, P3 ;  /* 0x000000ff5100720c */ /* 0x000ff60003f65330 */
[----:B------:R-:W-:Y:S02]  /*6a70*/  @!UPT UIADD3 URZ, UPT, UPT, URZ, URZ, URZ ;  /* 0x000000fffffff290 */ /* 0x000fe4000fffe0ff */
[----:B------:R-:W1:Y:S01]  /*6a80*/  @P3 LDC.64 R2, c[0x0][0xca8] ;  /* 0x00032a00ff023b82 */ /* 0x000e620000000a00 */
[----:B------:R-:W-:Y:S04]  /*6a90*/  @P3 IMAD R0, R82, UR36, RZ ;  /* 0x0000002452003c24 */ /* 0x000fe8000f8e02ff */
[----:B-1----:R-:W-:Y:S05]  /*6aa0*/  @P3 IMAD.WIDE R2, R0, 0x4, R2 ;  /* 0x0000000400023825 */ /* 0x002fea00078e0202 */
[----:B-----5:R1:W5:Y:S02]  /*6ab0*/  @P3 LDG.E R52, desc[UR46][R2.64] ;  /* 0x0000002e02343981 */ /* 0x020364000c1e1900 */
[----:B-1----:R-:W2:Y:S02]  /*6ac0*/  @!P3 LDC R52, c[0x0][0xca0] ;  /* 0x00032800ff34bb82 */ /* 0x002ea40000000800 */
.L_x_103:
[----:B-----5:R-:W-:Y:S01]  /*6ad0*/  FSETP.NEU.AND P3, PT, R53, RZ, PT ;  /* 0x000000ff3500720b */ /* 0x020fe20003f6d000 */
[----:B------:R-:W-:Y:S01]  /*6ae0*/  IMAD.MOV.U32 R69, RZ, RZ, 0x10 ;  /* 0x00000010ff457424 */ /* 0x000fe200078e00ff */
[----:B------:R-:W-:Y:S01]  /*6af0*/  SEL R2, RZ, 0xffffffff, P2 ;  /* 0xffffffffff027807 */ /* 0x000fe20001000000 */
[----:B------:R-:W-:Y:S01]  /*6b00*/  IMAD R59, R94, 0x80, R95 ;  /* 0x000000805e3b7824 */ /* 0x000fe200078e025f */
[----:B------:R-:W-:Y:S01]  /*6b10*/  @P1 LOP3.LUT P2, RZ, R86, 0xff, RZ, 0xc0, !PT ;  /* 0x000000ff56ff1812 */ /* 0x000fe2000784c0ff */
[----:B------:R-:W-:Y:S01]  /*6b20*/  IMAD.SHL.U32 R104, R96, 0x2, RZ ;  /* 0x0000000260687824 */ /* 0x000fe200078e00ff */
[----:B------:R-:W-:Y:S01]  /*6b30*/  @P1 SEL R0, RZ, 0xffffffff, P3 ;  /* 0xffffffffff001807 */ /* 0x000fe20001800000 */
[----:B------:R-:W-:Y:S01]  /*6b40*/  BSSY B1, `(.L_x_104) ;  /* 0x0000039000017945 */ /* 0x000fe20003800000 */
[----:B------:R-:W-:Y:S01]  /*6b50*/  LEA R58, R94, UR50, 0x3 ;  /* 0x000000325e3a7c11 */ /* 0x000fe2000f8e18ff */
[----:B------:R-:W-:Y:S01]  /*6b60*/  VIADD R103, R104, UR50 ;  /* 0x0000003268677c36 */ /* 0x000fe20008000000 */
[----:B------:R-:W-:Y:S01]  /*6b70*/  @P0 SEL R0, R2, R0, !P2 ;  /* 0x0000000002000207 */ /* 0x000fe20005000000 */
[----:B------:R-:W-:Y:S01]  /*6b80*/  IMAD.MOV.U32 R70, RZ, RZ, 0x1 ;  /* 0x00000001ff467424 */ /* 0x000fe200078e00ff */
[----:B------:R-:W-:Y:S01]  /*6b90*/  SHF.L.U32 R3, R93, 0x1f, RZ ;  /* 0x0000001f5d037819 */ /* 0x000fe200000006ff */
[----:B------:R-:W-:Y:S01]  /*6ba0*/  IMAD.MOV.U32 R68, RZ, RZ, RZ ;  /* 0x000000ffff447224 */ /* 0x000fe200078e00ff */
[----:B------:R-:W-:Y:S02]  /*6bb0*/  @P1 LOP3.LUT R0, R0, 0x1, RZ, 0xc0, !PT ;  /* 0x0000000100001812 */ /* 0x000fe400078ec0ff */
[----:B------:R-:W-:Y:S02]  /*6bc0*/  CS2R R78, SRZ ;  /* 0x00000000004e7805 */ /* 0x000fe4000001ff00 */
[----:B------:R-:W-:Y:S02]  /*6bd0*/  PLOP3.LUT P2, PT, PT, PT, UP1, 0x80, 0x8 ;  /* 0x000000000008781c */ /* 0x000fe40003f4f018 */
[----:B------:R-:W-:Y:S02]  /*6be0*/  CS2R R76, SRZ ;  /* 0x00000000004c7805 */ /* 0x000fe4000001ff00 */
[----:B------:R-:W-:Y:S02]  /*6bf0*/  ISETP.NE.U32.OR P4, PT, R0, 0x1, !P1 ;  /* 0x000000010000780c */ /* 0x000fe40004f85470 */
[----:B------:R-:W-:Y:S02]  /*6c00*/  CS2R R74, SRZ ;  /* 0x00000000004a7805 */ /* 0x000fe4000001ff00 */
[----:B------:R-:W-:Y:S02]  /*6c10*/  LOP3.LUT P5, RZ, R97, 0x40, RZ, 0xc0, !PT ;  /* 0x0000004061ff7812 */ /* 0x000fe400078ac0ff */
[----:B------:R-:W-:Y:S02]  /*6c20*/  CS2R R72, SRZ ;  /* 0x0000000000487805 */ /* 0x000fe4000001ff00 */
[----:B------:R-:W-:Y:S02]  /*6c30*/  P2R R105, PR, RZ, 0x10 ;  /* 0x00000010ff697803 */ /* 0x000fe40000000000 */
[----:B------:R-:W-:Y:S02]  /*6c40*/  CS2R R66, SRZ ;  /* 0x0000000000427805 */ /* 0x000fe4000001ff00 */
[----:B------:R-:W-:Y:S02]  /*6c50*/  SEL R69, R69, 0xfffffff0, !P5 ;  /* 0xfffffff045457807 */ /* 0x000fe40006800000 */
[----:B------:R-:W-:Y:S02]  /*6c60*/  CS2R R64, SRZ ;  /* 0x0000000000407805 */ /* 0x000fe4000001ff00 */
[----:B------:R-:W-:Y:S02]  /*6c70*/  CS2R R62, SRZ ;  /* 0x00000000003e7805 */ /* 0x000fe4000001ff00 */
[----:B------:R-:W-:Y:S01]  /*6c80*/  CS2R R60, SRZ ;  /* 0x00000000003c7805 */ /* 0x000fe2000001ff00 */
[----:B------:R-:W-:Y:S01]  /*6c90*/  IMAD.IADD R103, R103, 0x1, R69 ;  /* 0x0000000167677824 */ /* 0x000fe200078e0245 */
[----:B------:R-:W-:Y:S04]  /*6ca0*/  @P4 SHF.L.U32 R0, RZ, 0x1f, RZ ;  /* 0x0000001fff004819 */ /* 0x000fe800000006ff */
[----:B------:R1:W3:Y:S01]  /*6cb0*/  @P4 SYNCS.PHASECHK.TRANS64.TRYWAIT P1, [UR50+0x50], R0 ;  /* 0x00005000ff0045a7 */ /* 0x0002e20008021132 */
[----:B------:R4:W2:Y:S01]  /*6cc0*/  SYNCS.PHASECHK.TRANS64.TRYWAIT P0, [R58+URZ+0xc0], R3 ;  /* 0x0000c0033a0075a7 */ /* 0x0008a200080011ff */
[----:B-1----:R-:W-:Y:S02]  /*6cd0*/  SEL R0, RZ, 0xffffffff, P3 ;  /* 0xffffffffff007807 */ /* 0x002fe40001800000 */
[----:B------:R-:W-:Y:S04]  /*6ce0*/  LOP3.LUT P3, R101, R86, 0xff, RZ, 0xc0, !PT ;  /* 0x000000ff56657812 */ /* 0x000fe8000786c0ff */
[----:B------:R-:W-:Y:S04]  /*6cf0*/  @P2 SEL R0, R2, R0, !P3 ;  /* 0x0000000002002207 */ /* 0x000fe80005800000 */
[----:B------:R-:W-:Y:S04]  /*6d00*/  LOP3.LUT R0, R0, 0x1, RZ, 0xc0, !PT ;  /* 0x0000000100007812 */ /* 0x000fe800078ec0ff */
[----:B------:R-:W-:Y:S02]  /*6d10*/  ISETP.NE.U32.AND P2, PT, R0, 0x1, PT ;  /* 0x000000010000780c */ /* 0x000fe40003f45070 */
[----:B------:R-:W-:Y:S02]  /*6d20*/  SHF.R.U32.HI R0, RZ, 0x15, R59 ;  /* 0x00000015ff007819 */ /* 0x000fe4000001163b */
[----:B------:R-:W-:Y:S02]  /*6d30*/  P2R R71, PR, RZ, 0x4 ;  /* 0x00000004ff477803 */ /* 0x000fe40000000000 */
[----:B------:R-:W-:Y:S02]  /*6d40*/  LOP3.LUT R2, R0, 0x3, RZ, 0xc0, !PT ;  /* 0x0000000300027812 */ /* 0x000fe400078ec0ff */
[----:B---3--:R-:W-:Y:S01]  /*6d50*/  @P4 SEL R70, RZ, 0x1, !P1 ;  /* 0x00000001ff464807 */ /* 0x008fe20004800000 */
[----:B--2-4-:R-:W-:Y:S06]  /*6d60*/  @!P4 BRA `(.L_x_105) ;  /* 0x000000000058c947 */ /* 0x014fec0003800000 */
[----:B------:R-:W-:Y:S01]  /*6d70*/  IMAD.MOV.U32 R79, RZ, RZ, RZ ;  /* 0x000000ffff4f7224 */ /* 0x000fe200078e00ff */
[----:B------:R-:W-:Y:S01]  /*6d80*/  ISETP.NE.AND P1, PT, R70, RZ, PT ;  /* 0x000000ff4600720c */ /* 0x000fe20003f25270 */
[----:B------:R-:W-:Y:S01]  /*6d90*/  BSSY B0, `(.L_x_106) ;  /* 0x000000c000007945 */ /* 0x000fe20003800000 */
[----:B------:R-:W-:Y:S02]  /*6da0*/  CS2R R62, SRZ ;  /* 0x00000000003e7805 */ /* 0x000fe4000001ff00 */
[----:B------:R-:W-:Y:S02]  /*6db0*/  CS2R R60, SRZ ;  /* 0x00000000003c7805 */ /* 0x000fe4000001ff00 */
[----:B------:R-:W-:Y:S02]  /*6dc0*/  CS2R R66, SRZ ;  /* 0x0000000000427805 */ /* 0x000fe4000001ff00 */
[----:B------:R-:W-:Y:S02]  /*6dd0*/  CS2R R64, SRZ ;  /* 0x0000000000407805 */ /* 0x000fe4000001ff00 */
[----:B------:R-:W-:Y:S02]  /*6de0*/  CS2R R74, SRZ ;  /* 0x00000000004a7805 */ /* 0x000fe4000001ff00 */
[----:B------:R-:W-:Y:S02]  /*6df0*/  CS2R R72, SRZ ;  /* 0x0000000000487805 */ /* 0x000fe4000001ff00 */
[----:B------:R-:W-:Y:S01]  /*6e00*/  CS2R R76, SRZ ;  /* 0x00000000004c7805 */ /* 0x000fe2000001ff00 */
[----:B------:R-:W-:Y:S06]  /*6e10*/  @P1 BRA `(.L_x_107) ;  /* 0x00000000000c1947 */ /* 0x000fec0003800000 */
[----:B------:R-:W-:Y:S04]  /*6e20*/  SHF.L.U32 R5, RZ, 0x1f, RZ ;  /* 0x0000001fff057819 */ /* 0x000fe800000006ff */
[----:B------:R-:W1:Y:S02]  /*6e30*/  SYNCS.PHASECHK.TRANS64.TRYWAIT P1, [UR50+0x50], R5 ;  /* 0x00005005ff0075a7 */ /* 0x000e640008021132 */
[----:B-1----:R-:W-:Y:S05]  /*6e40*/  @!P1 BRA `(.L_x_108) ;  /* 0x0000008000cc9947 */ /* 0x002fea0003800000 */
.L_x_107:
[----:B------:R-:W-:Y:S05]  /*6e50*/  BSYNC B0 ;  /* 0x0000000000007941 */ /* 0x000fea0003800000 */
.L_x_106:
[----:B------:R-:W-:Y:S01]  /*6e60*/  ISETP.NE.AND P1, PT, R71, RZ, PT ;  /* 0x000000ff4700720c */ /* 0x000fe20003f25270 */
[----:B------:R-:W-:Y:S11]  /*6e70*/  HFMA2 R68, -RZ, RZ, 0, 5.9604644775390625e-08 ;  /* 0x00000001ff447431 */ /* 0x000ff600000001ff */
[----:B------:R-:W-:Y:S01]  /*6e80*/  @!UPT UIADD3 URZ, UPT, UPT, URZ, URZ, URZ ;  /* 0x000000fffffff290 */ /* 0x000fe2000fffe0ff */
[----:B------:R2:W3:Y:S04]  /*6e90*/  @P1 LDS.128 R60, [R104+UR50+0x200] ;  /* 0x00020032683c1984 */ /* 0x0004e80008000c00 */
[----:B------:R2:W4:Y:S04]  /*6ea0*/  @P1 LDS.128 R64, [R103+0x200] ;  /* 0x0002000067401984 */ /* 0x0005280000000c00 */
[----:B------:R2:W1:Y:S04]  /*6eb0*/  @P1 LDS.128 R72, [R104+UR50+0xa00] ;  /* 0x000a003268481984 */ /* 0x0004680008000c00 */
[----:B------:R2:W1:Y:S02]  /*6ec0*/  @P1 LDS.128 R76, [R103+0xa00] ;  /* 0x000a0000674c1984 */ /* 0x0004640000000c00 */
.L_x_105:
[----:B------:R-:W-:Y:S05]  /*6ed0*/  BSYNC B1 ;  /* 0x0000000000017941 */ /* 0x000fea0003800000 */
.L_x_104:
[----:B------:R-:W-:Y:S02]  /*6ee0*/  ISETP.NE.AND P1, PT, R98, R2, PT ;  /* 0x000000026200720c */ /* 0x000fe40003f25270 */
[----:B------:R-:W-:Y:S01]  /*6ef0*/  MOV R39, RZ ;  /* 0x000000ff00277202 */ /* 0x000fe20000000f00 */
[----:B------:R-:W-:Y:S10]  /*6f00*/  @P0 BRA `(.L_x_109) ;  /* 0x0000000000080947 */ /* 0x000ff40003800000 */
[----:B------:R-:W5:Y:S02]  /*6f10*/  SYNCS.PHASECHK.TRANS64.TRYWAIT P0, [R58+URZ+0xc0], R3 ;  /* 0x0000c0033a0075a7 */ /* 0x000f6400080011ff */
[----:B-----5:R-:W-:Y:S05]  /*6f20*/  @!P0 BRA `(.L_x_110) ;  /* 0x0000008000ac8947 */ /* 0x020fea0003800000 */
.L_x_109:
[----:B------:R-:W-:Y:S01]  /*6f30*/  IMAD.MOV.U32 R38, RZ, RZ, RZ ;  /* 0x000000ffff267224 */ /* 0x000fe200078e00ff */
[----:B------:R-:W-:Y:S02]  /*6f40*/  CS2R R36, SRZ ;  /* 0x0000000000247805 */ /* 0x000fe4000001ff00 */
        /* <DEDUP_REMOVED lines=13> */
[----:B-1----:R-:W-:Y:S01]  /*7020*/  CS2R R4, SRZ ;  /* 0x0000000000047805 */ /* 0x002fe2000001ff00 */
[----:B------:R-:W-:Y:S06]  /*7030*/  @P1 BRA `(.L_x_111) ;  /* 0x0000000000bc1947 */ /* 0x000fec0003800000 */
[----:B------:R-:W-:Y:S11]  /*7040*/  LOP3.LUT P0, RZ, R0, 0x3, R99, 0x48, !PT ;  /* 0x0000000300ff7812 */ /* 0x000ff60007804863 */
[----:B------:R-:W-:Y:S02]  /*7050*/  @!UPT UIADD3 URZ, UPT, UPT, URZ, URZ, URZ ;  /* 0x000000fffffff290 */ /* 0x000fe4000fffe0ff */
[----:B------:R-:W-:Y:S05]  /*7060*/  @!P0 BRA `(.L_x_112) ;  /* 0x0000000000408947 */ /* 0x000fea0003800000 */
[----:B------:R-:W1:Y:S01]  /*7070*/  LDCU.64 UR8, c[0x4][0x70] ;  /* 0x01000e00ff0877ac */ /* 0x000e620008000a00 */
[----:B------:R-:W-:Y:S01]  /*7080*/  MOV R15, 0x0 ;  /* 0x00000000000f7802 */ /* 0x000fe20000000f00 */
[----:B------:R-:W-:Y:S02]  /*7090*/  HFMA2 R12, -RZ, RZ, 0, 5.9604644775390625e-08 ;  /* 0x00000001ff0c7431 */ /* 0x000fe400000001ff */
[----:B------:R-:W-:Y:S02]  /*70a0*/  IMAD.MOV.U32 R8, RZ, RZ, 0x192 ;  /* 0x00000192ff087424 */ /* 0x000fe400078e00ff */
[----:B------:R-:W-:Y:S01]  /*70b0*/  IMAD.MOV.U32 R13, RZ, RZ, RZ ;  /* 0x000000ffff0d7224 */ /* 0x000fe200078e00ff */
[----:B------:R-:W5:Y:S01]  /*70c0*/  LDCU.64 UR6, c[0x4][0x78] ;  /* 0x01000f00ff0677ac */ /* 0x000f620008000a00 */
[----:B------:R-:W2:Y:S01]  /*70d0*/  LDC.64 R14, c[0x4][R15] ;  /* 0x010000000f0e7b82 */ /* 0x000ea20000000a00 */
[----:B------:R-:W3:Y:S01]  /*70e0*/  LDCU.64 UR4, c[0x4][0x10] ;  /* 0x01000200ff0477ac */ /* 0x000ee20008000a00 */
[----:B-1----:R-:W-:Y:S01]  /*70f0*/  MOV R5, UR9 ;  /* 0x0000000900057c02 */ /* 0x002fe20008000f00 */
[----:B------:R-:W-:Y:S01]  /*7100*/  IMAD.U32 R4, RZ, RZ, UR8 ;  /* 0x00000008ff047e24 */ /* 0x000fe2000f8e00ff */
[----:B-----5:R-:W-:Y:S01]  /*7110*/  MOV R7, UR7 ;  /* 0x0000000700077c02 */ /* 0x020fe20008000f00 */
[----:B------:R-:W-:Y:S01]  /*7120*/  IMAD.U32 R6, RZ, RZ, UR6 ;  /* 0x00000006ff067e24 */ /* 0x000fe2000f8e00ff */
[----:B---3--:R-:W-:Y:S01]  /*7130*/  MOV R11, UR5 ;  /* 0x00000005000b7c02 */ /* 0x008fe20008000f00 */
[----:B------:R-:W-:Y:S02]  /*7140*/  IMAD.U32 R10, RZ, RZ, UR4 ;  /* 0x00000004ff0a7e24 */ /* 0x000fe4000f8e00ff */
[----:B------:R-:W-:Y:S07]  /*7150*/  LEPC R20, `(.L_x_112) ;  /* 0x000000001014794e */ /* 0x000fee0000000000 */
[----:B--2-4-:R-:W-:Y:S05]  /*7160*/  CALL.ABS.NOINC R14 ;  /* 0x000000000e007343 */ /* 0x014fea0003c00000 */
.L_x_112:
[----:B------:R-:W-:Y:S05]  /*7170*/  WARPSYNC.ALL ;  /* 0x0000000000007948 */ /* 0x000fea0003800000 */
[C---:B------:R-:W-:Y:S01]  /*7180*/  R2UR UR4, R59.reuse ;  /* 0x000000003b0472ca */ /* 0x040fe200000e0000 */
[----:B------:R-:W-:Y:S05]  /*7190*/  VIADD R0, R59, 0x40 ;  /* 0x000000403b007836 */ /* 0x000fea0000000000 */
[----:B------:R-:W-:Y:S04]  /*71a0*/  SHF.R.U32.HI R0, RZ, 0x15, R0 ;  /* 0x00000015ff007819 */ /* 0x000fe80000011600 */
[----:B------:R-:W-:Y:S03]  /*71b0*/  LOP3.LUT P0, RZ, R0, 0x3, R99, 0x48, !PT ;  /* 0x0000000300ff7812 */ /* 0x000fe60007804863 */
[----:B------:R-:W1:Y:S10]  /*71c0*/  LDTM.x16 R24, tmem[UR4] ;  /* 0x00000004001879ee */ /* 0x000e740008240000 */
[----:B-1----:R-:W-:Y:S05]  /*71d0*/  @!P0 BRA `(.L_x_113) ;  /* 0x0000000000408947 */ /* 0x002fea0003800000 */
        /* <DEDUP_REMOVED lines=16> */
.L_x_113:
[----:B------:R-:W-:Y:S05]  /*72e0*/  WARPSYNC.ALL ;  /* 0x0000000000007948 */ /* 0x000fea0003800000 */
[----:B------:R-:W-:Y:S11]  /*72f0*/  R2UR UR4, R59 ;  /* 0x000000003b0472ca */ /* 0x000ff600000e0000 */
[----:B------:R-:W-:Y:S02]  /*7300*/  @!UPT UIADD3 URZ, UPT, UPT, URZ, URZ, URZ ;  /* 0x000000fffffff290 */ /* 0x000fe4000fffe0ff */
[----:B------:R-:W1:Y:S02]  /*7310*/  LDTM.x16 R4, tmem[UR4+0x40] ;  /* 0x00004004000479ee */ /* 0x000e640008240000 */
[----:B-1----:R-:W-:Y:S01]  /*7320*/  NOP ;  /* 0x0000000000007918 */ /* 0x002fe20000000000 */
.L_x_111:
[----:B---3--:R-:W-:Y:S01]  /*7330*/  SHF.L.U32 R20, R60, 0x10, RZ ;  /* 0x000000103c147819 */ /* 0x008fe200000006ff */
[----:B------:R-:W-:Y:S01]  /*7340*/  FMUL R0, R52, R24 ;  /* 0x0000001834007220 */ /* 0x000fe20000400000 */
[----:B------:R-:W-:Y:S01]  /*7350*/  ISETP.NE.AND P0, PT, R98, R2, PT ;  /* 0x000000026200720c */ /* 0x000fe20003f05270 */
[----:B------:R-:W-:Y:S01]  /*7360*/  FMUL R2, R52, R25 ;  /* 0x0000001934027220 */ /* 0x000fe20000400000 */
[----:B------:R-:W-:Y:S01]  /*7370*/  LOP3.LUT R21, R60, 0xffff0000, RZ, 0xc0, !PT ;  /* 0xffff00003c157812 */ /* 0x000fe200078ec0ff */
[----:B------:R-:W-:Y:S01]  /*7380*/  FFMA R0, R53, R20, R0 ;  /* 0x0000001435007223 */ /* 0x000fe20000000000 */
[C---:B------:R-:W-:Y:S01]  /*7390*/  SHF.L.U32 R22, R61.reuse, 0x10, RZ ;  /* 0x000000103d167819 */ /* 0x040fe200000006ff */
[----:B------:R-:W-:Y:S01]  /*73a0*/  FMUL R3, R52, R26 ;  /* 0x0000001a34037220 */ /* 0x000fe20000400000 */
[----:B------:R-:W-:Y:S01]  /*73b0*/  LOP3.LUT R23, R61, 0xffff0000, RZ, 0xc0, !PT ;  /* 0xffff00003d177812 */ /* 0x000fe200078ec0ff */
[C---:B------:R-:W-:Y:S01]  /*73c0*/  FFMA R2, R53.reuse, R21, R2 ;  /* 0x0000001535027223 */ /* 0x040fe20000000002 */
[----:B------:R-:W-:Y:S01]  /*73d0*/  SHF.L.U32 R40, R62, 0x10, RZ ;  /* 0x000000103e287819 */ /* 0x000fe200000006ff */
[----:B------:R-:W-:Y:S01]  /*73e0*/  FMUL R20, R52, R27 ;  /* 0x0000001b34147220 */ /* 0x000fe20000400000 */
[----:B------:R-:W-:Y:S01]  /*73f0*/  LOP3.LUT R41, R62, 0xffff0000, RZ, 0xc0, !PT ;  /* 0xffff00003e297812 */ /* 0x000fe200078ec0ff */
[----:B------:R-:W-:Y:S01]  /*7400*/  FFMA R3, R53, R22, R3 ;  /* 0x0000001635037223 */ /* 0x000fe20000000003 */
[----:B------:R-:W-:Y:S01]  /*7410*/  F2FP.BF16.F32.PACK_AB R108, R2, R0 ;  /* 0x00000000026c723e */ /* 0x000fe200000010ff */
[C---:B------:R-:W-:Y:S01]  /*7420*/  FMUL R21, R52.reuse, R28 ;  /* 0x0000001c34157220 */ /* 0x040fe20000400000 */
[----:B------:R-:W-:Y:S01]  /*7430*/  LOP3.LUT R42, R77, 0xffff0000, RZ, 0xc0, !PT ;  /* 0xffff00004d2a7812 */ /* 0x000fe200078ec0ff */
[----:B------:R-:W-:Y:S01]  /*7440*/  FMUL R22, R52, R29 ;  /* 0x0000001d34167220 */ /* 0x000fe20000400000 */
[----:B------:R-:W-:Y:S01]  /*7450*/  SHF.L.U32 R54, R78, 0x10, RZ ;  /* 0x000000104e367819 */ /* 0x000fe200000006ff */
[----:B------:R-:W-:Y:S01]  /*7460*/  FFMA R20, R53, R23, R20 ;  /* 0x0000001735147223 */ /* 0x000fe20000000014 */
[----:B------:R-:W-:Y:S01]  /*7470*/  SHF.L.U32 R23, R63, 0x10, RZ ;  /* 0x000000103f177819 */ /* 0x000fe200000006ff */
[----:B------:R-:W-:Y:S01]  /*7480*/  FFMA R21, R53, R40, R21 ;  /* 0x0000002835157223 */ /* 0x000fe20000000015 */
[----:B------:R-:W-:Y:S01]  /*7490*/  LOP3.LUT R40, R63, 0xffff0000, RZ, 0xc0, !PT ;  /* 0xffff00003f287812 */ /* 0x000fe200078ec0ff */
[C---:B------:R-:W-:Y:S01]  /*74a0*/  FFMA R22, R53.reuse, R41, R22 ;  /* 0x0000002935167223 */ /* 0x040fe20000000016 */
[----:B------:R-:W-:Y:S01]  /*74b0*/  F2FP.BF16.F32.PACK_AB R109, R20, R3 ;  /* 0x00000003146d723e */ /* 0x000fe200000010ff */
[----:B------:R-:W-:Y:S01]  /*74c0*/  FMUL R0, R52, R30 ;  /* 0x0000001e34007220 */ /* 0x000fe20000400000 */
[----:B----4-:R-:W-:Y:S01]  /*74d0*/  LOP3.LUT R41, R66, 0xffff0000, RZ, 0xc0, !PT ;  /* 0xffff000042297812 */ /* 0x010fe200078ec0ff */
[----:B------:R-:W-:Y:S01]  /*74e0*/  FMUL R2, R52, R31 ;  /* 0x0000001f34027220 */ /* 0x000fe20000400000 */
[----:B------:R-:W-:Y:S01]  /*74f0*/  F2FP.BF16.F32.PACK_AB R110, R22, R21 ;  /* 0x00000015166e723e */ /* 0x000fe200000010ff */
[C---:B------:R-:W-:Y:S01]  /*7500*/  FFMA R0, R53.reuse, R23, R0 ;  /* 0x0000001735007223 */ /* 0x040fe20000000000 */
[C---:B------:R-:W-:Y:S01]  /*7510*/  SHF.L.U32 R22, R64.reuse, 0x10, RZ ;  /* 0x0000001040167819 */ /* 0x040fe200000006ff */
[----:B------:R-:W-:Y:S01]  /*7520*/  FFMA R2, R53, R40, R2 ;  /* 0x0000002835027223 */ /* 0x000fe20000000002 */
[----:B------:R-:W-:Y:S01]  /*7530*/  LOP3.LUT R23, R64, 0xffff0000, RZ, 0xc0, !PT ;  /* 0xffff000040177812 */ /* 0x000fe200078ec0ff */
[C---:B------:R-:W-:Y:S01]  /*7540*/  FMUL R3, R52.reuse, R32 ;  /* 0x0000002034037220 */ /* 0x040fe20000400000 */
[----:B------:R-:W-:Y:S01]  /*7550*/  SHF.L.U32 R40, R65, 0x10, RZ ;  /* 0x0000001041287819 */ /* 0x000fe200000006ff */
[----:B------:R-:W-:Y:S01]  /*7560*/  FMUL R20, R52, R33 ;  /* 0x0000002134147220 */ /* 0x000fe20000400000 */
[----:B------:R-:W-:Y:S01]  /*7570*/  F2FP.BF16.F32.PACK_AB R111, R2, R0 ;  /* 0x00000000026f723e */ /* 0x000fe200000010ff */
[----:B------:R-:W-:Y:S01]  /*7580*/  FMUL R21, R52, R34 ;  /* 0x0000002234157220 */ /* 0x000fe20000400000 */
[----:B------:R-:W-:Y:S01]  /*7590*/  LOP3.LUT R55, R78, 0xffff0000, RZ, 0xc0, !PT ;  /* 0xffff00004e377812 */ /* 0x000fe200078ec0ff */
[----:B------:R-:W-:Y:S01]  /*75a0*/  FFMA R3, R53, R22, R3 ;  /* 0x0000001635037223 */ /* 0x000fe20000000003 */
[----:B------:R-:W-:Y:S01]  /*75b0*/  SHF.L.U32 R56, R79, 0x10, RZ ;  /* 0x000000104f387819 */ /* 0x000fe200000006ff */
[----:B------:R-:W-:Y:S01]  /*75c0*/  FFMA R20, R53, R23, R20 ;  /* 0x0000001735147223 */ /* 0x000fe20000000014 */
[----:B------:R-:W-:Y:S01]  /*75d0*/  LOP3.LUT R23, R65, 0xffff0000, RZ, 0xc0, !PT ;  /* 0xffff000041177812 */ /* 0x000fe200078ec0ff */
[----:B------:R-:W-:Y:S01]  /*75e0*/  FFMA R21, R53, R40, R21 ;  /* 0x0000002835157223 */ /* 0x000fe20000000015 */
[----:B------:R-:W-:Y:S01]  /*75f0*/  SHF.L.U32 R40, R66, 0x10, RZ ;  /* 0x0000001042287819 */ /* 0x000fe200000006ff */
[----:B------:R-:W-:Y:S01]  /*7600*/  FMUL R0, R52, R35 ;  /* 0x0000002334007220 */ /* 0x000fe20000400000 */
[----:B------:R-:W-:Y:S01]  /*7610*/  F2FP.BF16.F32.PACK_AB R112, R20, R3 ;  /* 0x000000031470723e */ /* 0x000fe200000010ff */
[C---:B------:R-:W-:Y:S01]  /*7620*/  FMUL R2, R52.reuse, R36 ;  /* 0x0000002434027220 */ /* 0x040fe20000400000 */
[----:B------:R-:W-:Y:S01]  /*7630*/  LOP3.LUT R57, R79, 0xffff0000, RZ, 0xc0, !PT ;  /* 0xffff00004f397812 */ /* 0x000fe200078ec0ff */
[----:B------:R-:W-:Y:S01]  /*7640*/  FMUL R22, R52, R37 ;  /* 0x0000002534167220 */ /* 0x000fe20000400000 */
[----:B------:R-:W-:Y:S01]  /*7650*/  ISETP.NE.AND P1, PT, R98, RZ, PT ;  /* 0x000000ff6200720c */ /* 0x000fe20003f25270 */
[----:B------:R-:W-:Y:S01]  /*7660*/  FFMA R0, R53, R23, R0 ;  /* 0x0000001735007223 */ /* 0x000fe20000000000 */
[----:B------:R-:W-:Y:S01]  /*7670*/  SHF.L.U32 R23, R67, 0x10, RZ ;  /* 0x0000001043177819 */ /* 0x000fe200000006ff */
[----:B------:R-:W-:Y:S01]  /*7680*/  FFMA R2, R53, R40, R2 ;  /* 0x0000002835027223 */ /* 0x000fe20000000002 */
[----:B------:R-:W-:Y:S01]  /*7690*/  LOP3.LUT R40, R67, 0xffff0000, RZ, 0xc0, !PT ;  /* 0xffff000043287812 */ /* 0x000fe200078ec0ff */
[----:B------:R1:W-:Y:S01]  /*76a0*/  @!P0 STS.128 [R104+UR50+0x200], R108 ;  /* 0x0002006c68008988 */ /* 0x0003e20008000c32 */
[----:B------:R-:W-:Y:S01]  /*76b0*/  F2FP.BF16.F32.PACK_AB R113, R0, R21 ;  /* 0x000000150071723e */ /* 0x000fe200000010ff */
[C---:B------:R-:W-:Y:S01]  /*76c0*/  FFMA R22, R53.reuse, R41, R22 ;  /* 0x0000002935167223 */ /* 0x040fe20000000016 */
[----:B------:R-:W-:Y:S01]  /*76d0*/  LOP3.LUT R41, R74, 0xffff0000, RZ, 0xc0, !PT ;  /* 0xffff00004a297812 */ /* 0x000fe200078ec0ff */
[C---:B------:R-:W-:Y:S01]  /*76e0*/  FMUL R3, R52.reuse, R38 ;  /* 0x0000002634037220 */ /* 0x040fe20000400000 */
[C---:B------:R-:W-:Y:S01]  /*76f0*/  FMUL R20, R52.reuse, R39 ;  /* 0x0000002734147220 */ /* 0x040fe20000400000 */
        /* <DEDUP_REMOVED lines=9> */
[C---:B------:R-:W-:Y:S01]  /*7790*/  FFMA R0, R53.reuse, R22, R0 ;  /* 0x0000001635007223 */ /* 0x040fe20000000000 */
[C---:B------:R-:W-:Y:S01]  /*77a0*/  FFMA R2, R53.reuse, R23, R2 ;  /* 0x0000001735027223 */ /* 0x040fe20000000002 */
[----:B------:R-:W-:Y:S01]  /*77b0*/  F2FP.BF16.F32.PACK_AB R115, R20, R3 ;  /* 0x000000031473723e */ /* 0x000fe200000010ff */
[----:B------:R-:W-:Y:S01]  /*77c0*/  FFMA R21, R53, R40, R21 ;  /* 0x0000002835157223 */ /* 0x000fe20000000015 */
[----:B------:R-:W-:Y:S01]  /*77d0*/  LOP3.LUT R23, R73, 0xffff0000, RZ, 0xc0, !PT ;  /* 0xffff000049177812 */ /* 0x000fe200078ec0ff */
[----:B------:R-:W-:Y:S01]  /*77e0*/  FMUL R3, R52, R7 ;  /* 0x0000000734037220 */ /* 0x000fe20000400000 */
[----:B------:R-:W-:Y:S01]  /*77f0*/  SHF.L.U32 R40, R74, 0x10, RZ ;  /* 0x000000104a287819 */ /* 0x000fe200000006ff */
[----:B------:R1:W-:Y:S01]  /*7800*/  @!P0 STS.128 [R103+0x200], R112 ;  /* 0x0002007067008388 */ /* 0x0003e20000000c00 */
[C---:B------:R-:W-:Y:S01]  /*7810*/  FMUL R20, R52.reuse, R8 ;  /* 0x0000000834147220 */ /* 0x040fe20000400000 */
[----:B------:R-:W-:Y:S01]  /*7820*/  FMUL R22, R52, R9 ;  /* 0x0000000934167220 */ /* 0x000fe20000400000 */
[C---:B------:R-:W-:Y:S01]  /*7830*/  FFMA R3, R53.reuse, R23, R3 ;  /* 0x0000001735037223 */ /* 0x040fe20000000003 */
[----:B------:R-:W-:Y:S01]  /*7840*/  F2FP.BF16.F32.PACK_AB R116, R2, R0 ;  /* 0x000000000274723e */ /* 0x000fe200000010ff */
[----:B------:R-:W-:Y:S01]  /*7850*/  FFMA R20, R53, R40, R20 ;  /* 0x0000002835147223 */ /* 0x000fe20000000014 */
[C---:B------:R-:W-:Y:S01]  /*7860*/  SHF.L.U32 R23, R75.reuse, 0x10, RZ ;  /* 0x000000104b177819 */ /* 0x040fe200000006ff */
[C---:B------:R-:W-:Y:S01]  /*7870*/  FMUL R0, R52.reuse, R10 ;  /* 0x0000000a34007220 */ /* 0x040fe20000400000 */
[----:B------:R-:W-:Y:S01]  /*7880*/  LOP3.LUT R40, R75, 0xffff0000, RZ, 0xc0, !PT ;  /* 0xffff00004b287812 */ /* 0x000fe200078ec0ff */
[C---:B------:R-:W-:Y:S01]  /*7890*/  FFMA R22, R53.reuse, R41, R22 ;  /* 0x0000002935167223 */ /* 0x040fe20000000016 */
[C---:B------:R-:W-:Y:S01]  /*78a0*/  FMUL R2, R52.reuse, R11 ;  /* 0x0000000b34027220 */ /* 0x040fe20000400000 */
[----:B------:R-:W-:Y:S01]  /*78b0*/  FFMA R0, R53, R23, R0 ;  /* 0x0000001735007223 */ /* 0x000fe20000000000 */
[----:B------:R-:W-:Y:S01]  /*78c0*/  F2FP.BF16.F32.PACK_AB R117, R3, R21 ;  /* 0x000000150375723e */ /* 0x000fe200000010ff */
[----:B------:R-:W-:Y:S01]  /*78d0*/  FMUL R3, R52, R12 ;  /* 0x0000000c34037220 */ /* 0x000fe20000400000 */
[----:B------:R-:W-:Y:S01]  /*78e0*/  FFMA R2, R53, R40, R2 ;  /* 0x0000002835027223 */ /* 0x000fe20000000002 */
[----:B------:R-:W-:Y:S01]  /*78f0*/  SHF.L.U32 R23, R76, 0x10, RZ ;  /* 0x000000104c177819 */ /* 0x000fe200000006ff */
[----:B------:R-:W-:Y:S01]  /*7900*/  FMUL R21, R52, R14 ;  /* 0x0000000e34157220 */ /* 0x000fe20000400000 */
[----:B------:R-:W-:Y:S01]  /*7910*/  F2FP.BF16.F32.PACK_AB R118, R22, R20 ;  /* 0x000000141676723e */ /* 0x000fe200000010ff */
[----:B------:R-:W-:Y:S01]  /*7920*/  FMUL R20, R52, R13 ;  /* 0x0000000d34147220 */ /* 0x000fe20000400000 */
[----:B------:R-:W-:Y:S01]  /*7930*/  LOP3.LUT R40, R76, 0xffff0000, RZ, 0xc0, !PT ;  /* 0xffff00004c287812 */ /* 0x000fe200078ec0ff */
[C---:B------:R-:W-:Y:S01]  /*7940*/  FMUL R22, R52.reuse, R15 ;  /* 0x0000000f34167220 */ /* 0x040fe20000400000 */
[----:B------:R-:W-:Y:S01]  /*7950*/  SHF.L.U32 R41, R77, 0x10, RZ ;  /* 0x000000104d297819 */ /* 0x000fe200000006ff */
[C---:B------:R-:W-:Y:S01]  /*7960*/  FFMA R3, R53.reuse, R23, R3 ;  /* 0x0000001735037223 */ /* 0x040fe20000000003 */
[C---:B------:R-:W-:Y:S01]  /*7970*/  FMUL R23, R52.reuse, R16 ;  /* 0x0000001034177220 */ /* 0x040fe20000400000 */
[C---:B------:R-:W-:Y:S01]  /*7980*/  FFMA R20, R53.reuse, R40, R20 ;  /* 0x0000002835147223 */ /* 0x040fe20000000014 */
[C---:B------:R-:W-:Y:S01]  /*7990*/  FMUL R40, R52.reuse, R17 ;  /* 0x0000001134287220 */ /* 0x040fe20000400000 */
[C---:B------:R-:W-:Y:S01]  /*79a0*/  FFMA R21, R53.reuse, R41, R21 ;  /* 0x0000002935157223 */ /* 0x040fe20000000015 */
[C---:B------:R-:W-:Y:S01]  /*79b0*/  FFMA R22, R53.reuse, R42, R22 ;  /* 0x0000002a35167223 */ /* 0x040fe20000000016 */
[C---:B------:R-:W-:Y:S01]  /*79c0*/  FMUL R41, R52.reuse, R18 ;  /* 0x0000001234297220 */ /* 0x040fe20000400000 */
[----:B------:R-:W-:Y:S01]  /*79d0*/  FMUL R42, R52, R19 ;  /* 0x00000013342a7220 */ /* 0x000fe20000400000 */
[----:B------:R-:W-:Y:S01]  /*79e0*/  F2FP.BF16.F32.PACK_AB R119, R2, R0 ;  /* 0x000000000277723e */ /* 0x000fe200000010ff */
[C---:B------:R-:W-:Y:S01]  /*79f0*/  FFMA R23, R53.reuse, R54, R23 ;  /* 0x0000003635177223 */ /* 0x040fe20000000017 */
[C---:B------:R-:W-:Y:S01]  /*7a00*/  FFMA R40, R53.reuse, R55, R40 ;  /* 0x0000003735287223 */ /* 0x040fe20000000028 */
[C---:B------:R-:W-:Y:S01]  /*7a10*/  FFMA R41, R53.reuse, R56, R41 ;  /* 0x0000003835297223 */ /* 0x040fe20000000029 */
[----:B------:R-:W-:Y:S01]  /*7a20*/  FFMA R42, R53, R57, R42 ;  /* 0x00000039352a7223 */ /* 0x000fe2000000002a */
[----:B------:R1:W-:Y:S01]  /*7a30*/  @!P0 STS.128 [R104+UR50+0xa00], R116 ;  /* 0x000a007468008988 */ /* 0x0003e20008000c32 */
[----:B------:R-:W-:Y:S02]  /*7a40*/  F2FP.BF16.F32.PACK_AB R21, R22, R21 ;  /* 0x000000151615723e */ /* 0x000fe400000010ff */
[----:B------:R-:W-:Y:S02]  /*7a50*/  F2FP.BF16.F32.PACK_AB R22, R40, R23 ;  /* 0x000000172816723e */ /* 0x000fe400000010ff */
[----:B------:R-:W-:Y:S02]  /*7a60*/  F2FP.BF16.F32.PACK_AB R20, R20, R3 ;  /* 0x000000031414723e */ /* 0x000fe400000010ff */
[----:B------:R-:W-:Y:S05]  /*7a70*/  F2FP.BF16.F32.PACK_AB R23, R42, R41 ;  /* 0x000000292a17723e */ /* 0x000fea00000010ff */
[----:B------:R1:W-:Y:S01]  /*7a80*/  @!P0 STS.128 [R103+0xa00], R20 ;  /* 0x000a001467008388 */ /* 0x0003e20000000c00 */
[----:B------:R-:W-:Y:S01]  /*7a90*/  @!PT LDS RZ, [RZ] ;  /* 0x00000000fffff984 */ /* 0x000fe20000000800 */
[----:B------:R-:W-:Y:S01]  /*7aa0*/  @!PT LDS RZ, [RZ] ;  /* 0x00000000fffff984 */ /* 0x000fe20000000800 */
[----:B------:R-:W-:Y:S01]  /*7ab0*/  @!PT LDS RZ, [RZ] ;  /* 0x00000000fffff984 */ /* 0x000fe20000000800 */
[----:B------:R-:W-:Y:S01]  /*7ac0*/  @!PT LDS RZ, [RZ] ;  /* 0x00000000fffff984 */ /* 0x000fe20000000800 */
[----:B------:R3:W-:Y:S07]  /*7ad0*/  MEMBAR.ALL.CTA ;  /* 0x0000000000007992 */ /* 0x0007ee0000008000 */
[----:B---3--:R-:W3:Y:S01]  /*7ae0*/  FENCE.VIEW.ASYNC.S ;  /* 0x00000000000073c6 */ /* 0x008ee20000000000 */
[----:B------:R-:W-:Y:S05]  /*7af0*/  WARPSYNC.ALL ;  /* 0x0000000000007948 */ /* 0x000fea0003800000 */
[----:B------:R-:W-:Y:S01]  /*7b00*/  BSSY.RECONVERGENT B0, `(.L_x_114) ;  /* 0x0000011000007945 */ /* 0x000fe20003800200 */
[----:B---3--:R-:W-:Y:S06]  /*7b10*/  BAR.SYNC.DEFER_BLOCKING 0x1, 0x80 ;  /* 0x0042000000007b1d */ /* 0x008fec0000010000 */
[----:B------:R-:W-:Y:S05]  /*7b20*/  @P1 BRA `(.L_x_115) ;  /* 0x0000000000381947 */ /* 0x000fea0003800000 */
[----:B------:R-:W-:Y:S02]  /*7b30*/  UIADD3 UR4, UPT, UPT, UR50, 0x200, URZ ;  /* 0x0000020032047890 */ /* 0x000fe4000fffe0ff */
[----:B------:R-:W-:Y:S01]  /*7b40*/  UIADD3 UR8, UP0, UPT, UR58, 0xa80, URZ ;  /* 0x00000a803a087890 */ /* 0x000fe2000ff1e0ff */
[----:B------:R-:W-:Y:S01]  /*7b50*/  UMOV UR43, UR36 ;  /* 0x00000024002b7c82 */ /* 0x000fe20008000000 */
[----:B------:R-:W-:Y:S02]  /*7b60*/  UIADD3 UR5, UPT, UPT, UR41, 0x40, URZ ;  /* 0x0000004029057890 */ /* 0x000fe4000fffe0ff */
[----:B------:R-:W-:Y:S01]  /*7b70*/  MOV R88, UR4 ;  /* 0x0000000400587c02 */ /* 0x000fe20008000f00 */
[----:B------:R-:W-:Y:S02]  /*7b80*/  UIADD3.X UR9, UPT, UPT, URZ, UR59, URZ, UP0, !UPT ;  /* 0x0000003bff097290 */ /* 0x000fe400087fe4ff */
[----:B------:R-:W-:Y:S01]  /*7b90*/  UIADD3 UR4, UPT, UPT, UR50, 0xa00, URZ ;  /* 0x00000a0032047890 */ /* 0x000fe2000fffe0ff */
[----:B------:R-:W-:Y:S01]  /*7ba0*/  R2UR UR40, R88 ;  /* 0x00000000582872ca */ /* 0x000fe200000e0000 */
[----:B------:R-:W-:Y:S01]  /*7bb0*/  UMOV UR6, UR42 ;  /* 0x0000002a00067c82 */ /* 0x000fe20008000000 */
[----:B------:R-:W-:Y:S11]  /*7bc0*/  UMOV UR7, UR36 ;  /* 0x0000002400077c82 */ /* 0x000ff60008000000 */
[----:B------:R3:W-:Y:S01]  /*7bd0*/  UTMASTG.3D [UR40], [UR8] ;  /* 0x00000028080073b5 */ /* 0x0007e20008010000 */
[----:B------:R3:W-:Y:S01]  /*7be0*/  UTMASTG.3D [UR4], [UR8] ;  /* 0x00000004080073b5 */ /* 0x0007e20008010000 */
[----:B------:R0:W-:Y:S01]  /*7bf0*/  UTMACMDFLUSH ;  /* 0x00000000000079b7 */ /* 0x0001e20000000000 */
[----:B---3--:R-:W-:Y:S04]  /*7c00*/  DEPBAR.LE SB0, 0x1 ;  /* 0x000080400000791a */ /* 0x008fe80000000000 */
.L_x_115:
[----:B------:R-:W-:Y:S05]  /*7c10*/  BSYNC.RECONVERGENT B0 ;  /* 0x0000000000007941 */ /* 0x000fea0003800200 */
.L_x_114:
[----:B------:R-:W-:Y:S01]  /*7c20*/  BAR.SYNC.DEFER_BLOCKING 0x1, 0x80 ;  /* 0x0042000000007b1d */ /* 0x000fe20000010000 */
[----:B------:R-:W-:Y:S01]  /*7c30*/  ISETP.NE.AND P1, PT, R105, RZ, PT ;  /* 0x000000ff6900720c */ /* 0x000fe20003f25270 */
[----:B------:R-:W-:Y:S01]  /*7c40*/  UISETP.NE.AND UP0, UPT, UR51, URZ, UPT ;  /* 0x000000ff3300728c */ /* 0x000fe2000bf05270 */
[----:B------:R-:W-:Y:S11]  /*7c50*/  LEA R2, R68, UR50, 0x3 ;  /* 0x0000003244027c11 */ /* 0x000ff6000f8e18ff */
[----:B------:R-:W-:Y:S01]  /*7c60*/  @P1 SHF.L.U32 R3, RZ, 0x1f, RZ ;  /* 0x0000001fff031819 */ /* 0x000fe200000006ff */
[----:B------:R-:W-:Y:S06]  /*7c70*/  BRA.U !UP0, `(.L_x_116) ;  /* 0x0000000108247547 */ /* 0x000fec000b800000 */
[----:B-1----:R-:W-:Y:S01]  /*7c80*/  IMAD.U32 R20, RZ, RZ, UR57 ;  /* 0x00000039ff147e24 */ /* 0x002fe2000f8e00ff */
[----:B------:R-:W-:Y:S01]  /*7c90*/  MOV R0, UR37 ;  /* 0x0000002500007c02 */ /* 0x000fe20008000f00 */
[----:B------:R-:W-:Y:S03]  /*7ca0*/  UIADD3 UR57, UPT, UPT, UR57, 0x1, URZ ;  /* 0x0000000139397890 */ /* 0x000fe6000fffe0ff */
[----:B------:R-:W-:Y:S01]  /*7cb0*/  @P1 LEA R20, R20, UR50, 0x3 ;  /* 0x0000003214141c11 */ /* 0x000fe2000f8e18ff */
[----:B------:R-:W-:Y:S04]  /*7cc0*/  UISETP.NE.AND UP0, UPT, UR57, 0x4, UPT ;  /* 0x000000043900788c */ /* 0x000fe8000bf05270 */
[----:B------:R-:W-:Y:S01]  /*7cd0*/  @P1 VIADD R20, R20, 0x70 ;  /* 0x0000007014141836 */ /* 0x000fe20000000000 */
[----:B------:R-:W-:Y:S04]  /*7ce0*/  USEL UR57, UR57, URZ, UP0 ;  /* 0x000000ff39397287 */ /* 0x000fe80008000000 */
[----:B------:R-:W-:Y:S04]  /*7cf0*/  @P1 PRMT R0, R0, 0x654, R20 ;  /* 0x0000065400001816 */ /* 0x000fe80000000014 */
[----:B------:R3:W-:Y:S04]  /*7d00*/  @P1 SYNCS.ARRIVE.TRANS64.RED.A1T0 RZ, [R0+URZ], RZ ;  /* 0x000000ff00ff19a7 */ /* 0x0007e800081004ff */
.L_x_116:
[----:B------:R-:W4:Y:S01]  /*7d10*/  @P1 SYNCS.PHASECHK.TRANS64.TRYWAIT P0, [R2+URZ+0x50], R3 ;  /* 0x00005003020015a7 */ /* 0x000f2200080011ff */
[----:B------:R-:W-:Y:S01]  /*7d20*/  BSSY B1, `(.L_x_117) ;  /* 0x0000014000017945 */ /* 0x000fe20003800000 */
[----:B----4-:R-:W-:Y:S03]  /*7d30*/  @P1 SEL R70, RZ, 0x1, !P0 ;  /* 0x00000001ff461807 */ /* 0x010fe60004000000 */
[----:B------:R-:W-:Y:S05]  /*7d40*/  @!P1 BRA `(.L_x_118) ;  /* 0x0000000000449947 */ /* 0x000fea0003800000 */
[----:B------:R-:W-:Y:S01]  /*7d50*/  ISETP.NE.AND P1, PT, R71, RZ, PT ;  /* 0x000000ff4700720c */ /* 0x000fe20003f25270 */
[----:B------:R-:W-:Y:S01]  /*7d60*/  BSSY B0, `(.L_x_119) ;  /* 0x0000009000007945 */ /* 0x000fe20003800000 */
[----:B------:R-:W-:Y:S11]  /*7d70*/  ISETP.NE.AND P0, PT, R70, RZ, PT ;  /* 0x000000ff4600720c */ /* 0x000ff60003f05270 */
[----:B-1----:R-:W-:Y:S05]  /*7d80*/  @P1 IMAD R20, R68, 0x1000, R104 ;  /* 0x0000100044141824 */ /* 0x002fea00078e0268 */
[----:B------:R-:W-:Y:S05]  /*7d90*/  @P1 IADD3 R3, PT, PT, R20, UR50, RZ ;  /* 0x0000003214031c10 */ /* 0x000fea000fffe0ff */
[----:B------:R-:W-:Y:S01]  /*7da0*/  @P1 IMAD.IADD R3, R69, 0x1, R3 ;  /* 0x0000000145031824 */ /* 0x000fe200078e0203 */
[----:B------:R-:W-:Y:S06]  /*7db0*/  @P0 BRA `(.L_x_120) ;  /* 0x00000000000c0947 */ /* 0x000fec0003800000 */
[----:B---3--:R-:W-:Y:S04]  /*7dc0*/  SHF.L.U32 R0, RZ, 0x1f, RZ ;  /* 0x0000001fff007819 */ /* 0x008fe800000006ff */
[----:B------:R-:W1:Y:S02]  /*7dd0*/  SYNCS.PHASECHK.TRANS64.TRYWAIT P0, [R2+URZ+0x50], R0 ;  /* 0x00005000020075a7 */ /* 0x000e6400080011ff */
[----:B-1----:R-:W-:Y:S05]  /*7de0*/  @!P0 BRA `(.L_x_121) ;  /* 0x0000007400108947 */ /* 0x002fea0003800000 */
.L_x_120:
[----:B------:R-:W-:Y:S05]  /*7df0*/  BSYNC B0 ;  /* 0x0000000000007941 */ /* 0x000fea0003800000 */
.L_x_119:
[----:B------:R-:W-:Y:S02]  /*7e00*/  ISETP.NE.AND P0, PT, R71, RZ, PT ;  /* 0x000000ff4700720c */ /* 0x000fe40003f05270 */
[----:B------:R-:W-:Y:S11]  /*7e10*/  IADD3 R68, PT, PT, R68, 0x1, RZ ;  /* 0x0000000144447810 */ /* 0x000ff60007ffe0ff */
[----:B------:R4:W1:Y:S04]  /*7e20*/  @P0 LDS.128 R60, [R20+UR50+0x200] ;  /* 0x00020032143c0984 */ /* 0x0008680008000c00 */
[----:B------:R4:W1:Y:S04]  /*7e30*/  @P0 LDS.128 R72, [R20+UR50+0xa00] ;  /* 0x000a003214480984 */ /* 0x0008680008000c00 */
[----:B------:R4:W1:Y:S04]  /*7e40*/  @P0 LDS.128 R64, [R3+0x200] ;  /* 0x0002000003400984 */ /* 0x0008680000000c00 */
[----:B------:R4:W1:Y:S02]  /*7e50*/  @P0 LDS.128 R76, [R3+0xa00] ;  /* 0x000a0000034c0984 */ /* 0x0008640000000c00 */
.L_x_118:
[----:B------:R-:W-:Y:S05]  /*7e60*/  BSYNC B1 ;  /* 0x0000000000017941 */ /* 0x000fea0003800000 */
.L_x_117:
[----:B----4-:R-:W-:Y:S05]  /*7e70*/  VIADD R3, R59, 0x400000 ;  /* 0x004000003b037836 */ /* 0x010fea0000000000 */
[----:B-1-3--:R-:W-:Y:S04]  /*7e80*/  SHF.R.U32.HI R0, RZ, 0x15, R3 ;  /* 0x00000015ff007819 */ /* 0x00afe80000011603 */
[----:B------:R-:W-:Y:S04]  /*7e90*/  LOP3.LUT R22, R0, 0x3, RZ, 0xc0, !PT ;  /* 0x0000000300167812 */ /* 0x000fe800078ec0ff */
[----:B------:R-:W-:Y:S11]  /*7ea0*/  ISETP.NE.AND P0, PT, R98, R22, PT ;  /* 0x000000166200720c */ /* 0x000ff60003f05270 */
[----:B------:R-:W-:Y:S02]  /*7eb0*/  @!UPT UIADD3 URZ, UPT, UPT, URZ, URZ, URZ ;  /* 0x000000fffffff290 */ /* 0x000fe4000fffe0ff */
[----:B------:R-:W-:Y:S05]  /*7ec0*/  @P0 BRA `(.L_x_122) ;  /* 0x0000000000bc0947 */ /* 0x000fea0003800000 */
[----:B------:R-:W-:Y:S02]  /*7ed0*/  LOP3.LUT P0, RZ, R0, 0x3, R99, 0x48, !PT ;  /* 0x0000000300ff7812 */ /* 0x000fe40007804863 */
[----:B------:R-:W-:Y:S11]  /*7ee0*/  MOV R2, R3 ;  /* 0x0000000300027202 */ /* 0x000ff60000000f00 */
[----:B------:R-:W-:Y:S05]  /*7ef0*/  @!P0 BRA `(.L_x_123) ;  /* 0x0000000000408947 */ /* 0x000fea0003800000 */
[----:B------:R-:W1:Y:S01]  /*7f00*/  LDCU.64 UR8, c[0x4][0x70] ;  /* 0x01000e00ff0877ac */ /* 0x000e620008000a00 */
[----:B------:R-:W-:Y:S01]  /*7f10*/  MOV R15, 0x0 ;  /* 0x00000000000f7802 */ /* 0x000fe20000000f00 */
[----:B------:R-:W-:Y:S02]  /*7f20*/  HFMA2 R12, -RZ, RZ, 0, 5.9604644775390625e-08 ;  /* 0x00000001ff0c7431 */ /* 0x000fe400000001ff */
[----:B------:R-:W-:Y:S02]  /*7f30*/  IMAD.MOV.U32 R8, RZ, RZ, 0x192 ;  /* 0x00000192ff087424 */ /* 0x000fe400078e00ff */
[----:B------:R-:W-:Y:S01]  /*7f40*/  IMAD.MOV.U32 R13, RZ, RZ, RZ ;  /* 0x000000ffff0d7224 */ /* 0x000fe200078e00ff */
[----:B------:R-:W3:Y:S01]  /*7f50*/  LDCU.64 UR6, c[0x4][0x78] ;  /* 0x01000f00ff0677ac */ /* 0x000ee20008000a00 */
[----:B------:R-:W4:Y:S01]  /*7f60*/  LDC.64 R14, c[0x4][R15] ;  /* 0x010000000f0e7b82 */ /* 0x000f220000000a00 */
[----:B------:R-:W5:Y:S01]  /*7f70*/  LDCU.64 UR4, c[0x4][0x10] ;  /* 0x01000200ff0477ac */ /* 0x000f620008000a00 */
[----:B-1----:R-:W-:Y:S01]  /*7f80*/  MOV R5, UR9 ;  /* 0x0000000900057c02 */ /* 0x002fe20008000f00 */
[----:B------:R-:W-:Y:S01]  /*7f90*/  IMAD.U32 R4, RZ, RZ, UR8 ;  /* 0x00000008ff047e24 */ /* 0x000fe2000f8e00ff */
[----:B---3--:R-:W-:Y:S01]  /*7fa0*/  MOV R7, UR7 ;  /* 0x0000000700077c02 */ /* 0x008fe20008000f00 */
[----:B------:R-:W-:Y:S01]  /*7fb0*/  IMAD.U32 R6, RZ, RZ, UR6 ;  /* 0x00000006ff067e24 */ /* 0x000fe2000f8e00ff */
[----:B-----5:R-:W-:Y:S01]  /*7fc0*/  MOV R11, UR5 ;  /* 0x00000005000b7c02 */ /* 0x020fe20008000f00 */
[----:B------:R-:W-:Y:S02]  /*7fd0*/  IMAD.U32 R10, RZ, RZ, UR4 ;  /* 0x00000004ff0a7e24 */ /* 0x000fe4000f8e00ff */
[----:B------:R-:W-:Y:S07]  /*7fe0*/  LEPC R20, `(.L_x_123) ;  /* 0x000000001014794e */ /* 0x000fee0000000000 */
[----:B--2-4-:R-:W-:Y:S05]  /*7ff0*/  CALL.ABS.NOINC R14 ;  /* 0x000000000e007343 */ /* 0x014fea0003c00000 */
.L_x_123:
        /* <DEDUP_REMOVED lines=23> */
.L_x_124:
[----:B------:R-:W-:Y:S05]  /*8170*/  WARPSYNC.ALL ;  /* 0x0000000000007948 */ /* 0x000fea0003800000 */
[----:B------:R-:W-:Y:S11]  /*8180*/  R2UR UR4, R2 ;  /* 0x00000000020472ca */ /* 0x000ff600000e0000 */
[----:B------:R-:W-:Y:S02]  /*8190*/  @!UPT UIADD3 URZ, UPT, UPT, URZ, URZ, URZ ;  /* 0x000000fffffff290 */ /* 0x000fe4000fffe0ff */
[----:B------:R-:W1:Y:S02]  /*81a0*/  LDTM.x16 R4, tmem[UR4+0x40] ;  /* 0x00004004000479ee */ /* 0x000e640008240000 */
[----:B-1----:R-:W-:Y:S01]  /*81b0*/  NOP ;  /* 0x0000000000007918 */ /* 0x002fe20000000000 */
.L_x_122:
[----:B------:R-:W-:Y:S01]  /*81c0*/  ISETP.NE.AND P2, PT, R105, RZ, PT ;  /* 0x000000ff6900720c */ /* 0x000fe20003f45270 */
[----:B------:R-:W-:Y:S01]  /*81d0*/  FMUL R0, R52, R24 ;  /* 0x0000001834007220 */ /* 0x000fe20000400000 */
[----:B------:R-:W-:Y:S01]  /*81e0*/  SHF.L.U32 R3, R60, 0x10, RZ ;  /* 0x000000103c037819 */ /* 0x000fe200000006ff */
[----:B------:R-:W-:Y:S01]  /*81f0*/  FMUL R2, R52, R25 ;  /* 0x0000001934027220 */ /* 0x000fe20000400000 */
[----:B------:R-:W-:Y:S02]  /*8200*/  LOP3.LUT R20, R60, 0xffff0000, RZ, 0xc0, !PT ;  /* 0xffff00003c147812 */ /* 0x000fe400078ec0ff */
[----:B------:R-:W-:Y:S01]  /*8210*/  SHF.L.U32 R21, R61, 0x10, RZ ;  /* 0x000000103d157819 */ /* 0x000fe200000006ff */
[C---:B------:R-:W-:Y:S01]  /*8220*/  FFMA R0, R53.reuse, R3, R0 ;  /* 0x0000000335007223 */ /* 0x040fe20000000000 */
[----:B------:R-:W-:Y:S01]  /*8230*/  ISETP.NE.AND P1, PT, R98, R22, PT ;  /* 0x000000166200720c */ /* 0x000fe20003f25270 */
[C---:B------:R-:W-:Y:S01]  /*8240*/  FFMA R2, R53.reuse, R20, R2 ;  /* 0x0000001435027223 */ /* 0x040fe20000000002 */
[----:B------:R-:W-:Y:S01]  /*8250*/  MOV R20, UR57 ;  /* 0x0000003900147c02 */ /* 0x000fe20008000f00 */
[----:B------:R-:W-:Y:S01]  /*8260*/  FMUL R3, R52, R26 ;  /* 0x0000001a34037220 */ /* 0x000fe20000400000 */
[----:B------:R-:W-:Y:S02]  /*8270*/  SHF.L.U32 R22, R62, 0x10, RZ ;  /* 0x000000103e167819 */ /* 0x000fe400000006ff */
[----:B------:R-:W-:Y:S01]  /*8280*/  @P2 LEA R20, R20, UR50, 0x3 ;  /* 0x0000003214142c11 */ /* 0x000fe2000f8e18ff */
[----:B------:R-:W-:Y:S01]  /*8290*/  FFMA R3, R53, R21, R3 ;  /* 0x0000001535037223 */ /* 0x000fe20000000003 */
[----:B------:R-:W-:Y:S01]  /*82a0*/  F2FP.BF16.F32.PACK_AB R108, R2, R0 ;  /* 0x00000000026c723e */ /* 0x000fe200000010ff */
[C---:B------:R-:W-:Y:S01]  /*82b0*/  FMUL R0, R52.reuse, R27 ;  /* 0x0000001b34007220 */ /* 0x040fe20000400000 */
[----:B------:R-:W-:Y:S01]  /*82c0*/  LOP3.LUT R21, R61, 0xffff0000, RZ, 0xc0, !PT ;  /* 0xffff00003d157812 */ /* 0x000fe200078ec0ff */
[----:B------:R-:W-:Y:S01]  /*82d0*/  FMUL R2, R52, R28 ;  /* 0x0000001c34027220 */ /* 0x000fe20000400000 */
[----:B------:R-:W-:Y:S01]  /*82e0*/  @P2 IADD3 R40, PT, PT, R20, 0x70, RZ ;  /* 0x0000007014282810 */ /* 0x000fe20007ffe0ff */
[----:B------:R-:W-:Y:S01]  /*82f0*/  FMUL R20, R52, R29 ;  /* 0x0000001d34147220 */ /* 0x000fe20000400000 */
[----:B------:R-:W-:Y:S01]  /*8300*/  LOP3.LUT R23, R62, 0xffff0000, RZ, 0xc0, !PT ;  /* 0xffff00003e177812 */ /* 0x000fe200078ec0ff */
[C---:B------:R-:W-:Y:S01]  /*8310*/  FFMA R0, R53.reuse, R21, R0 ;  /* 0x0000001535007223 */ /* 0x040fe20000000000 */
[----:B------:R-:W-:Y:S01]  /*8320*/  MOV R106, UR37 ;  /* 0x00000025006a7c02 */ /* 0x000fe20008000f00 */
[C---:B------:R-:W-:Y:S01]  /*8330*/  FFMA R2, R53.reuse, R22, R2 ;  /* 0x0000001635027223 */ /* 0x040fe20000000002 */
[----:B------:R-:W-:Y:S01]  /*8340*/  LOP3.LUT R41, R66, 0xffff0000, RZ, 0xc0, !PT ;  /* 0xffff000042297812 */ /* 0x000fe200078ec0ff */
[----:B------:R-:W-:Y:S01]  /*8350*/  FFMA R20, R53, R23, R20 ;  /* 0x0000001735147223 */ /* 0x000fe20000000014 */
[----:B------:R-:W-:Y:S01]  /*8360*/  @P2 PRMT R106, R106, 0x654, R40 ;  /* 0x000006546a6a2816 */ /* 0x000fe20000000028 */
[C---:B------:R-:W-:Y:S01]  /*8370*/  FMUL R21, R52.reuse, R30 ;  /* 0x0000001e34157220 */ /* 0x040fe20000400000 */
[C---:B------:R-:W-:Y:S01]  /*8380*/  SHF.L.U32 R23, R63.reuse, 0x10, RZ ;  /* 0x000000103f177819 */ /* 0x040fe200000006ff */
[----:B------:R-:W-:Y:S01]  /*8390*/  FMUL R22, R52, R31 ;  /* 0x0000001f34167220 */ /* 0x000fe20000400000 */
[----:B------:R-:W-:Y:S02]  /*83a0*/  LOP3.LUT R40, R63, 0xffff0000, RZ, 0xc0, !PT ;  /* 0xffff00003f287812 */ /* 0x000fe400078ec0ff */
[----:B------:R-:W-:Y:S01]  /*83b0*/  F2FP.BF16.F32.PACK_AB R110, R20, R2 ;  /* 0x00000002146e723e */ /* 0x000fe200000010ff */
[C---:B------:R-:W-:Y:S01]  /*83c0*/  FFMA R21, R53.reuse, R23, R21 ;  /* 0x0000001735157223 */ /* 0x040fe20000000015 */
[----:B------:R-:W-:Y:S01]  /*83d0*/  F2FP.BF16.F32.PACK_AB R109, R0, R3 ;  /* 0x00000003006d723e */ /* 0x000fe200000010ff */
[----:B------:R-:W-:Y:S01]  /*83e0*/  FFMA R22, R53, R40, R22 ;  /* 0x0000002835167223 */ /* 0x000fe20000000016 */
[----:B------:R-:W-:Y:S01]  /*83f0*/  SHF.L.U32 R20, R64, 0x10, RZ ;  /* 0x0000001040147819 */ /* 0x000fe200000006ff */
[----:B------:R-:W-:Y:S01]  /*8400*/  FMUL R0, R52, R32 ;  /* 0x0000002034007220 */ /* 0x000fe20000400000 */
[----:B------:R-:W-:Y:S01]  /*8410*/  LOP3.LUT R23, R64, 0xffff0000, RZ, 0xc0, !PT ;  /* 0xffff000040177812 */ /* 0x000fe200078ec0ff */
[C---:B------:R-:W-:Y:S01]  /*8420*/  FMUL R2, R52.reuse, R33 ;  /* 0x0000002134027220 */ /* 0x040fe20000400000 */
[----:B------:R-:W-:Y:S01]  /*8430*/  SHF.L.U32 R40, R65, 0x10, RZ ;  /* 0x0000001041287819 */ /* 0x000fe200000006ff */
[----:B------:R-:W-:Y:S01]  /*8440*/  FMUL R3, R52, R34 ;  /* 0x0000002234037220 */ /* 0x000fe20000400000 */
[----:B------:R-:W-:Y:S01]  /*8450*/  F2FP.BF16.F32.PACK_AB R111, R22, R21 ;  /* 0x00000015166f723e */ /* 0x000fe200000010ff */
[----:B------:R-:W-:Y:S01]  /*8460*/  FFMA R0, R53, R20, R0 ;  /* 0x0000001435007223 */ /* 0x000fe20000000000 */
[----:B------:R-:W-:Y:S01]  /*8470*/  LOP3.LUT R42, R77, 0xffff0000, RZ, 0xc0, !PT ;  /* 0xffff00004d2a7812 */ /* 0x000fe200078ec0ff */
[----:B------:R-:W-:Y:S01]  /*8480*/  FFMA R2, R53, R23, R2 ;  /* 0x0000001735027223 */ /* 0x000fe20000000002 */
[----:B------:R-:W-:Y:S01]  /*8490*/  LOP3.LUT R23, R65, 0xffff0000, RZ, 0xc0, !PT ;  /* 0xffff000041177812 */ /* 0x000fe200078ec0ff */
[C---:B------:R-:W-:Y:S01]  /*84a0*/  FFMA R3, R53.reuse, R40, R3 ;  /* 0x0000002835037223 */ /* 0x040fe20000000003 */
[----:B------:R-:W-:Y:S01]  /*84b0*/  SHF.L.U32 R40, R66, 0x10, RZ ;  /* 0x0000001042287819 */ /* 0x000fe200000006ff */
[----:B------:R-:W-:Y:S01]  /*84c0*/  FMUL R20, R52, R35 ;  /* 0x0000002334147220 */ /* 0x000fe20000400000 */
[----:B------:R-:W-:Y:S01]  /*84d0*/  F2FP.BF16.F32.PACK_AB R112, R2, R0 ;  /* 0x000000000270723e */ /* 0x000fe200000010ff */
[----:B------:R-:W-:Y:S01]  /*84e0*/  FMUL R21, R52, R36 ;  /* 0x0000002434157220 */ /* 0x000fe20000400000 */
[----:B------:R-:W-:Y:S01]  /*84f0*/  SHF.L.U32 R54, R78, 0x10, RZ ;  /* 0x000000104e367819 */ /* 0x000fe200000006ff */
[----:B------:R-:W-:Y:S01]  /*8500*/  FMUL R22, R52, R37 ;  /* 0x0000002534167220 */ /* 0x000fe20000400000 */
[----:B------:R-:W-:Y:S01]  /*8510*/  LOP3.LUT R55, R78, 0xffff0000, RZ, 0xc0, !PT ;  /* 0xffff00004e377812 */ /* 0x000fe200078ec0ff */
[----:B------:R-:W-:Y:S01]  /*8520*/  FFMA R20, R53, R23, R20 ;  /* 0x0000001735147223 */ /* 0x000fe20000000014 */
[----:B------:R-:W-:Y:S01]  /*8530*/  SHF.L.U32 R23, R67, 0x10, RZ ;  /* 0x0000001043177819 */ /* 0x000fe200000006ff */
[----:B------:R-:W-:Y:S01]  /*8540*/  FFMA R21, R53, R40, R21 ;  /* 0x0000002835157223 */ /* 0x000fe20000000015 */
[----:B------:R-:W-:Y:S01]  /*8550*/  LOP3.LUT R40, R67, 0xffff0000, RZ, 0xc0, !PT ;  /* 0xffff000043287812 */ /* 0x000fe200078ec0ff */
[C---:B------:R-:W-:Y:S01]  /*8560*/  FFMA R22, R53.reuse, R41, R22 ;  /* 0x0000002935167223 */ /* 0x040fe20000000016 */
[----:B------:R-:W-:Y:S01]  /*8570*/  F2FP.BF16.F32.PACK_AB R113, R20, R3 ;  /* 0x000000031471723e */ /* 0x000fe200000010ff */
[----:B------:R-:W-:Y:S01]  /*8580*/  FMUL R0, R52, R38 ;  /* 0x0000002634007220 */ /* 0x000fe20000400000 */
[----:B------:R-:W-:Y:S01]  /*8590*/  LOP3.LUT R41, R74, 0xffff0000, RZ, 0xc0, !PT ;  /* 0xffff00004a297812 */ /* 0x000fe200078ec0ff */
[----:B------:R-:W-:Y:S01]  /*85a0*/  FMUL R2, R52, R39 ;  /* 0x0000002734027220 */ /* 0x000fe20000400000 */
[----:B------:R-:W-:Y:S01]  /*85b0*/  F2FP.BF16.F32.PACK_AB R114, R22, R21 ;  /* 0x000000151672723e */ /* 0x000fe200000010ff */
[----:B------:R1:W-:Y:S01]  /*85c0*/  @!P1 STS.128 [R104+UR50+0x1200], R108 ;  /* 0x0012006c68009988 */ /* 0x0003e20008000c32 */
[C---:B------:R-:W-:Y:S01]  /*85d0*/  SHF.L.U32 R22, R72.reuse, 0x10, RZ ;  /* 0x0000001048167819 */ /* 0x040fe200000006ff */
[C---:B------:R-:W-:Y:S01]  /*85e0*/  FFMA R0, R53.reuse, R23, R0 ;  /* 0x0000001735007223 */ /* 0x040fe20000000000 */
[----:B------:R-:W-:Y:S01]  /*85f0*/  LOP3.LUT R23, R72, 0xffff0000, RZ, 0xc0, !PT ;  /* 0xffff000048177812 */ /* 0x000fe200078ec0ff */
[----:B------:R-:W-:Y:S01]  /*8600*/  FFMA R2, R53, R40, R2 ;  /* 0x0000002835027223 */ /* 0x000fe20000000002 */
[----:B------:R-:W-:Y:S01]  /*8610*/  SHF.L.U32 R40, R73, 0x10, RZ ;  /* 0x0000001049287819 */ /* 0x000fe200000006ff */
[C---:B------:R-:W-:Y:S01]  /*8620*/  FMUL R3, R52.reuse, R4 ;  /* 0x0000000434037220 */ /* 0x040fe20000400000 */
[C---:B------:R-:W-:Y:S01]  /*8630*/  SHF.L.U32 R56, R79.reuse, 0x10, RZ ;  /* 0x000000104f387819 */ /* 0x040fe200000006ff */
[----:B------:R-:W-:Y:S01]  /*8640*/  FMUL R20, R52, R5 ;  /* 0x0000000534147220 */ /* 0x000fe20000400000 */
[----:B------:R-:W-:Y:S01]  /*8650*/  F2FP.BF16.F32.PACK_AB R115, R2, R0 ;  /* 0x000000000273723e */ /* 0x000fe200000010ff */
[----:B------:R-:W-:Y:S01]  /*8660*/  FMUL R21, R52, R6 ;  /* 0x0000000634157220 */ /* 0x000fe20000400000 */
[----:B------:R-:W-:Y:S01]  /*8670*/  LOP3.LUT R57, R79, 0xffff0000, RZ, 0xc0, !PT ;  /* 0xffff00004f397812 */ /* 0x000fe200078ec0ff */
[C---:B------:R-:W-:Y:S01]  /*8680*/  FFMA R3, R53.reuse, R22, R3 ;  /* 0x0000001635037223 */ /* 0x040fe20000000003 */
[----:B------:R-:W-:Y:S01]  /*8690*/  FFMA R20, R53, R23, R20 ;  /* 0x0000001735147223 */ /* 0x000fe20000000014 */
[----:B------:R1:W-:Y:S01]  /*86a0*/  @!P1 STS.128 [R103+0x1200], R112 ;  /* 0x0012007067009388 */ /* 0x0003e20000000c00 */
[----:B------:R-:W-:Y:S01]  /*86b0*/  LOP3.LUT R23, R73, 0xffff0000, RZ, 0xc0, !PT ;  /* 0xffff000049177812 */ /* 0x000fe200078ec0ff */
[C---:B------:R-:W-:Y:S01]  /*86c0*/  FFMA R21, R53.reuse, R40, R21 ;  /* 0x0000002835157223 */ /* 0x040fe20000000015 */
[----:B------:R-:W-:Y:S01]  /*86d0*/  SHF.L.U32 R40, R74, 0x10, RZ ;  /* 0x000000104a287819 */ /* 0x000fe200000006ff */
[----:B------:R-:W-:Y:S01]  /*86e0*/  FMUL R0, R52, R7 ;  /* 0x0000000734007220 */ /* 0x000fe20000400000 */
[----:B------:R-:W-:Y:S01]  /*86f0*/  F2FP.BF16.F32.PACK_AB R116, R20, R3 ;  /* 0x000000031474723e */ /* 0x000fe200000010ff */
[----:B------:R-:W-:Y:S01]  /*8700*/  FMUL R2, R52, R8 ;  /* 0x0000000834027220 */ /* 0x000fe20000400000 */
[----:B------:R-:W-:Y:S01]  /*8710*/  ISETP.NE.AND P0, PT, R98, RZ, PT ;  /* 0x000000ff6200720c */ /* 0x000fe20003f05270 */
[C---:B------:R-:W-:Y:S01]  /*8720*/  FMUL R22, R52.reuse, R9 ;  /* 0x0000000934167220 */ /* 0x040fe20000400000 */
[C---:B------:R-:W-:Y:S01]  /*8730*/  FFMA R0, R53.reuse, R23, R0 ;  /* 0x0000001735007223 */ /* 0x040fe20000000000 */
[----:B------:R-:W-:Y:S01]  /*8740*/  FFMA R2, R53, R40, R2 ;  /* 0x0000002835027223 */ /* 0x000fe20000000002 */
[C---:B------:R-:W-:Y:S01]  /*8750*/  SHF.L.U32 R23, R75.reuse, 0x10, RZ ;  /* 0x000000104b177819 */ /* 0x040fe200000006ff */
[C---:B------:R-:W-:Y:S01]  /*8760*/  FMUL R3, R52.reuse, R10 ;  /* 0x0000000a34037220 */ /* 0x040fe20000400000 */
[----:B------:R-:W-:Y:S01]  /*8770*/  LOP3.LUT R40, R75, 0xffff0000, RZ, 0xc0, !PT ;  /* 0xffff00004b287812 */ /* 0x000fe200078ec0ff */
[C---:B------:R-:W-:Y:S01]  /*8780*/  FFMA R22, R53.reuse, R41, R22 ;  /* 0x0000002935167223 */ /* 0x040fe20000000016 */
[----:B------:R-:W-:Y:S01]  /*8790*/  FMUL R20, R52, R11 ;  /* 0x0000000b34147220 */ /* 0x000fe20000400000 */
[C---:B------:R-:W-:Y:S01]  /*87a0*/  FFMA R3, R53.reuse, R23, R3 ;  /* 0x0000001735037223 */ /* 0x040fe20000000003 */
        /* <DEDUP_REMOVED lines=27> */
[----:B------:R-:W-:Y:S02]  /*8960*/  F2FP.BF16.F32.PACK_AB R23, R42, R41 ;  /* 0x000000292a17723e */ /* 0x000fe400000010ff */
[----:B------:R-:W-:Y:S02]  /*8970*/  LEA R0, R68, UR50, 0x3 ;  /* 0x0000003244007c11 */ /* 0x000fe4000f8e18ff */
[----:B------:R-:W-:Y:S01]  /*8980*/  @P2 SHF.L.U32 R2, RZ, 0x1f, RZ ;  /* 0x0000001fff022819 */ /* 0x000fe200000006ff */
[----:B------:R1:W-:Y:S01]  /*8990*/  @!P1 STS.128 [R103+0x1a00], R20 ;  /* 0x001a001467009388 */ /* 0x0003e20000000c00 */
[----:B------:R-:W-:Y:S01]  /*89a0*/  @!PT LDS RZ, [RZ] ;  /* 0x00000000fffff984 */ /* 0x000fe20000000800 */
[----:B------:R-:W-:Y:S01]  /*89b0*/  @!PT LDS RZ, [RZ] ;  /* 0x00000000fffff984 */ /* 0x000fe20000000800 */
[----:B------:R-:W-:Y:S01]  /*89c0*/  @!PT LDS RZ, [RZ] ;  /* 0x00000000fffff984 */ /* 0x000fe20000000800 */
[----:B------:R-:W-:Y:S01]  /*89d0*/  @!PT LDS RZ, [RZ] ;  /* 0x00000000fffff984 */ /* 0x000fe20000000800 */
[----:B------:R3:W-:Y:S07]  /*89e0*/  MEMBAR.ALL.CTA ;  /* 0x0000000000007992 */ /* 0x0007ee0000008000 */
[----:B---3--:R-:W3:Y:S02]  /*89f0*/  FENCE.VIEW.ASYNC.S ;  /* 0x00000000000073c6 */ /* 0x008ee40000000000 */
[----:B------:R-:W-:Y:S05]  /*8a00*/  WARPSYNC.ALL ;  /* 0x0000000000007948 */ /* 0x000fea0003800000 */
[----:B------:R-:W-:Y:S01]  /*8a10*/  BSSY.RECONVERGENT B0, `(.L_x_125) ;  /* 0x0000011000007945 */ /* 0x000fe20003800200 */
[----:B---3--:R-:W-:Y:S06]  /*8a20*/  BAR.SYNC.DEFER_BLOCKING 0x1, 0x80 ;  /* 0x0042000000007b1d */ /* 0x008fec0000010000 */
[----:B------:R-:W-:Y:S05]  /*8a30*/  @P0 BRA `(.L_x_126) ;  /* 0x0000000000380947 */ /* 0x000fea0003800000 */
[----:B------:R-:W-:Y:S02]  /*8a40*/  UIADD3 UR12, UP0, UPT, UR58, 0xa80, URZ ;  /* 0x00000a803a0c7890 */ /* 0x000fe4000ff1e0ff */
[----:B------:R-:W-:Y:S02]  /*8a50*/  UIADD3 UR10, UPT, UPT, UR42, 0x40, URZ ;  /* 0x000000402a0a7890 */ /* 0x000fe4000fffe0ff */
[----:B------:R-:W-:Y:S02]  /*8a60*/  UIADD3 UR8, UPT, UPT, UR50, 0x1200, URZ ;  /* 0x0000120032087890 */ /* 0x000fe4000fffe0ff */
[----:B------:R-:W-:Y:S01]  /*8a70*/  UIADD3.X UR13, UPT, UPT, URZ, UR59, URZ, UP0, !UPT ;  /* 0x0000003bff0d7290 */ /* 0x000fe200087fe4ff */
[----:B------:R-:W-:Y:S01]  /*8a80*/  UMOV UR9, UR41 ;  /* 0x0000002900097c82 */ /* 0x000fe20008000000 */
[----:B------:R-:W-:Y:S01]  /*8a90*/  UMOV UR11, UR36 ;  /* 0x00000024000b7c82 */ /* 0x000fe20008000000 */
[----:B------:R-:W-:Y:S02]  /*8aa0*/  UIADD3 UR5, UPT, UPT, UR41, 0x40, URZ ;  /* 0x0000004029057890 */ /* 0x000fe4000fffe0ff */
[----:B------:R-:W-:Y:S01]  /*8ab0*/  UIADD3 UR4, UPT, UPT, UR50, 0x1a00, URZ ;  /* 0x00001a0032047890 */ /* 0x000fe2000fffe0ff */
[----:B------:R-:W-:Y:S03]  /*8ac0*/  UMOV UR7, UR36 ;  /* 0x0000002400077c82 */ /* 0x000fe60008000000 */
[----:B------:R3:W-:Y:S01]  /*8ad0*/  UTMASTG.3D [UR8], [UR12] ;  /* 0x000000080c0073b5 */ /* 0x0007e20008010000 */
[----:B------:R-:W-:Y:S04]  /*8ae0*/  UMOV UR6, UR10 ;  /* 0x0000000a00067c82 */ /* 0x000fe80008000000 */
[----:B------:R3:W-:Y:S01]  /*8af0*/  UTMASTG.3D [UR4], [UR12] ;  /* 0x000000040c0073b5 */ /* 0x0007e20008010000 */
[----:B------:R0:W-:Y:S01]  /*8b00*/  UTMACMDFLUSH ;  /* 0x00000000000079b7 */ /* 0x0001e20000000000 */
[----:B---3--:R-:W-:Y:S04]  /*8b10*/  DEPBAR.LE SB0, 0x1 ;  /* 0x000080400000791a */ /* 0x008fe80000000000 */
.L_x_126:
[----:B------:R-:W-:Y:S05]  /*8b20*/  BSYNC.RECONVERGENT B0 ;  /* 0x0000000000007941 */ /* 0x000fea0003800200 */
.L_x_125:
[----:B------:R-:W-:Y:S01]  /*8b30*/  BAR.SYNC.DEFER_BLOCKING 0x1, 0x80 ;  /* 0x0042000000007b1d */ /* 0x000fe20000010000 */
[----:B------:R-:W-:Y:S01]  /*8b40*/  UIADD3 UR43, UPT, UPT, UR57, 0x1, URZ ;  /* 0x00000001392b7890 */ /* 0x000fe2000fffe0ff */
[----:B-1----:R-:W-:Y:S01]  /*8b50*/  VIADD R23, R59, 0x10 ;  /* 0x000000103b177836 */ /* 0x002fe20000000000 */
[----:B------:R-:W-:Y:S02]  /*8b60*/  UIADD3 UR53, UPT, UPT, UR41, 0x10, URZ ;  /* 0x0000001029357890 */ /* 0x000fe4000fffe0ff */
[----:B------:R-:W-:Y:S02]  /*8b70*/  UISETP.NE.AND UP0, UPT, UR43, 0x4, UPT ;  /* 0x000000042b00788c */ /* 0x000fe4000bf05270 */
[----:B------:R-:W-:Y:S02]  /*8b80*/  SHF.R.U32.HI R21, RZ, 0x15, R23 ;  /* 0x00000015ff157819 */ /* 0x000fe40000011617 */
[----:B------:R-:W-:Y:S02]  /*8b90*/  USEL UR43, UR43, URZ, UP0 ;  /* 0x000000ff2b2b7287 */ /* 0x000fe40008000000 */
[----:B------:R-:W-:Y:S01]  /*8ba0*/  LOP3.LUT R22, R21, 0x3, RZ, 0xc0, !PT ;  /* 0x0000000315167812 */ /* 0x000fe200078ec0ff */
[----:B------:R1:W-:Y:S01]  /*8bb0*/  @P2 SYNCS.ARRIVE.TRANS64.RED.A1T0 RZ, [R106+URZ], RZ ;  /* 0x000000ff6aff29a7 */ /* 0x0003e200081004ff */
[----:B------:R-:W-:Y:S01]  /*8bc0*/  BSSY B1, `(.L_x_127) ;  /* 0x0000015000017945 */ /* 0x000fe20003800000 */
[----:B------:R-:W3:Y:S02]  /*8bd0*/  @P2 SYNCS.PHASECHK.TRANS64.TRYWAIT P0, [R0+URZ+0x50], R2 ;  /* 0x00005002000025a7 */ /* 0x000ee400080011ff */
[----:B---3--:R-:W-:Y:S01]  /*8be0*/  @P2 SEL R70, RZ, 0x1, !P0 ;  /* 0x00000001ff462807 */ /* 0x008fe20004000000 */
[----:B-1----:R-:W-:Y:S06]  /*8bf0*/  @!P2 BRA `(.L_x_128) ;  /* 0x000000000044a947 */ /* 0x002fec0003800000 */
[----:B------:R-:W-:Y:S01]  /*8c00*/  ISETP.NE.AND P1, PT, R71, RZ, PT ;  /* 0x000000ff4700720c */ /* 0x000fe20003f25270 */
[----:B------:R-:W-:Y:S01]  /*8c10*/  BSSY B0, `(.L_x_129) ;  /* 0x0000009000007945 */ /* 0x000fe20003800000 */
[----:B------:R-:W-:Y:S11]  /*8c20*/  ISETP.NE.AND P0, PT, R70, RZ, PT ;  /* 0x000000ff4600720c */ /* 0x000ff60003f05270 */
[----:B------:R-:W-:Y:S05]  /*8c30*/  @P1 IMAD R3, R68, 0x1000, R104 ;  /* 0x0000100044031824 */ /* 0x000fea00078e0268 */
[----:B------:R-:W-:Y:S05]  /*8c40*/  @P1 IADD3 R2, PT, PT, R3, UR50, RZ ;  /* 0x0000003203021c10 */ /* 0x000fea000fffe0ff */
[----:B------:R-:W-:Y:S01]  /*8c50*/  @P1 IMAD.IADD R2, R69, 0x1, R2 ;  /* 0x0000000145021824 */ /* 0x000fe200078e0202 */
[----:B------:R-:W-:Y:S06]  /*8c60*/  @P0 BRA `(.L_x_130) ;  /* 0x00000000000c0947 */ /* 0x000fec0003800000 */
[----:B------:R-:W-:Y:S04]  /*8c70*/  SHF.L.U32 R20, RZ, 0x1f, RZ ;  /* 0x0000001fff147819 */ /* 0x000fe800000006ff */
[----:B------:R-:W1:Y:S02]  /*8c80*/  SYNCS.PHASECHK.TRANS64.TRYWAIT P0, [R0+URZ+0x50], R20 ;  /* 0x00005014000075a7 */ /* 0x000e6400080011ff */
[----:B-1----:R-:W-:Y:S05]  /*8c90*/  @!P0 BRA `(.L_x_131) ;  /* 0x0000006400788947 */ /* 0x002fea0003800000 */
.L_x_130:
[----:B------:R-:W-:Y:S05]  /*8ca0*/  BSYNC B0 ;  /* 0x0000000000007941 */ /* 0x000fea0003800000 */
.L_x_129:
[----:B------:R-:W-:Y:S02]  /*8cb0*/  ISETP.NE.AND P0, PT, R71, RZ, PT ;  /* 0x000000ff4700720c */ /* 0x000fe40003f05270 */
[----:B------:R-:W-:Y:S11]  /*8cc0*/  IADD3 R68, PT, PT, R68, 0x1, RZ ;  /* 0x0000000144447810 */ /* 0x000ff60007ffe0ff */
[----:B------:R3:W4:Y:S04]  /*8cd0*/  @P0 LDS.128 R60, [R3+UR50+0x200] ;  /* 0x00020032033c0984 */ /* 0x0007280008000c00 */
[----:B------:R3:W1:Y:S04]  /*8ce0*/  @P0 LDS.128 R72, [R3+UR50+0xa00] ;  /* 0x000a003203480984 */ /* 0x0006680008000c00 */
[----:B------:R3:W1:Y:S04]  /*8cf0*/  @P0 LDS.128 R64, [R2+0x200] ;  /* 0x0002000002400984 */ /* 0x0006680000000c00 */
[----:B------:R3:W1:Y:S02]  /*8d00*/  @P0 LDS.128 R76, [R2+0xa00] ;  /* 0x000a0000024c0984 */ /* 0x0006640000000c00 */
.L_x_128:
[----:B------:R-:W-:Y:S05]  /*8d10*/  BSYNC B1 ;  /* 0x0000000000017941 */ /* 0x000fea0003800000 */
.L_x_127:
[----:B------:R-:W-:Y:S11]  /*8d20*/  ISETP.NE.AND P0, PT, R98, R22, PT ;  /* 0x000000166200720c */ /* 0x000ff60003f05270 */
[----:B------:R-:W-:Y:S02]  /*8d30*/  @!UPT UIADD3 URZ, UPT, UPT, URZ, URZ, URZ ;  /* 0x000000fffffff290 */ /* 0x000fe4000fffe0ff */
[----:B------:R-:W-:Y:S05]  /*8d40*/  @P0 BRA `(.L_x_132) ;  /* 0x0000000000bc0947 */ /* 0x000fea0003800000 */
[----:B------:R-:W-:Y:S11]  /*8d50*/  LOP3.LUT P0, RZ, R21, 0x3, R99, 0x48, !PT ;  /* 0x0000000315ff7812 */ /* 0x000ff60007804863 */
[----:B------:R-:W-:Y:S02]  /*8d60*/  @!UPT UIADD3 URZ, UPT, UPT, URZ, URZ, URZ ;  /* 0x000000fffffff290 */ /* 0x000fe4000fffe0ff */
[----:B------:R-:W-:Y:S05]  /*8d70*/  @!P0 BRA `(.L_x_133) ;  /* 0x0000000000408947 */ /* 0x000fea0003800000 */
[----:B------:R-:W5:Y:S01]  /*8d80*/  LDCU.64 UR8, c[0x4][0x70] ;  /* 0x01000e00ff0877ac */ /* 0x000f620008000a00 */
[----:B---3--:R-:W-:Y:S01]  /*8d90*/  MOV R3, 0x0 ;  /* 0x0000000000037802 */ /* 0x008fe20000000f00 */
[----:B------:R-:W-:Y:S02]  /*8da0*/  HFMA2 R12, -RZ, RZ, 0, 5.9604644775390625e-08 ;  /* 0x00000001ff0c7431 */ /* 0x000fe400000001ff */
[----:B------:R-:W-:Y:S02]  /*8db0*/  IMAD.MOV.U32 R8, RZ, RZ, 0x192 ;  /* 0x00000192ff087424 */ /* 0x000fe400078e00ff */
[----:B------:R-:W-:Y:S01]  /*8dc0*/  IMAD.MOV.U32 R13, RZ, RZ, RZ ;  /* 0x000000ffff0d7224 */ /* 0x000fe200078e00ff */
[----:B------:R-:W3:Y:S01]  /*8dd0*/  LDCU.64 UR6, c[0x4][0x78] ;  /* 0x01000f00ff0677ac */ /* 0x000ee20008000a00 */
[----:B------:R-:W1:Y:S01]  /*8de0*/  LDC.64 R2, c[0x4][R3] ;  /* 0x0100000003027b82 */ /* 0x000e620000000a00 */
[----:B------:R-:W2:Y:S01]  /*8df0*/  LDCU.64 UR4, c[0x4][0x10] ;  /* 0x01000200ff0477ac */ /* 0x000ea20008000a00 */
[----:B-----5:R-:W-:Y:S01]  /*8e00*/  MOV R5, UR9 ;  /* 0x0000000900057c02 */ /* 0x020fe20008000f00 */
[----:B------:R-:W-:Y:S01]  /*8e10*/  IMAD.U32 R4, RZ, RZ, UR8 ;  /* 0x00000008ff047e24 */ /* 0x000fe2000f8e00ff */
[----:B---3--:R-:W-:Y:S01]  /*8e20*/  MOV R7, UR7 ;  /* 0x0000000700077c02 */ /* 0x008fe20008000f00 */
[----:B------:R-:W-:Y:S01]  /*8e30*/  IMAD.U32 R6, RZ, RZ, UR6 ;  /* 0x00000006ff067e24 */ /* 0x000fe2000f8e00ff */
[----:B--2---:R-:W-:Y:S01]  /*8e40*/  MOV R11, UR5 ;  /* 0x00000005000b7c02 */ /* 0x004fe20008000f00 */
[----:B------:R-:W-:Y:S02]  /*8e50*/  IMAD.U32 R10, RZ, RZ, UR4 ;  /* 0x00000004ff0a7e24 */ /* 0x000fe4000f8e00ff */
[----:B-1----:R-:W-:Y:S07]  /*8e60*/  LEPC R20, `(.L_x_133) ;  /* 0x000000001014794e */ /* 0x002fee0000000000 */
[----:B----4-:R-:W-:Y:S05]  /*8e70*/  CALL.ABS.NOINC R2 ;  /* 0x0000000002007343 */ /* 0x010fea0003c00000 */
.L_x_133:
[----:B------:R-:W-:Y:S05]  /*8e80*/  WARPSYNC.ALL ;  /* 0x0000000000007948 */ /* 0x000fea0003800000 */
[C---:B------:R-:W-:Y:S01]  /*8e90*/  R2UR UR4, R23.reuse ;  /* 0x00000000170472ca */ /* 0x040fe200000e0000 */
[----:B-1----:R-:W-:Y:S05]  /*8ea0*/  VIADD R0, R23, 0x40 ;  /* 0x0000004017007836 */ /* 0x002fea0000000000 */
[----:B------:R-:W-:Y:S04]  /*8eb0*/  SHF.R.U32.HI R0, RZ, 0x15, R0 ;  /* 0x00000015ff007819 */ /* 0x000fe80000011600 */
[----:B------:R-:W-:Y:S03]  /*8ec0*/  LOP3.LUT P0, RZ, R0, 0x3, R99, 0x48, !PT ;  /* 0x0000000300ff7812 */ /* 0x000fe60007804863 */
[----:B------:R-:W1:Y:S10]  /*8ed0*/  LDTM.x16 R24, tmem[UR4] ;  /* 0x00000004001879ee */ /* 0x000e740008240000 */
[----:B-1----:R-:W-:Y:S05]  /*8ee0*/  @!P0 BRA `(.L_x_134) ;  /* 0x0000000000408947 */ /* 0x002fea0003800000 */
[----:B------:R-:W1:Y:S01]  /*8ef0*/  LDCU.64 UR8, c[0x4][0x70] ;  /* 0x01000e00ff0877ac */ /* 0x000e620008000a00 */
[----:B---3--:R-:W-:Y:S01]  /*8f00*/  MOV R3, 0x0 ;  /* 0x0000000000037802 */ /* 0x008fe20000000f00 */
[----:B------:R-:W-:Y:S02]  /*8f10*/  HFMA2 R12, -RZ, RZ, 0, 5.9604644775390625e-08 ;  /* 0x00000001ff0c7431 */ /* 0x000fe400000001ff */
[----:B------:R-:W-:Y:S02]  /*8f20*/  IMAD.MOV.U32 R8, RZ, RZ, 0x192 ;  /* 0x00000192ff087424 */ /* 0x000fe400078e00ff */
[----:B------:R-:W-:Y:S01]  /*8f30*/  IMAD.MOV.U32 R13, RZ, RZ, RZ ;  /* 0x000000ffff0d7224 */ /* 0x000fe200078e00ff */
[----:B------:R-:W3:Y:S01]  /*8f40*/  LDCU.64 UR6, c[0x4][0x78] ;  /* 0x01000f00ff0677ac */ /* 0x000ee20008000a00 */
[----:B------:R-:W2:Y:S01]  /*8f50*/  LDC.64 R2, c[0x4][R3] ;  /* 0x0100000003027b82 */ /* 0x000ea20000000a00 */
        /* <DEDUP_REMOVED lines=9> */
.L_x_134:
[----:B------:R-:W-:Y:S05]  /*8ff0*/  WARPSYNC.ALL ;  /* 0x0000000000007948 */ /* 0x000fea0003800000 */
[----:B------:R-:W-:Y:S11]  /*9000*/  R2UR UR4, R23 ;  /* 0x00000000170472ca */ /* 0x000ff600000e0000 */
[----:B------:R-:W-:Y:S02]  /*9010*/  @!UPT UIADD3 URZ, UPT, UPT, URZ, URZ, URZ ;  /* 0x000000fffffff290 */ /* 0x000fe4000fffe0ff */
[----:B------:R-:W1:Y:S02]  /*9020*/  LDTM.x16 R4, tmem[UR4+0x40] ;  /* 0x00004004000479ee */ /* 0x000e640008240000 */
[----:B-1----:R-:W-:Y:S01]  /*9030*/  NOP ;  /* 0x0000000000007918 */ /* 0x002fe20000000000 */
.L_x_132:
[----:B------:R-:W-:Y:S01]  /*9040*/  ISETP.NE.AND P2, PT, R105, RZ, PT ;  /* 0x000000ff6900720c */ /* 0x000fe20003f45270 */
[----:B-1----:R-:W-:Y:S01]  /*9050*/  FMUL R0, R52, R24 ;  /* 0x0000001834007220 */ /* 0x002fe20000400000 */
[----:B---34-:R-:W-:Y:S01]  /*9060*/  SHF.L.U32 R3, R60, 0x10, RZ ;  /* 0x000000103c037819 */ /* 0x018fe200000006ff */
        /* <DEDUP_REMOVED lines=146> */
.L_x_136:
[----:B------:R-:W-:Y:S05]  /*9990*/  BSYNC.RECONVERGENT B0 ;  /* 0x0000000000007941 */ /* 0x000fea0003800200 */
.L_x_135:
[----:B------:R-:W-:Y:S01]  /*99a0*/  BAR.SYNC.DEFER_BLOCKING 0x1, 0x80 ;  /* 0x0042000000007b1d */ /* 0x000fe20000010000 */
[----:B------:R-:W-:Y:S04]  /*99b0*/  UIADD3 UR40, UPT, UPT, UR43, 0x1, URZ ;  /* 0x000000012b287890 */ /* 0x000fe8000fffe0ff */
[----:B------:R-:W-:Y:S04]  /*99c0*/  UISETP.NE.AND UP0, UPT, UR40, 0x4, UPT ;  /* 0x000000042800788c */ /* 0x000fe8000bf05270 */
[----:B------:R-:W-:Y:S01]  /*99d0*/  USEL UR40, UR40, URZ, UP0 ;  /* 0x000000ff28287287 */ /* 0x000fe20008000000 */
[----:B------:R3:W-:Y:S01]  /*99e0*/  @P2 SYNCS.ARRIVE.TRANS64.RED.A1T0 RZ, [R106+URZ], RZ ;  /* 0x000000ff6aff29a7 */ /* 0x0007e200081004ff */
[----:B------:R-:W-:Y:S01]  /*99f0*/  BSSY B1, `(.L_x_137) ;  /* 0x000001a000017945 */ /* 0x000fe20003800000 */
[----:B------:R-:W4:Y:S01]  /*9a00*/  @P2 SYNCS.PHASECHK.TRANS64.TRYWAIT P0, [R0+URZ+0x50], R2 ;  /* 0x00005002000025a7 */ /* 0x000f2200080011ff */
[----:B---3--:R-:W-:Y:S01]  /*9a10*/  HFMA2 R106, -RZ, RZ, 0, 0 ;  /* 0x00000000ff6a7431 */ /* 0x008fe200000001ff */
[----:B----4-:R-:W-:Y:S01]  /*9a20*/  @P2 SEL R70, RZ, 0x1, !P0 ;  /* 0x00000001ff462807 */ /* 0x010fe20004000000 */
[----:B------:R-:W-:Y:S06]  /*9a30*/  @!P2 BRA `(.L_x_138) ;  /* 0x000000000054a947 */ /* 0x000fec0003800000 */
[----:B------:R-:W-:Y:S01]  /*9a40*/  ISETP.NE.AND P1, PT, R71, RZ, PT ;  /* 0x000000ff4700720c */ /* 0x000fe20003f25270 */
[----:B------:R-:W-:Y:S01]  /*9a50*/  BSSY B0, `(.L_x_139) ;  /* 0x0000009000007945 */ /* 0x000fe20003800000 */
[----:B------:R-:W-:Y:S11]  /*9a60*/  ISETP.NE.AND P0, PT, R70, RZ, PT ;  /* 0x000000ff4600720c */ /* 0x000ff60003f05270 */
[----:B------:R-:W-:Y:S05]  /*9a70*/  @P1 IMAD R3, R68, 0x1000, R104 ;  /* 0x0000100044031824 */ /* 0x000fea00078e0268 */
[----:B------:R-:W-:Y:S05]  /*9a80*/  @P1 IADD3 R2, PT, PT, R3, UR50, RZ ;  /* 0x0000003203021c10 */ /* 0x000fea000fffe0ff */
[----:B------:R-:W-:Y:S01]  /*9a90*/  @P1 IMAD.IADD R2, R69, 0x1, R2 ;  /* 0x0000000145021824 */ /* 0x000fe200078e0202 */
[----:B------:R-:W-:Y:S06]  /*9aa0*/  @P0 BRA `(.L_x_140) ;  /* 0x00000000000c0947 */ /* 0x000fec0003800000 */
[----:B-1----:R-:W-:Y:S04]  /*9ab0*/  SHF.L.U32 R20, RZ, 0x1f, RZ ;  /* 0x0000001fff147819 */ /* 0x002fe800000006ff */
[----:B------:R-:W1:Y:S02]  /*9ac0*/  SYNCS.PHASECHK.TRANS64.TRYWAIT P0, [R0+URZ+0x50], R20 ;  /* 0x00005014000075a7 */ /* 0x000e6400080011ff */
[----:B-1----:R-:W-:Y:S05]  /*9ad0*/  @!P0 BRA `(.L_x_141) ;  /* 0x0000005400fc8947 */ /* 0x002fea0003800000 */
.L_x_140:
[----:B------:R-:W-:Y:S05]  /*9ae0*/  BSYNC B0 ;  /* 0x0000000000007941 */ /* 0x000fea0003800000 */
.L_x_139:
[----:B------:R-:W-:Y:S01]  /*9af0*/  ISETP.NE.AND P0, PT, R71, RZ, PT ;  /* 0x000000ff4700720c */ /* 0x000fe20003f05270 */
[----:B------:R-:W-:Y:S11]  /*9b00*/  VIADD R68, R68, 0x1 ;  /* 0x0000000144447836 */ /* 0x000ff60000000000 */
[----:B------:R-:W-:Y:S01]  /*9b10*/  @!UPT UIADD3 URZ, UPT, UPT, URZ, URZ, URZ ;  /* 0x000000fffffff290 */ /* 0x000fe2000fffe0ff */
[----:B------:R3:W4:Y:S04]  /*9b20*/  @P0 LDS.128 R60, [R3+UR50+0x200] ;  /* 0x00020032033c0984 */ /* 0x0007280008000c00 */
[----:B------:R3:W1:Y:S04]  /*9b30*/  @P0 LDS.128 R72, [R3+UR50+0xa00] ;  /* 0x000a003203480984 */ /* 0x0006680008000c00 */
[----:B------:R3:W1:Y:S04]  /*9b40*/  @P0 LDS.128 R64, [R2+0x200] ;  /* 0x0002000002400984 */ /* 0x0006680000000c00 */
[----:B------:R3:W1:Y:S01]  /*9b50*/  @P0 LDS.128 R76, [R2+0xa00] ;  /* 0x000a0000024c0984 */ /* 0x0006620000000c00 */
[C---:B------:R-:W-:Y:S04]  /*9b60*/  ISETP.NE.AND P0, PT, R68.reuse, 0x4, PT ;  /* 0x000000044400780c */ /* 0x040fe80003f05270 */
[----:B------:R-:W-:Y:S02]  /*9b70*/  SEL R68, R68, RZ, P0 ;  /* 0x000000ff44447207 */ /* 0x000fe40000000000 */
[----:B------:R-:W-:Y:S02]  /*9b80*/  SEL R106, RZ, 0x1, P0 ;  /* 0x00000001ff6a7807 */ /* 0x000fe40000000000 */
.L_x_138:
[----:B------:R-:W-:Y:S05]  /*9b90*/  BSYNC B1 ;  /* 0x0000000000017941 */ /* 0x000fea0003800000 */
.L_x_137:
[----:B---3--:R-:W-:Y:S05]  /*9ba0*/  VIADD R3, R59, 0x400010 ;  /* 0x004000103b037836 */ /* 0x008fea0000000000 */
[----:B-1----:R-:W-:Y:S04]  /*9bb0*/  SHF.R.U32.HI R0, RZ, 0x15, R3 ;  /* 0x00000015ff007819 */ /* 0x002fe80000011603 */
        /* <DEDUP_REMOVED lines=23> */
.L_x_143:
        /* <DEDUP_REMOVED lines=23> */
.L_x_144:
[----:B------:R-:W-:Y:S05]  /*9ea0*/  WARPSYNC.ALL ;  /* 0x0000000000007948 */ /* 0x000fea0003800000 */
[----:B------:R-:W-:Y:S11]  /*9eb0*/  R2UR UR4, R2 ;  /* 0x00000000020472ca */ /* 0x000ff600000e0000 */
[----:B------:R-:W-:Y:S02]  /*9ec0*/  @!UPT UIADD3 URZ, UPT, UPT, URZ, URZ, URZ ;  /* 0x000000fffffff290 */ /* 0x000fe4000fffe0ff */
[----:B------:R-:W1:Y:S02]  /*9ed0*/  LDTM.x16 R4, tmem[UR4+0x40] ;  /* 0x00004004000479ee */ /* 0x000e640008240000 */
[----:B-1----:R-:W-:Y:S01]  /*9ee0*/  NOP ;  /* 0x0000000000007918 */ /* 0x002fe20000000000 */
.L_x_142:
[----:B------:R-:W-:Y:S01]  /*9ef0*/  ISETP.NE.AND P2, PT, R105, RZ, PT ;  /* 0x000000ff6900720c */ /* 0x000fe20003f45270 */
[----:B------:R-:W-:Y:S01]  /*9f00*/  FMUL R0, R52, R24 ;  /* 0x0000001834007220 */ /* 0x000fe20000400000 */
[----:B----4-:R-:W-:Y:S01]  /*9f10*/  SHF.L.U32 R3, R60, 0x10, RZ ;  /* 0x000000103c037819 */ /* 0x010fe200000006ff */
        /* <DEDUP_REMOVED lines=121> */
[----:B------:R-:W-:Y:S01]  /*a6b0*/  @P2 SHF.L.U32 R2, R106, 0x1f, RZ ;  /* 0x0000001f6a022819 */ /* 0x000fe200000006ff */
        /* <DEDUP_REMOVED lines=16> */
[----:B------:R-:W-:Y:S02]  /*a7c0*/  UIADD3 UR5, UPT, UPT, UR41, 0x50, URZ ;  /* 0x0000005029057890 */ /* 0x000fe4000fffe0ff */
[----:B------:R-:W-:Y:S01]  /*a7d0*/  UIADD3 UR4, UPT, UPT, UR50, 0x3a00, URZ ;  /* 0x00003a0032047890 */ /* 0x000fe2000fffe0ff */
[----:B------:R-:W-:Y:S01]  /*a7e0*/  UMOV UR7, UR36 ;  /* 0x0000002400077c82 */ /* 0x000fe20008000000 */
[----:B------:R-:W-:Y:S03]  /*a7f0*/  UMOV UR6, UR54 ;  /* 0x0000003600067c82 */ /* 0x000fe60008000000 */
[----:B------:R3:W-:Y:S04]  /*a800*/  UTMASTG.3D [UR52], [UR8] ;  /* 0x00000034080073b5 */ /* 0x0007e80008010000 */
[----:B------:R3:W-:Y:S01]  /*a810*/  UTMASTG.3D [UR4], [UR8] ;  /* 0x00000004080073b5 */ /* 0x0007e20008010000 */
[----:B------:R0:W-:Y:S01]  /*a820*/  UTMACMDFLUSH ;  /* 0x00000000000079b7 */ /* 0x0001e20000000000 */
[----:B---3--:R-:W-:Y:S04]  /*a830*/  DEPBAR.LE SB0, 0x1 ;  /* 0x000080400000791a */ /* 0x008fe80000000000 */
.L_x_146:
[----:B------:R-:W-:Y:S05]  /*a840*/  BSYNC.RECONVERGENT B0 ;  /* 0x0000000000007941 */ /* 0x000fea0003800200 */
.L_x_145:
        /* <DEDUP_REMOVED lines=20> */
[----:B------:R-:W-:Y:S04]  /*a990*/  SHF.L.U32 R20, R106, 0x1f, RZ ;  /* 0x0000001f6a147819 */ /* 0x000fe800000006ff */
[----:B------:R-:W1:Y:S02]  /*a9a0*/  SYNCS.PHASECHK.TRANS64.TRYWAIT P0, [R0+URZ+0x50], R20 ;  /* 0x00005014000075a7 */ /* 0x000e6400080011ff */
[----:B-1----:R-:W-:Y:S05]  /*a9b0*/  @!P0 BRA `(.L_x_151) ;  /* 0x0000004800588947 */ /* 0x002fea0003800000 */
.L_x_150:
[----:B------:R-:W-:Y:S05]  /*a9c0*/  BSYNC B0 ;  /* 0x0000000000007941 */ /* 0x000fea0003800000 */
.L_x_149:
[----:B------:R-:W-:Y:S01]  /*a9d0*/  ISETP.NE.AND P0, PT, R71, RZ, PT ;  /* 0x000000ff4700720c */ /* 0x000fe20003f05270 */
[----:B------:R-:W-:Y:S11]  /*a9e0*/  VIADD R68, R68, 0x1 ;  /* 0x0000000144447836 */ /* 0x000ff60000000000 */
[----:B------:R-:W-:Y:S01]  /*a9f0*/  @!UPT UIADD3 URZ, UPT, UPT, URZ, URZ, URZ ;  /* 0x000000fffffff290 */ /* 0x000fe2000fffe0ff */
[----:B------:R3:W4:Y:S04]  /*aa00*/  @P0 LDS.128 R60, [R3+UR50+0x200] ;  /* 0x00020032033c0984 */ /* 0x0007280008000c00 */
[----:B------:R3:W2:Y:S04]  /*aa10*/  @P0 LDS.128 R72, [R3+UR50+0xa00] ;  /* 0x000a003203480984 */ /* 0x0006a80008000c00 */
[----:B------:R3:W2:Y:S04]  /*aa20*/  @P0 LDS.128 R64, [R2+0x200] ;  /* 0x0002000002400984 */ /* 0x0006a80000000c00 */
[----:B------:R3:W2:Y:S01]  /*aa30*/  @P0 LDS.128 R76, [R2+0xa00] ;  /* 0x000a0000024c0984 */ /* 0x0006a20000000c00 */
[C---:B------:R-:W-:Y:S04]  /*aa40*/  ISETP.NE.AND P0, PT, R68.reuse, 0x4, PT ;  /* 0x000000044400780c */ /* 0x040fe80003f05270 */
[----:B-1----:R-:W-:Y:S02]  /*aa50*/  SEL R0, RZ, 0x1, P0 ;  /* 0x00000001ff007807 */ /* 0x002fe40000000000 */
[----:B------:R-:W-:Y:S02]  /*aa60*/  SEL R68, R68, RZ, P0 ;  /* 0x000000ff44447207 */ /* 0x000fe40000000000 */
[----:B------:R-:W-:Y:S02]  /*aa70*/  LOP3.LUT R106, R106, R0, RZ, 0x3c, !PT ;  /* 0x000000006a6a7212 */ /* 0x000fe400078e3cff */
.L_x_148:
[----:B------:R-:W-:Y:S05]  /*aa80*/  BSYNC B1 ;  /* 0x0000000000017941 */ /* 0x000fea0003800000 */
.L_x_147:
[----:B------:R-:W-:Y:S11]  /*aa90*/  ISETP.NE.AND P0, PT, R98, R22, PT ;  /* 0x000000166200720c */ /* 0x000ff60003f05270 */
[----:B------:R-:W-:Y:S02]  /*aaa0*/  @!UPT UIADD3 URZ, UPT, UPT, URZ, URZ, URZ ;  /* 0x000000fffffff290 */ /* 0x000fe4000fffe0ff */
[----:B------:R-:W-:Y:S05]  /*aab0*/  @P0 BRA `(.L_x_152) ;  /* 0x0000000000bc0947 */ /* 0x000fea0003800000 */
[----:B------:R-:W-:Y:S11]  /*aac0*/  LOP3.LUT P0, RZ, R21, 0x3, R99, 0x48, !PT ;  /* 0x0000000315ff7812 */ /* 0x000ff60007804863 */
[----:B------:R-:W-:Y:S02]  /*aad0*/  @!UPT UIADD3 URZ, UPT, UPT, URZ, URZ, URZ ;  /* 0x000000fffffff290 */ /* 0x000fe4000fffe0ff */
[----:B------:R-:W-:Y:S05]  /*aae0*/  @!P0 BRA `(.L_x_153) ;  /* 0x0000000000408947 */ /* 0x000fea0003800000 */
        /* <DEDUP_REMOVED lines=16> */
.L_x_153:
        /* <DEDUP_REMOVED lines=23> */
.L_x_154:
[----:B------:R-:W-:Y:S05]  /*ad60*/  WARPSYNC.ALL ;  /* 0x0000000000007948 */ /* 0x000fea0003800000 */
[----:B------:R-:W-:Y:S11]  /*ad70*/  R2UR UR4, R23 ;  /* 0x00000000170472ca */ /* 0x000ff600000e0000 */
[----:B------:R-:W-:Y:S02]  /*ad80*/  @!UPT UIADD3 URZ, UPT, UPT, URZ, URZ, URZ ;  /* 0x000000fffffff290 */ /* 0x000fe4000fffe0ff */
[----:B------:R-:W1:Y:S02]  /*ad90*/  LDTM.x16 R4, tmem[UR4+0x40] ;  /* 0x00004004000479ee */ /* 0x000e640008240000 */
[----:B-1----:R-:W-:Y:S01]  /*ada0*/  NOP ;  /* 0x0000000000007918 */ /* 0x002fe20000000000 */
.L_x_152:
[----:B------:R-:W-:Y:S01]  /*adb0*/  ISETP.NE.AND P2, PT, R105, RZ, PT ;  /* 0x000000ff6900720c */ /* 0x000fe20003f45270 */
[----:B------:R-:W-:Y:S01]  /*adc0*/  FMUL R0, R52, R24 ;  /* 0x0000001834007220 */ /* 0x000fe20000400000 */
        /* <DEDUP_REMOVED lines=22> */
[----:B--2---:R-:W-:Y:S01]  /*af30*/  LOP3.LUT R41, R66, 0xffff0000, RZ, 0xc0, !PT ;  /* 0xffff000042297812 */ /* 0x004fe200078ec0ff */
        /* <DEDUP_REMOVED lines=106> */
[----:B--2---:R-:W2:Y:S02]  /*b5e0*/  FENCE.VIEW.ASYNC.S ;  /* 0x00000000000073c6 */ /* 0x004ea40000000000 */
[----:B------:R-:W-:Y:S05]  /*b5f0*/  WARPSYNC.ALL ;  /* 0x0000000000007948 */ /* 0x000fea0003800000 */
[----:B------:R-:W-:Y:S01]  /*b600*/  BSSY.RECONVERGENT B0, `(.L_x_155) ;  /* 0x0000012000007945 */ /* 0x000fe20003800200 */
[----:B--2---:R-:W-:Y:S06]  /*b610*/  BAR.SYNC.DEFER_BLOCKING 0x1, 0x80 ;  /* 0x0042000000007b1d */ /* 0x004fec0000010000 */
[----:B------:R-:W-:Y:S05]  /*b620*/  @P0 BRA `(.L_x_156) ;  /* 0x00000000003c0947 */ /* 0x000fea0003800000 */
[----:B------:R-:W-:Y:S02]  /*b630*/  UIADD3 UR4, UPT, UPT, UR50, 0x200, URZ ;  /* 0x0000020032047890 */ /* 0x000fe4000fffe0ff */
[----:B------:R-:W-:Y:S01]  /*b640*/  UIADD3 UR8, UP0, UPT, UR58, 0xa80, URZ ;  /* 0x00000a803a087890 */ /* 0x000fe2000ff1e0ff */
[----:B------:R-:W-:Y:S01]  /*b650*/  UMOV UR54, UR42 ;  /* 0x0000002a00367c82 */ /* 0x000fe20008000000 */
[----:B------:R-:W-:Y:S02]  /*b660*/  UMOV UR55, UR36 ;  /* 0x0000002400377c82 */ /* 0x000fe40008000000 */
[----:B------:R-:W-:Y:S01]  /*b670*/  MOV R88, UR4 ;  /* 0x0000000400587c02 */ /* 0x000fe20008000f00 */
[----:B------:R-:W-:Y:S02]  /*b680*/  UIADD3.X UR9, UPT, UPT, URZ, UR59, URZ, UP0, !UPT ;  /* 0x0000003bff097290 */ /* 0x000fe400087fe4ff */
[----:B------:R-:W-:Y:S01]  /*b690*/  UIADD3 UR5, UPT, UPT, UR41, 0x60, URZ ;  /* 0x0000006029057890 */ /* 0x000fe2000fffe0ff */
[----:B------:R-:W-:Y:S01]  /*b6a0*/  R2UR UR52, R88 ;  /* 0x00000000583472ca */ /* 0x000fe200000e0000 */
[----:B------:R-:W-:Y:S01]  /*b6b0*/  UIADD3 UR4, UPT, UPT, UR50, 0xa00, URZ ;  /* 0x00000a0032047890 */ /* 0x000fe2000fffe0ff */
[----:B------:R-:W-:Y:S01]  /*b6c0*/  UMOV UR6, UR42 ;  /* 0x0000002a00067c82 */ /* 0x000fe20008000000 */
[----:B------:R-:W-:Y:S10]  /*b6d0*/  UMOV UR7, UR36 ;  /* 0x0000002400077c82 */ /* 0x000ff40008000000 */
[----:B------:R2:W-:Y:S01]  /*b6e0*/  UTMASTG.3D [UR52], [UR8] ;  /* 0x00000034080073b5 */ /* 0x0005e20008010000 */
[----:B------:R2:W-:Y:S01]  /*b6f0*/  UTMASTG.3D [UR4], [UR8] ;  /* 0x00000004080073b5 */ /* 0x0005e20008010000 */
[----:B------:R0:W-:Y:S01]  /*b700*/  UTMACMDFLUSH ;  /* 0x00000000000079b7 */ /* 0x0001e20000000000 */
[----:B--2---:R-:W-:Y:S04]  /*b710*/  DEPBAR.LE SB0, 0x1 ;  /* 0x000080400000791a */ /* 0x004fe80000000000 */
.L_x_156:
[----:B------:R-:W-:Y:S05]  /*b720*/  BSYNC.RECONVERGENT B0 ;  /* 0x0000000000007941 */ /* 0x000fea0003800200 */
.L_x_155:
[----:B------:R-:W-:Y:S01]  /*b730*/  BAR.SYNC.DEFER_BLOCKING 0x1, 0x80 ;  /* 0x0042000000007b1d */ /* 0x000fe20000010000 */
[----:B------:R-:W-:Y:S04]  /*b740*/  UIADD3 UR40, UPT, UPT, UR43, 0x1, URZ ;  /* 0x000000012b287890 */ /* 0x000fe8000fffe0ff */
[----:B------:R-:W-:Y:S04]  /*b750*/  UISETP.NE.AND UP0, UPT, UR40, 0x4, UPT ;  /* 0x000000042800788c */ /* 0x000fe8000bf05270 */
[----:B------:R-:W-:Y:S01]  /*b760*/  USEL UR40, UR40, URZ, UP0 ;  /* 0x000000ff28287287 */ /* 0x000fe20008000000 */
[----:B------:R2:W-:Y:S01]  /*b770*/  @P2 SYNCS.ARRIVE.TRANS64.RED.A1T0 RZ, [R107+URZ], RZ ;  /* 0x000000ff6bff29a7 */ /* 0x0005e200081004ff */
[----:B------:R-:W-:Y:S01]  /*b780*/  BSSY B1, `(.L_x_157) ;  /* 0x000001a000017945 */ /* 0x000fe20003800000 */
[----:B------:R-:W3:Y:S02]  /*b790*/  @P2 SYNCS.PHASECHK.TRANS64.TRYWAIT P0, [R0+URZ+0x50], R2 ;  /* 0x00005002000025a7 */ /* 0x000ee400080011ff */
[----:B---3--:R-:W-:Y:S01]  /*b7a0*/  @P2 SEL R70, RZ, 0x1, !P0 ;  /* 0x00000001ff462807 */ /* 0x008fe20004000000 */
[----:B--2---:R-:W-:Y:S06]  /*b7b0*/  @!P2 BRA `(.L_x_158) ;  /* 0x000000000058a947 */ /* 0x004fec0003800000 */
[----:B------:R-:W-:Y:S01]  /*b7c0*/  ISETP.NE.AND P1, PT, R71, RZ, PT ;  /* 0x000000ff4700720c */ /* 0x000fe20003f25270 */
[----:B------:R-:W-:Y:S01]  /*b7d0*/  BSSY B0, `(.L_x_159) ;  /* 0x0000009000007945 */ /* 0x000fe20003800000 */
[----:B------:R-:W-:Y:S11]  /*b7e0*/  ISETP.NE.AND P0, PT, R70, RZ, PT ;  /* 0x000000ff4600720c */ /* 0x000ff60003f05270 */
[----:B------:R-:W-:Y:S05]  /*b7f0*/  @P1 IMAD R3, R68, 0x1000, R104 ;  /* 0x0000100044031824 */ /* 0x000fea00078e0268 */
[----:B------:R-:W-:Y:S05]  /*b800*/  @P1 IADD3 R2, PT, PT, R3, UR50, RZ ;  /* 0x0000003203021c10 */ /* 0x000fea000fffe0ff */
[----:B------:R-:W-:Y:S01]  /*b810*/  @P1 IMAD.IADD R2, R69, 0x1, R2 ;  /* 0x0000000145021824 */ /* 0x000fe200078e0202 */
[----:B------:R-:W-:Y:S06]  /*b820*/  @P0 BRA `(.L_x_160) ;  /* 0x00000000000c0947 */ /* 0x000fec0003800000 */
[----:B-1----:R-:W-:Y:S04]  /*b830*/  SHF.L.U32 R20, R106, 0x1f, RZ ;  /* 0x0000001f6a147819 */ /* 0x002fe800000006ff */
[----:B------:R-:W1:Y:S02]  /*b840*/  SYNCS.PHASECHK.TRANS64.TRYWAIT P0, [R0+URZ+0x50], R20 ;  /* 0x00005014000075a7 */ /* 0x000e6400080011ff */
[----:B-1----:R-:W-:Y:S05]  /*b850*/  @!P0 BRA `(.L_x_161) ;  /* 0x0000003800c48947 */ /* 0x002fea0003800000 */
.L_x_160:
[----:B------:R-:W-:Y:S05]  /*b860*/  BSYNC B0 ;  /* 0x0000000000007941 */ /* 0x000fea0003800000 */
.L_x_159:
[----:B------:R-:W-:Y:S01]  /*b870*/  ISETP.NE.AND P0, PT, R71, RZ, PT ;  /* 0x000000ff4700720c */ /* 0x000fe20003f05270 */
[----:B------:R-:W-:Y:S11]  /*b880*/  VIADD R68, R68, 0x1 ;  /* 0x0000000144447836 */ /* 0x000ff60000000000 */
[----:B------:R-:W-:Y:S01]  /*b890*/  @!UPT UIADD3 URZ, UPT, UPT, URZ, URZ, URZ ;  /* 0x000000fffffff290 */ /* 0x000fe2000fffe0ff */
[----:B------:R2:W3:Y:S04]  /*b8a0*/  @P0 LDS.128 R60, [R3+UR50+0x200] ;  /* 0x00020032033c0984 */ /* 0x0004e80008000c00 */
[----:B------:R2:W4:Y:S04]  /*b8b0*/  @P0 LDS.128 R72, [R3+UR50+0xa00] ;  /* 0x000a003203480984 */ /* 0x0005280008000c00 */
[----:B------:R2:W2:Y:S04]  /*b8c0*/  @P0 LDS.128 R64, [R2+0x200] ;  /* 0x0002000002400984 */ /* 0x0004a80000000c00 */
[----:B------:R2:W2:Y:S01]  /*b8d0*/  @P0 LDS.128 R76, [R2+0xa00] ;  /* 0x000a0000024c0984 */ /* 0x0004a20000000c00 */
[C---:B------:R-:W-:Y:S04]  /*b8e0*/  ISETP.NE.AND P0, PT, R68.reuse, 0x4, PT ;  /* 0x000000044400780c */ /* 0x040fe80003f05270 */
[----:B-1----:R-:W-:Y:S02]  /*b8f0*/  SEL R0, RZ, 0x1, P0 ;  /* 0x00000001ff007807 */ /* 0x002fe40000000000 */
[----:B------:R-:W-:Y:S02]  /*b900*/  SEL R68, R68, RZ, P0 ;  /* 0x000000ff44447207 */ /* 0x000fe40000000000 */
[----:B------:R-:W-:Y:S02]  /*b910*/  LOP3.LUT R106, R106, R0, RZ, 0x3c, !PT ;  /* 0x000000006a6a7212 */ /* 0x000fe400078e3cff */
.L_x_158:
[----:B------:R-:W-:Y:S05]  /*b920*/  BSYNC B1 ;  /* 0x0000000000017941 */ /* 0x000fea0003800000 */
.L_x_157:
[----:B--2---:R-:W-:Y:S05]  /*b930*/  VIADD R3, R59, 0x400020 ;  /* 0x004000203b037836 */ /* 0x004fea0000000000 */
[----:B------:R-:W-:Y:S04]  /*b940*/  SHF.R.U32.HI R0, RZ, 0x15, R3 ;  /* 0x00000015ff007819 */ /* 0x000fe80000011603 */
[----:B-1----:R-:W-:Y:S04]  /*b950*/  LOP3.LUT R22, R0, 0x3, RZ, 0xc0, !PT ;  /* 0x0000000300167812 */ /* 0x002fe800078ec0ff */
        /* <DEDUP_REMOVED lines=11> */
[----:B------:R-:W2:Y:S01]  /*ba10*/  LDCU.64 UR6, c[0x4][0x78] ;  /* 0x01000f00ff0677ac */ /* 0x000ea20008000a00 */
[----:B------:R-:W3:Y:S01]  /*ba20*/  LDC.64 R14, c[0x4][R15] ;  /* 0x010000000f0e7b82 */ /* 0x000ee20000000a00 */
[----:B------:R-:W5:Y:S01]  /*ba30*/  LDCU.64 UR4, c[0x4][0x10] ;  /* 0x01000200ff0477ac */ /* 0x000f620008000a00 */
[----:B-1----:R-:W-:Y:S01]  /*ba40*/  MOV R5, UR9 ;  /* 0x0000000900057c02 */ /* 0x002fe20008000f00 */
[----:B------:R-:W-:Y:S01]  /*ba50*/  IMAD.U32 R4, RZ, RZ, UR8 ;  /* 0x00000008ff047e24 */ /* 0x000fe2000f8e00ff */
[----:B--2---:R-:W-:Y:S01]  /*ba60*/  MOV R7, UR7 ;  /* 0x0000000700077c02 */ /* 0x004fe20008000f00 */
[----:B------:R-:W-:Y:S01]  /*ba70*/  IMAD.U32 R6, RZ, RZ, UR6 ;  /* 0x00000006ff067e24 */ /* 0x000fe2000f8e00ff */
[----:B-----5:R-:W-:Y:S01]  /*ba80*/  MOV R11, UR5 ;  /* 0x00000005000b7c02 */ /* 0x020fe20008000f00 */
[----:B------:R-:W-:Y:S02]  /*ba90*/  IMAD.U32 R10, RZ, RZ, UR4 ;  /* 0x00000004ff0a7e24 */ /* 0x000fe4000f8e00ff */
[----:B------:R-:W-:Y:S07]  /*baa0*/  LEPC R20, `(.L_x_163) ;  /* 0x000000001014794e */ /* 0x000fee0000000000 */
[----:B---34-:R-:W-:Y:S05]  /*bab0*/  CALL.ABS.NOINC R14 ;  /* 0x000000000e007343 */ /* 0x018fea0003c00000 */
.L_x_163:
        /* <DEDUP_REMOVED lines=23> */
.L_x_164:
[----:B------:R-:W-:Y:S05]  /*bc30*/  WARPSYNC.ALL ;  /* 0x0000000000007948 */ /* 0x000fea0003800000 */
[----:B------:R-:W-:Y:S11]  /*bc40*/  R2UR UR4, R2 ;  /* 0x00000000020472ca */ /* 0x000ff600000e0000 */
[----:B------:R-:W-:Y:S02]  /*bc50*/  @!UPT UIADD3 URZ, UPT, UPT, URZ, URZ, URZ ;  /* 0x000000fffffff290 */ /* 0x000fe4000fffe0ff */
[----:B------:R-:W1:Y:S02]  /*bc60*/  LDTM.x16 R4, tmem[UR4+0x40] ;  /* 0x00004004000479ee */ /* 0x000e640008240000 */
[----:B-1----:R-:W-:Y:S01]  /*bc70*/  NOP ;  /* 0x0000000000007918 */ /* 0x002fe20000000000 */
.L_x_162:
[----:B------:R-:W-:Y:S01]  /*bc80*/  ISETP.NE.AND P2, PT, R105, RZ, PT ;  /* 0x000000ff6900720c */ /* 0x000fe20003f45270 */
[----:B------:R-:W-:Y:S01]  /*bc90*/  FMUL R0, R52, R24 ;  /* 0x0000001834007220 */ /* 0x000fe20000400000 */
[----:B---3--:R-:W-:Y:S01]  /*bca0*/  SHF.L.U32 R3, R60, 0x10, RZ ;  /* 0x000000103c037819 */ /* 0x008fe200000006ff */
        /* <DEDUP_REMOVED lines=145> */
[----:B--2---:R-:W-:Y:S04]  /*c5c0*/  DEPBAR.LE SB0, 0x1 ;  /* 0x000080400000791a */ /* 0x004fe80000000000 */
.L_x_166:
[----:B------:R-:W-:Y:S05]  /*c5d0*/  BSYNC.RECONVERGENT B0 ;  /* 0x0000000000007941 */ /* 0x000fea0003800200 */
.L_x_165:
        /* <DEDUP_REMOVED lines=10> */
[----:B------:R-:W2:Y:S02]  /*c680*/  @P2 SYNCS.PHASECHK.TRANS64.TRYWAIT P0, [R0+URZ+0x50], R2 ;  /* 0x00005002000025a7 */ /* 0x000ea400080011ff */
[----:B--2---:R-:W-:Y:S01]  /*c690*/  @P2 SEL R70, RZ, 0x1, !P0 ;  /* 0x00000001ff462807 */ /* 0x004fe20004000000 */
        /* <DEDUP_REMOVED lines=11> */
.L_x_170:
[----:B------:R-:W-:Y:S05]  /*c750*/  BSYNC B0 ;  /* 0x0000000000007941 */ /* 0x000fea0003800000 */
.L_x_169:
        /* <DEDUP_REMOVED lines=11> */
.L_x_168:
[----:B------:R-:W-:Y:S05]  /*c810*/  BSYNC B1 ;  /* 0x0000000000017941 */ /* 0x000fea0003800000 */
.L_x_167:
[----:B------:R-:W-:Y:S11]  /*c820*/  ISETP.NE.AND P0, PT, R98, R22, PT ;  /* 0x000000166200720c */ /* 0x000ff60003f05270 */
[----:B------:R-:W-:Y:S02]  /*c830*/  @!UPT UIADD3 URZ, UPT, UPT, URZ, URZ, URZ ;  /* 0x000000fffffff290 */ /* 0x000fe4000fffe0ff */
[----:B------:R-:W-:Y:S05]  /*c840*/  @P0 BRA `(.L_x_172) ;  /* 0x0000000000bc0947 */ /* 0x000fea0003800000 */
[----:B------:R-:W-:Y:S11]  /*c850*/  LOP3.LUT P0, RZ, R21, 0x3, R99, 0x48, !PT ;  /* 0x0000000315ff7812 */ /* 0x000ff60007804863 */
[----:B------:R-:W-:Y:S02]  /*c860*/  @!UPT UIADD3 URZ, UPT, UPT, URZ, URZ, URZ ;  /* 0x000000fffffff290 */ /* 0x000fe4000fffe0ff */
[----:B------:R-:W-:Y:S05]  /*c870*/  @!P0 BRA `(.L_x_173) ;  /* 0x0000000000408947 */ /* 0x000fea0003800000 */
[----:B------:R-:W1:Y:S01]  /*c880*/  LDCU.64 UR8, c[0x4][0x70] ;  /* 0x01000e00ff0877ac */ /* 0x000e620008000a00 */
[----:B--2---:R-:W-:Y:S01]  /*c890*/  MOV R3, 0x0 ;  /* 0x0000000000037802 */ /* 0x004fe20000000f00 */
        /* <DEDUP_REMOVED lines=14> */
.L_x_173:
        /* <DEDUP_REMOVED lines=23> */
.L_x_174:
[----:B------:R-:W-:Y:S05]  /*caf0*/  WARPSYNC.ALL ;  /* 0x0000000000007948 */ /* 0x000fea0003800000 */
[----:B------:R-:W-:Y:S11]  /*cb00*/  R2UR UR4, R23 ;  /* 0x00000000170472ca */ /* 0x000ff600000e0000 */
[----:B------:R-:W-:Y:S02]  /*cb10*/  @!UPT UIADD3 URZ, UPT, UPT, URZ, URZ, URZ ;  /* 0x000000fffffff290 */ /* 0x000fe4000fffe0ff */
[----:B------:R-:W1:Y:S02]  /*cb20*/  LDTM.x16 R4, tmem[UR4+0x40] ;  /* 0x00004004000479ee */ /* 0x000e640008240000 */
[----:B-1----:R-:W-:Y:S01]  /*cb30*/  NOP ;  /* 0x0000000000007918 */ /* 0x002fe20000000000 */
.L_x_172:
[----:B------:R-:W-:Y:S01]  /*cb40*/  ISETP.NE.AND P2, PT, R105, RZ, PT ;  /* 0x000000ff6900720c */ /* 0x000fe20003f45270 */
[----:B------:R-:W-:Y:S01]  /*cb50*/  FMUL R0, R52, R24 ;  /* 0x0000001834007220 */ /* 0x000fe20000400000 */
[----:B--23--:R-:W-:Y:S01]  /*cb60*/  SHF.L.U32 R3, R60, 0x10, RZ ;  /* 0x000000103c037819 */ /* 0x00cfe200000006ff */
        /* <DEDUP_REMOVED lines=145> */
[----:B--2---:R-:W-:Y:S04]  /*d480*/  DEPBAR.LE SB0, 0x1 ;  /* 0x000080400000791a */ /* 0x004fe80000000000 */
.L_x_176:
[----:B------:R-:W-:Y:S05]  /*d490*/  BSYNC.RECONVERGENT B0 ;  /* 0x0000000000007941 */ /* 0x000fea0003800200 */
.L_x_175:
        /* <DEDUP_REMOVED lines=17> */
[----:B------:R-:W2:Y:S02]  /*d5b0*/  SYNCS.PHASECHK.TRANS64.TRYWAIT P0, [R0+URZ+0x50], R106 ;  /* 0x0000506a000075a7 */ /* 0x000ea400080011ff */
[----:B--2---:R-:W-:Y:S05]  /*d5c0*/  @!P0 BRA `(.L_x_181) ;  /* 0x0000001c00908947 */ /* 0x004fea0003800000 */
.L_x_180:
[----:B------:R-:W-:Y:S05]  /*d5d0*/  BSYNC B0 ;  /* 0x0000000000007941 */ /* 0x000fea0003800000 */
.L_x_179:
[----:B------:R-:W-:Y:S11]  /*d5e0*/  ISETP.NE.AND P0, PT, R71, RZ, PT ;  /* 0x000000ff4700720c */ /* 0x000ff60003f05270 */
[----:B------:R-:W-:Y:S02]  /*d5f0*/  @!UPT UIADD3 URZ, UPT, UPT, URZ, URZ, URZ ;  /* 0x000000fffffff290 */ /* 0x000fe4000fffe0ff */
[----:B------:R3:W4:Y:S04]  /*d600*/  @P0 LDS.128 R60, [R68+UR50+0x200] ;  /* 0x00020032443c0984 */ /* 0x0007280008000c00 */
[----:B------:R3:W1:Y:S04]  /*d610*/  @P0 LDS.128 R72, [R68+UR50+0xa00] ;  /* 0x000a003244480984 */ /* 0x0006680008000c00 */
[----:B------:R3:W1:Y:S04]  /*d620*/  @P0 LDS.128 R64, [R2+0x200] ;  /* 0x0002000002400984 */ /* 0x0006680000000c00 */
[----:B------:R3:W1:Y:S02]  /*d630*/  @P0 LDS.128 R76, [R2+0xa00] ;  /* 0x000a0000024c0984 */ /* 0x0006640000000c00 */
.L_x_178:
[----:B------:R-:W-:Y:S05]  /*d640*/  BSYNC B1 ;  /* 0x0000000000017941 */ /* 0x000fea0003800000 */
.L_x_177:
[----:B------:R-:W-:Y:S05]  /*d650*/  VIADD R59, R59, 0x400030 ;  /* 0x004000303b3b7836 */ /* 0x000fea0000000000 */
[----:B--2---:R-:W-:Y:S04]  /*d660*/  SHF.R.U32.HI R0, RZ, 0x15, R59 ;  /* 0x00000015ff007819 */ /* 0x004fe8000001163b */
[----:B---3--:R-:W-:Y:S04]  /*d670*/  LOP3.LUT R2, R0, 0x3, RZ, 0xc0, !PT ;  /* 0x0000000300027812 */ /* 0x008fe800078ec0ff */
[----:B------:R-:W-:Y:S11]  /*d680*/  ISETP.NE.AND P0, PT, R98, R2, PT ;  /* 0x000000026200720c */ /* 0x000ff60003f05270 */
[----:B------:R-:W-:Y:S02]  /*d690*/  @!UPT UIADD3 URZ, UPT, UPT, URZ, URZ, URZ ;  /* 0x000000fffffff290 */ /* 0x000fe4000fffe0ff */
[----:B------:R-:W-:Y:S05]  /*d6a0*/  @P0 BRA `(.L_x_182) ;  /* 0x0000000000bc0947 */ /* 0x000fea0003800000 */
[----:B------:R-:W-:Y:S02]  /*d6b0*/  LOP3.LUT P0, RZ, R0, 0x3, R99, 0x48, !PT ;  /* 0x0000000300ff7812 */ /* 0x000fe40007804863 */
[----:B------:R-:W-:Y:S11]  /*d6c0*/  MOV R16, R59 ;  /* 0x0000003b00107202 */ /* 0x000ff60000000f00 */
[----:B------:R-:W-:Y:S05]  /*d6d0*/  @!P0 BRA `(.L_x_183) ;  /* 0x0000000000408947 */ /* 0x000fea0003800000 */
[----:B------:R-:W2:Y:S01]  /*d6e0*/  LDCU.64 UR8, c[0x4][0x70] ;  /* 0x01000e00ff0877ac */ /* 0x000ea20008000a00 */
[----:B------:R-:W-:Y:S01]  /*d6f0*/  MOV R15, 0x0 ;  /* 0x00000000000f7802 */ /* 0x000fe20000000f00 */
[----:B------:R-:W-:Y:S02]  /*d700*/  HFMA2 R12, -RZ, RZ, 0, 5.9604644775390625e-08 ;  /* 0x00000001ff0c7431 */ /* 0x000fe400000001ff */
[----:B------:R-:W-:Y:S02]  /*d710*/  IMAD.MOV.U32 R8, RZ, RZ, 0x192 ;  /* 0x00000192ff087424 */ /* 0x000fe400078e00ff */
[----:B------:R-:W-:Y:S01]  /*d720*/  IMAD.MOV.U32 R13, RZ, RZ, RZ ;  /* 0x000000ffff0d7224 */ /* 0x000fe200078e00ff */
[----:B------:R-:W3:Y:S01]  /*d730*/  LDCU.64 UR6, c[0x4][0x78] ;  /* 0x01000f00ff0677ac */ /* 0x000ee20008000a00 */
[----:B------:R-:W1:Y:S01]  /*d740*/  LDC.64 R14, c[0x4][R15] ;  /* 0x010000000f0e7b82 */ /* 0x000e620000000a00 */
[----:B------:R-:W5:Y:S01]  /*d750*/  LDCU.64 UR4, c[0x4][0x10] ;  /* 0x01000200ff0477ac */ /* 0x000f620008000a00 */
[----:B--2---:R-:W-:Y:S01]  /*d760*/  MOV R5, UR9 ;  /* 0x0000000900057c02 */ /* 0x004fe20008000f00 */
[----:B------:R-:W-:Y:S01]  /*d770*/  IMAD.U32 R4, RZ, RZ, UR8 ;  /* 0x00000008ff047e24 */ /* 0x000fe2000f8e00ff */
[----:B---3--:R-:W-:Y:S01]  /*d780*/  MOV R7, UR7 ;  /* 0x0000000700077c02 */ /* 0x008fe20008000f00 */
[----:B------:R-:W-:Y:S01]  /*d790*/  IMAD.U32 R6, RZ, RZ, UR6 ;  /* 0x00000006ff067e24 */ /* 0x000fe2000f8e00ff */
[----:B-----5:R-:W-:Y:S01]  /*d7a0*/  MOV R11, UR5 ;  /* 0x00000005000b7c02 */ /* 0x020fe20008000f00 */
[----:B------:R-:W-:Y:S02]  /*d7b0*/  IMAD.U32 R10, RZ, RZ, UR4 ;  /* 0x00000004ff0a7e24 */ /* 0x000fe4000f8e00ff */
[----:B-1----:R-:W-:Y:S07]  /*d7c0*/  LEPC R20, `(.L_x_183) ;  /* 0x000000001014794e */ /* 0x002fee0000000000 */
[----:B----4-:R-:W-:Y:S05]  /*d7d0*/  CALL.ABS.NOINC R14 ;  /* 0x000000000e007343 */ /* 0x010fea0003c00000 */
.L_x_183:
[----:B------:R-:W-:Y:S05]  /*d7e0*/  WARPSYNC.ALL ;  /* 0x0000000000007948 */ /* 0x000fea0003800000 */
[C---:B------:R-:W-:Y:S01]  /*d7f0*/  R2UR UR4, R16.reuse ;  /* 0x00000000100472ca */ /* 0x040fe200000e0000 */
[----:B------:R-:W-:Y:S05]  /*d800*/  VIADD R0, R16, 0x40 ;  /* 0x0000004010007836 */ /* 0x000fea0000000000 */
[----:B------:R-:W-:Y:S04]  /*d810*/  SHF.R.U32.HI R0, RZ, 0x15, R0 ;  /* 0x00000015ff007819 */ /* 0x000fe80000011600 */
[----:B------:R-:W-:Y:S03]  /*d820*/  LOP3.LUT P0, RZ, R0, 0x3, R99, 0x48, !PT ;  /* 0x0000000300ff7812 */ /* 0x000fe60007804863 */
[----:B------:R-:W2:Y:S10]  /*d830*/  LDTM.x16 R24, tmem[UR4] ;  /* 0x00000004001879ee */ /* 0x000eb40008240000 */
[----:B--2---:R-:W-:Y:S05]  /*d840*/  @!P0 BRA `(.L_x_184) ;  /* 0x0000000000408947 */ /* 0x004fea0003800000 */
        /* <DEDUP_REMOVED lines=16> */
.L_x_184:
[----:B------:R-:W-:Y:S05]  /*d950*/  WARPSYNC.ALL ;  /* 0x0000000000007948 */ /* 0x000fea0003800000 */
[----:B------:R-:W-:Y:S11]  /*d960*/  R2UR UR4, R16 ;  /* 0x00000000100472ca */ /* 0x000ff600000e0000 */
[----:B------:R-:W-:Y:S02]  /*d970*/  @!UPT UIADD3 URZ, UPT, UPT, URZ, URZ, URZ ;  /* 0x000000fffffff290 */ /* 0x000fe4000fffe0ff */
[----:B------:R-:W2:Y:S02]  /*d980*/  LDTM.x16 R4, tmem[UR4+0x40] ;  /* 0x00004004000479ee */ /* 0x000ea40008240000 */
[----:B--2---:R-:W-:Y:S01]  /*d990*/  NOP ;  /* 0x0000000000007918 */ /* 0x004fe20000000000 */
.L_x_182:
[----:B------:R-:W-:Y:S01]  /*d9a0*/  ISETP.NE.AND P1, PT, R98, R2, PT ;  /* 0x000000026200720c */ /* 0x000fe20003f25270 */
[----:B------:R-:W-:Y:S05]  /*d9b0*/  WARPSYNC.ALL ;  /* 0x0000000000007948 */ /* 0x000fea0003800000 */
[C---:B----4-:R-:W-:Y:S01]  /*d9c0*/  SHF.L.U32 R3, R60.reuse, 0x10, RZ ;  /* 0x000000103c037819 */ /* 0x050fe200000006ff */
[----:B------:R-:W-:Y:S01]  /*d9d0*/  NOP ;  /* 0x0000000000007918 */ /* 0x000fe20000000000 */
[----:B------:R-:W-:Y:S01]  /*d9e0*/  LOP3.LUT R40, R60, 0xffff0000, RZ, 0xc0, !PT ;  /* 0xffff00003c287812 */ /* 0x000fe200078ec0ff */
[C---:B------:R-:W-:Y:S01]  /*d9f0*/  FMUL R0, R52.reuse, R24 ;  /* 0x0000001834007220 */ /* 0x040fe20000400000 */
[C---:B------:R-:W-:Y:S01]  /*da00*/  SHF.L.U32 R41, R61.reuse, 0x10, RZ ;  /* 0x000000103d297819 */ /* 0x040fe200000006ff */
[----:B------:R-:W-:Y:S01]  /*da10*/  FMUL R2, R52, R25 ;  /* 0x0000001934027220 */ /* 0x000fe20000400000 */
[----:B------:R-:W-:Y:S01]  /*da20*/  LOP3.LUT R42, R61, 0xffff0000, RZ, 0xc0, !PT ;  /* 0xffff00003d2a7812 */ /* 0x000fe200078ec0ff */
[C---:B------:R-:W-:Y:S01]  /*da30*/  FFMA R0, R53.reuse, R3, R0 ;  /* 0x0000000335007223 */ /* 0x040fe20000000000 */
[----:B------:R-:W-:Y:S01]  /*da40*/  R2UR UR4, R58 ;  /* 0x000000003a0472ca */ /* 0x000fe200000e0000 */
[----:B------:R-:W-:Y:S01]  /*da50*/  FFMA R2, R53, R40, R2 ;  /* 0x0000002835027223 */ /* 0x000fe20000000002 */
[----:B------:R-:W-:Y:S01]  /*da60*/  SHF.L.U32 R54, R62, 0x10, RZ ;  /* 0x000000103e367819 */ /* 0x000fe200000006ff */
[----:B-1----:R-:W-:Y:S01]  /*da70*/  FMUL R20, R52, R4 ;  /* 0x0000000434147220 */ /* 0x002fe20000400000 */
[----:B------:R-:W-:Y:S01]  /*da80*/  LOP3.LUT R55, R62, 0xffff0000, RZ, 0xc0, !PT ;  /* 0xffff00003e377812 */ /* 0x000fe200078ec0ff */
[----:B------:R-:W-:Y:S01]  /*da90*/  FMUL R3, R52, R26 ;  /* 0x0000001a34037220 */ /* 0x000fe20000400000 */
[----:B------:R-:W-:Y:S01]  /*daa0*/  F2FP.BF16.F32.PACK_AB R108, R2, R0 ;  /* 0x00000000026c723e */ /* 0x000fe200000010ff */
[----:B------:R-:W-:Y:S01]  /*dab0*/  FMUL R4, R52, R27 ;  /* 0x0000001b34047220 */ /* 0x000fe20000400000 */
[----:B------:R-:W-:Y:S01]  /*dac0*/  SHF.L.U32 R56, R63, 0x10, RZ ;  /* 0x000000103f387819 */ /* 0x000fe200000006ff */
[----:B------:R-:W-:Y:S01]  /*dad0*/  FFMA R3, R53, R41, R3 ;  /* 0x0000002935037223 */ /* 0x000fe20000000003 */
[----:B------:R-:W-:Y:S01]  /*dae0*/  LOP3.LUT R57, R63, 0xffff0000, RZ, 0xc0, !PT ;  /* 0xffff00003f397812 */ /* 0x000fe200078ec0ff */
[----:B------:R-:W-:Y:S01]  /*daf0*/  FFMA R4, R53, R42, R4 ;  /* 0x0000002a35047223 */ /* 0x000fe20000000004 */
[----:B------:R-:W-:Y:S01]  /*db00*/  SHF.L.U32 R58, R64, 0x10, RZ ;  /* 0x00000010403a7819 */ /* 0x000fe200000006ff */
[----:B------:R-:W-:Y:S01]  /*db10*/  FMUL R0, R52, R28 ;  /* 0x0000001c34007220 */ /* 0x000fe20000400000 */
[----:B------:R-:W-:Y:S01]  /*db20*/  LOP3.LUT R59, R64, 0xffff0000, RZ, 0xc0, !PT ;  /* 0xffff0000403b7812 */ /* 0x000fe200078ec0ff */
[----:B------:R-:W-:Y:S01]  /*db30*/  FMUL R2, R52, R29 ;  /* 0x0000001d34027220 */ /* 0x000fe20000400000 */
[----:B------:R-:W-:Y:S01]  /*db40*/  F2FP.BF16.F32.PACK_AB R109, R4, R3 ;  /* 0x00000003046d723e */ /* 0x000fe200000010ff */
[C---:B------:R-:W-:Y:S01]  /*db50*/  FMUL R21, R52.reuse, R5 ;  /* 0x0000000534157220 */ /* 0x040fe20000400000 */
[C---:B------:R-:W-:Y:S01]  /*db60*/  SHF.L.U32 R60, R65.reuse, 0x10, RZ ;  /* 0x00000010413c7819 */ /* 0x040fe200000006ff */
[C---:B------:R-:W-:Y:S01]  /*db70*/  FMUL R5, R52.reuse, R30 ;  /* 0x0000001e34057220 */ /* 0x040fe20000400000 */
[----:B------:R-:W-:Y:S01]  /*db80*/  LOP3.LUT R61, R65, 0xffff0000, RZ, 0xc0, !PT ;  /* 0xffff0000413d7812 */ /* 0x000fe200078ec0ff */
[----:B------:R-:W-:Y:S01]  /*db90*/  FMUL R22, R52, R6 ;  /* 0x0000000634167220 */ /* 0x000fe20000400000 */
[----:B------:R-:W-:Y:S01]  /*dba0*/  SHF.L.U32 R62, R66, 0x10, RZ ;  /* 0x00000010423e7819 */ /* 0x000fe200000006ff */
        /* <DEDUP_REMOVED lines=10> */
[----:B------:R-:W-:Y:S01]  /*dc50*/  FMUL R3, R52, R33 ;  /* 0x0000002134037220 */ /* 0x000fe20000400000 */
[----:B------:R-:W-:Y:S01]  /*dc60*/  F2FP.BF16.F32.PACK_AB R110, R2, R0 ;  /* 0x00000000026e723e */ /* 0x000fe200000010ff */
[----:B------:R-:W-:Y:S01]  /*dc70*/  FFMA R5, R53, R56, R5 ;  /* 0x0000003835057223 */ /* 0x000fe20000000005 */
[----:B------:R-:W-:Y:S01]  /*dc80*/  SHF.L.U32 R68, R73, 0x10, RZ ;  /* 0x0000001049447819 */ /* 0x000fe200000006ff */
[----:B------:R-:W-:Y:S01]  /*dc90*/  FFMA R6, R53, R57, R6 ;  /* 0x0000003935067223 */ /* 0x000fe20000000006 */
[----:B------:R-:W-:Y:S01]  /*dca0*/  LOP3.LUT R69, R73, 0xffff0000, RZ, 0xc0, !PT ;  /* 0xffff000049457812 */ /* 0x000fe200078ec0ff */
[C---:B------:R-:W-:Y:S01]  /*dcb0*/  FFMA R7, R53.reuse, R58, R7 ;  /* 0x0000003a35077223 */ /* 0x040fe20000000007 */
[----:B------:R-:W-:Y:S01]  /*dcc0*/  SHF.L.U32 R70, R74, 0x10, RZ ;  /* 0x000000104a467819 */ /* 0x000fe200000006ff */
[----:B------:R-:W-:Y:S01]  /*dcd0*/  UIADD3 UR4, UPT, UPT, UR4, 0xd0, URZ ;  /* 0x000000d004047890 */ /* 0x000fe2000fffe0ff */
[----:B------:R-:W-:Y:S01]  /*dce0*/  F2FP.BF16.F32.PACK_AB R111, R6, R5 ;  /* 0x00000005066f723e */ /* 0x000fe200000010ff */
[----:B------:R-:W-:Y:S01]  /*dcf0*/  FFMA R3, R53, R59, R3 ;  /* 0x0000003b35037223 */ /* 0x000fe20000000003 */
[----:B------:R-:W-:Y:S01]  /*dd00*/  LOP3.LUT R71, R74, 0xffff0000, RZ, 0xc0, !PT ;  /* 0xffff00004a477812 */ /* 0x000fe200078ec0ff */
[C---:B------:R-:W-:Y:S01]  /*dd10*/  FMUL R0, R52.reuse, R34 ;  /* 0x0000002234007220 */ /* 0x040fe20000400000 */
[----:B------:R-:W-:Y:S01]  /*dd20*/  SHF.L.U32 R72, R75, 0x10, RZ ;  /* 0x000000104b487819 */ /* 0x000fe200000006ff */
[C---:B------:R-:W-:Y:S01]  /*dd30*/  FMUL R2, R52.reuse, R35 ;  /* 0x0000002334027220 */ /* 0x040fe20000400000 */
[----:B------:R-:W-:Y:S01]  /*dd40*/  UPRMT UR4, UR37, 0x654, UR4 ;  /* 0x0000065425047896 */ /* 0x000fe20008000004 */
[C---:B------:R-:W-:Y:S01]  /*dd50*/  FMUL R4, R52.reuse, R36 ;  /* 0x0000002434047220 */ /* 0x040fe20000400000 */
[C---:B------:R-:W-:Y:S01]  /*dd60*/  FMUL R5, R52.reuse, R37 ;  /* 0x0000002534057220 */ /* 0x040fe20000400000 */
[----:B------:R-:W-:Y:S01]  /*dd70*/  F2FP.BF16.F32.PACK_AB R28, R3, R7 ;  /* 0x00000007031c723e */ /* 0x000fe200000010ff */
[C---:B------:R-:W-:Y:S01]  /*dd80*/  FFMA R0, R53.reuse, R60, R0 ;  /* 0x0000003c35007223 */ /* 0x040fe20000000000 */
[C---:B------:R-:W-:Y:S01]  /*dd90*/  FMUL R6, R52.reuse, R38 ;  /* 0x0000002634067220 */ /* 0x040fe20000400000 */
[C---:B------:R-:W-:Y:S01]  /*dda0*/  FFMA R2, R53.reuse, R61, R2 ;  /* 0x0000003d35027223 */ /* 0x040fe20000000002 */
[C---:B------:R-:W-:Y:S01]  /*ddb0*/  FMUL R3, R52.reuse, R39 ;  /* 0x0000002734037220 */ /* 0x040fe20000400000 */
[C---:B------:R-:W-:Y:S01]  /*ddc0*/  FFMA R4, R53.reuse, R62, R4 ;  /* 0x0000003e35047223 */ /* 0x040fe20000000004 */
[C---:B------:R-:W-:Y:S01]  /*ddd0*/  FFMA R5, R53.reuse, R63, R5 ;  /* 0x0000003f35057223 */ /* 0x040fe20000000005 */
[C---:B------:R-:W-:Y:S01]  /*dde0*/  FFMA R6, R53.reuse, R64, R6 ;  /* 0x0000004035067223 */ /* 0x040fe20000000006 */
[C---:B------:R-:W-:Y:S01]  /*ddf0*/  FFMA R3, R53.reuse, R65, R3 ;  /* 0x0000004135037223 */ /* 0x040fe20000000003 */
[----:B------:R-:W-:Y:S01]  /*de00*/  FFMA R20, R53, R66, R20 ;  /* 0x0000004235147223 */ /* 0x000fe20000000014 */
[----:B------:R-:W-:Y:S01]  /*de10*/  FMUL R8, R52, R8 ;  /* 0x0000000834087220 */ /* 0x000fe20000400000 */
[----:B------:R-:W-:Y:S01]  /*de20*/  SYNCS.ARRIVE.TRANS64.RED.A1T0 RZ, [UR4], RZ ;  /* 0x000000ffffff79a7 */ /* 0x000fe20008100404 */
[----:B------:R1:W-:Y:S01]  /*de30*/  @!P1 STS.128 [R104+UR50+0x3200], R108 ;  /* 0x0032006c68009988 */ /* 0x0003e20008000c32 */
[----:B------:R-:W-:Y:S01]  /*de40*/  LOP3.LUT R73, R75, 0xffff0000, RZ, 0xc0, !PT ;  /* 0xffff00004b497812 */ /* 0x000fe200078ec0ff */
[C---:B------:R-:W-:Y:S01]  /*de50*/  FFMA R21, R53.reuse, R67, R21 ;  /* 0x0000004335157223 */ /* 0x040fe20000000015 */
[----:B------:R-:W-:Y:S01]  /*de60*/  SHF.L.U32 R24, R76, 0x10, RZ ;  /* 0x000000104c187819 */ /* 0x000fe200000006ff */
[----:B------:R-:W-:Y:S01]  /*de70*/  FMUL R9, R52, R9 ;  /* 0x0000000934097220 */ /* 0x000fe20000400000 */
[----:B------:R-:W-:Y:S01]  /*de80*/  LOP3.LUT R25, R76, 0xffff0000, RZ, 0xc0, !PT ;  /* 0xffff00004c197812 */ /* 0x000fe200078ec0ff */
[C---:B------:R-:W-:Y:S01]  /*de90*/  FFMA R22, R53.reuse, R68, R22 ;  /* 0x0000004435167223 */ /* 0x040fe20000000016 */
[C---:B------:R-:W-:Y:S01]  /*dea0*/  FMUL R10, R52.reuse, R10 ;  /* 0x0000000a340a7220 */ /* 0x040fe20000400000 */
[C---:B------:R-:W-:Y:S01]  /*deb0*/  FFMA R23, R53.reuse, R69, R23 ;  /* 0x0000004535177223 */ /* 0x040fe20000000017 */
[----:B------:R-:W-:Y:S01]  /*dec0*/  FMUL R11, R52, R11 ;  /* 0x0000000b340b7220 */ /* 0x000fe20000400000 */
[----:B------:R-:W-:Y:S01]  /*ded0*/  F2FP.BF16.F32.PACK_AB R29, R2, R0 ;  /* 0x00000000021d723e */ /* 0x000fe200000010ff */
[----:B------:R-:W-:Y:S01]  /*dee0*/  FFMA R8, R53, R70, R8 ;  /* 0x0000004635087223 */ /* 0x000fe20000000008 */
[----:B------:R-:W-:Y:S01]  /*def0*/  F2FP.BF16.F32.PACK_AB R30, R5, R4 ;  /* 0x00000004051e723e */ /* 0x000fe200000010ff */
[C---:B------:R-:W-:Y:S01]  /*df00*/  FMUL R12, R52.reuse, R12 ;  /* 0x0000000c340c7220 */ /* 0x040fe20000400000 */
[----:B------:R-:W-:Y:S01]  /*df10*/  F2FP.BF16.F32.PACK_AB R31, R3, R6 ;  /* 0x00000006031f723e */ /* 0x000fe200000010ff */
[----:B------:R-:W-:Y:S01]  /*df20*/  FFMA R9, R53, R71, R9 ;  /* 0x0000004735097223 */ /* 0x000fe20000000009 */
[C---:B------:R-:W-:Y:S01]  /*df30*/  FMUL R13, R52.reuse, R13 ;  /* 0x0000000d340d7220 */ /* 0x040fe20000400000 */
[----:B------:R-:W-:Y:S01]  /*df40*/  SHF.L.U32 R26, R77, 0x10, RZ ;  /* 0x000000104d1a7819 */ /* 0x000fe200000006ff */
[----:B------:R-:W-:Y:S01]  /*df50*/  FFMA R10, R53, R72, R10 ;  /* 0x00000048350a7223 */ /* 0x000fe2000000000a */
[----:B------:R1:W-:Y:S01]  /*df60*/  @!P1 STS.128 [R103+0x3200], R28 ;  /* 0x0032001c67009388 */ /* 0x0003e20000000c00 */
[C---:B------:R-:W-:Y:S01]  /*df70*/  FMUL R14, R52.reuse, R14 ;  /* 0x0000000e340e7220 */ /* 0x040fe20000400000 */
[----:B------:R-:W-:Y:S01]  /*df80*/  LOP3.LUT R27, R77, 0xffff0000, RZ, 0xc0, !PT ;  /* 0xffff00004d1b7812 */ /* 0x000fe200078ec0ff */
[C---:B------:R-:W-:Y:S01]  /*df90*/  FFMA R11, R53.reuse, R73, R11 ;  /* 0x00000049350b7223 */ /* 0x040fe2000000000b */
[----:B------:R-:W-:Y:S01]  /*dfa0*/  FMUL R15, R52, R15 ;  /* 0x0000000f340f7220 */ /* 0x000fe20000400000 */
[----:B------:R-:W-:Y:S01]  /*dfb0*/  SHF.L.U32 R40, R78, 0x10, RZ ;  /* 0x000000104e287819 */ /* 0x000fe200000006ff */
[C---:B------:R-:W-:Y:S01]  /*dfc0*/  FFMA R12, R53.reuse, R24, R12 ;  /* 0x00000018350c7223 */ /* 0x040fe2000000000c */
[----:B------:R-:W-:Y:S01]  /*dfd0*/  FMUL R16, R52, R16 ;  /* 0x0000001034107220 */ /* 0x000fe20000400000 */
[----:B------:R-:W-:Y:S01]  /*dfe0*/  LOP3.LUT R74, R78, 0xffff0000, RZ, 0xc0, !PT ;  /* 0xffff00004e4a7812 */ /* 0x000fe200078ec0ff */
[----:B------:R-:W-:Y:S01]  /*dff0*/  FFMA R13, R53, R25, R13 ;  /* 0x00000019350d7223 */ /* 0x000fe2000000000d */
[C---:B------:R-:W-:Y:S01]  /*e000*/  FMUL R17, R52.reuse, R17 ;  /* 0x0000001134117220 */ /* 0x040fe20000400000 */
[----:B------:R-:W-:Y:S01]  /*e010*/  SHF.L.U32 R75, R79, 0x10, RZ ;  /* 0x000000104f4b7819 */ /* 0x000fe200000006ff */
[----:B------:R-:W-:Y:S01]  /*e020*/  FFMA R14, R53, R26, R14 ;  /* 0x0000001a350e7223 */ /* 0x000fe2000000000e */
[----:B------:R-:W-:Y:S01]  /*e030*/  F2FP.BF16.F32.PACK_AB R20, R21, R20 ;  /* 0x000000141514723e */ /* 0x000fe200000010ff */
[C---:B------:R-:W-:Y:S01]  /*e040*/  FMUL R18, R52.reuse, R18 ;  /* 0x0000001234127220 */ /* 0x040fe20000400000 */
[----:B------:R-:W-:Y:S01]  /*e050*/  LOP3.LUT R76, R79, 0xffff0000, RZ, 0xc0, !PT ;  /* 0xffff00004f4c7812 */ /* 0x000fe200078ec0ff */
[----:B------:R-:W-:Y:S01]  /*e060*/  FFMA R15, R53, R27, R15 ;  /* 0x0000001b350f7223 */ /* 0x000fe2000000000f */
[----:B------:R-:W-:Y:S01]  /*e070*/  F2FP.BF16.F32.PACK_AB R21, R23, R22 ;  /* 0x000000161715723e */ /* 0x000fe200000010ff */
[----:B------:R-:W-:Y:S01]  /*e080*/  FMUL R19, R52, R19 ;  /* 0x0000001334137220 */ /* 0x000fe20000400000 */
[----:B------:R-:W-:Y:S01]  /*e090*/  F2FP.BF16.F32.PACK_AB R22, R9, R8 ;  /* 0x000000080916723e */ /* 0x000fe200000010ff */
[----:B------:R-:W-:Y:S01]  /*e0a0*/  FFMA R16, R53, R40, R16 ;  /* 0x0000002835107223 */ /* 0x000fe20000000010 */
[----:B------:R-:W-:Y:S01]  /*e0b0*/  F2FP.BF16.F32.PACK_AB R23, R11, R10 ;  /* 0x0000000a0b17723e */ /* 0x000fe200000010ff */
[C---:B------:R-:W-:Y:S01]  /*e0c0*/  FFMA R17, R53.reuse, R74, R17 ;  /* 0x0000004a35117223 */ /* 0x040fe20000000011 */
[C---:B------:R-:W-:Y:S01]  /*e0d0*/  FFMA R18, R53.reuse, R75, R18 ;  /* 0x0000004b35127223 */ /* 0x040fe20000000012 */
[----:B------:R-:W-:Y:S01]  /*e0e0*/  FFMA R19, R53, R76, R19 ;  /* 0x0000004c35137223 */ /* 0x000fe20000000013 */
[----:B------:R-:W-:Y:S01]  /*e0f0*/  F2FP.BF16.F32.PACK_AB R12, R13, R12 ;  /* 0x0000000c0d0c723e */ /* 0x000fe200000010ff */
[----:B------:R1:W-:Y:S01]  /*e100*/  @!P1 STS.128 [R104+UR50+0x3a00], R20 ;  /* 0x003a001468009988 */ /* 0x0003e20008000c32 */
[----:B------:R-:W-:Y:S01]  /*e110*/  F2FP.BF16.F32.PACK_AB R13, R15, R14 ;  /* 0x0000000e0f0d723e */ /* 0x000fe200000010ff */
[----:B------:R-:W-:Y:S01]  /*e120*/  BSSY.RECONVERGENT B0, `(.L_x_185) ;  /* 0x000001a000007945 */ /* 0x000fe20003800200 */
[----:B------:R-:W-:Y:S02]  /*e130*/  F2FP.BF16.F32.PACK_AB R14, R17, R16 ;  /* 0x00000010110e723e */ /* 0x000fe400000010ff */
[----:B------:R-:W-:Y:S02]  /*e140*/  F2FP.BF16.F32.PACK_AB R15, R19, R18 ;  /* 0x00000012130f723e */ /* 0x000fe400000010ff */
[----:B------:R-:W-:Y:S03]  /*e150*/  ISETP.NE.AND P0, PT, R98, RZ, PT ;  /* 0x000000ff6200720c */ /* 0x000fe60003f05270 */
[----:B------:R1:W-:Y:S01]  /*e160*/  @!P1 STS.128 [R103+0x3a00], R12 ;  /* 0x003a000c67009388 */ /* 0x0003e20000000c00 */
[----:B------:R-:W-:Y:S01]  /*e170*/  @!PT LDS RZ, [RZ] ;  /* 0x00000000fffff984 */ /* 0x000fe20000000800 */
[----:B------:R-:W-:Y:S01]  /*e180*/  @!PT LDS RZ, [RZ] ;  /* 0x00000000fffff984 */ /* 0x000fe20000000800 */
[----:B------:R-:W-:Y:S01]  /*e190*/  @!PT LDS RZ, [RZ] ;  /* 0x00000000fffff984 */ /* 0x000fe20000000800 */
[----:B------:R-:W-:Y:S01]  /*e1a0*/  @!PT LDS RZ, [RZ] ;  /* 0x00000000fffff984 */ /* 0x000fe20000000800 */
[----:B------:R2:W-:Y:S07]  /*e1b0*/  MEMBAR.ALL.CTA ;  /* 0x0000000000007992 */ /* 0x0005ee0000008000 */
[----:B--2---:R-:W2:Y:S02]  /*e1c0*/  FENCE.VIEW.ASYNC.S ;  /* 0x00000000000073c6 */ /* 0x004ea40000000000 */
        /* <DEDUP_REMOVED lines=15> */
.L_x_186:
[----:B------:R-:W-:Y:S05]  /*e2c0*/  BSYNC.RECONVERGENT B0 ;  /* 0x0000000000007941 */ /* 0x000fea0003800200 */
.L_x_185:
[----:B------:R-:W-:Y:S01]  /*e2d0*/  BAR.SYNC.DEFER_BLOCKING 0x1, 0x80 ;  /* 0x0042000000007b1d */ /* 0x000fe20000010000 */
[----:B------:R-:W-:Y:S01]  /*e2e0*/  UISETP.NE.AND UP0, UPT, UR51, -0x8, UPT ;  /* 0xfffffff83300788c */ /* 0x000fe2000bf05270 */
[----:B------:R-:W-:Y:S08]  /*e2f0*/  IADD3 R94, PT, PT, R94, 0x1, RZ ;  /* 0x000000015e5e7810 */ /* 0x000ff00007ffe0ff */
[----:B------:R-:W-:Y:S05]  /*e300*/  BRA.U !UP0, `(.L_x_187) ;  /* 0x0000000108287547 */ /* 0x000fea000b800000 */
[----:B------:R-:W-:Y:S01]  /*e310*/  ISETP.NE.AND P0, PT, R105, RZ, PT ;  /* 0x000000ff6900720c */ /* 0x000fe20003f05270 */
[----:B------:R-:W-:Y:S01]  /*e320*/  IMAD.U32 R2, RZ, RZ, UR57 ;  /* 0x00000039ff027e24 */ /* 0x000fe2000f8e00ff */
[----:B------:R-:W-:Y:S01]  /*e330*/  UIADD3 UR57, UPT, UPT, UR57, 0x1, URZ ;  /* 0x0000000139397890 */ /* 0x000fe2000fffe0ff */
[----:B------:R-:W-:Y:S03]  /*e340*/  IMAD.U32 R0, RZ, RZ, UR37 ;  /* 0x00000025ff007e24 */ /* 0x000fe6000f8e00ff */
[----:B------:R-:W-:Y:S04]  /*e350*/  UISETP.NE.AND UP0, UPT, UR57, 0x4, UPT ;  /* 0x000000043900788c */ /* 0x000fe8000bf05270 */
[----:B------:R-:W-:Y:S03]  /*e360*/  USEL UR57, UR57, URZ, UP0 ;  /* 0x000000ff39397287 */ /* 0x000fe60008000000 */
[----:B------:R-:W-:Y:S05]  /*e370*/  @P0 LEA R2, R2, UR50, 0x3 ;  /* 0x0000003202020c11 */ /* 0x000fea000f8e18ff */
[----:B------:R-:W-:Y:S05]  /*e380*/  @P0 VIADD R2, R2, 0x70 ;  /* 0x0000007002020836 */ /* 0x000fea0000000000 */
[----:B------:R-:W-:Y:S04]  /*e390*/  @P0 PRMT R0, R0, 0x654, R2 ;  /* 0x0000065400000816 */ /* 0x000fe80000000002 */
[----:B------:R2:W-:Y:S03]  /*e3a0*/  @P0 SYNCS.ARRIVE.TRANS64.RED.A1T0 RZ, [R0+URZ], RZ ;  /* 0x000000ff00ff09a7 */ /* 0x0005e600081004ff */
.L_x_187:
[----:B------:R-:W-:Y:S01]  /*e3b0*/  ISETP.NE.AND P2, PT, R100, RZ, PT ;  /* 0x000000ff6400720c */ /* 0x000fe20003f45270 */
[----:B------:R-:W-:Y:S01]  /*e3c0*/  VIADD R2, R50, UR38 ;  /* 0x0000002632027c36 */ /* 0x000fe20008000000 */
[----:B------:R-:W-:Y:S01]  /*e3d0*/  ISETP.NE.AND P0, PT, R102, 0x2, PT ;  /* 0x000000026600780c */ /* 0x000fe20003f05270 */
[----:B--2---:R-:W-:Y:S01]  /*e3e0*/  VIADD R0, R51, UR39 ;  /* 0x0000002733007c36 */ /* 0x004fe20008000000 */
[----:B------:R-:W-:Y:S01]  /*e3f0*/  ISETP.NE.AND P1, PT, R94, 0x2, PT ;  /* 0x000000025e00780c */ /* 0x000fe20003f25270 */
[----:B------:R-:W-:Y:S01]  /*e400*/  UIADD3 UR51, UPT, UPT, UR51, 0x8, URZ ;  /* 0x0000000833337890 */ /* 0x000fe2000fffe0ff */
[----:B------:R-:W-:Y:S02]  /*e410*/  R2UR UR12, R2 ;  /* 0x00000000020c72ca */ /* 0x000fe400000e0000 */
[----:B------:R-:W-:Y:S02]  /*e420*/  R2UR UR20, R0 ;  /* 0x00000000001472ca */ /* 0x000fe400000e0000 */
[----:B------:R-:W-:Y:S02]  /*e430*/  SEL R2, RZ, 0x1, P0 ;  /* 0x00000001ff027807 */ /* 0x000fe40000000000 */
[----:B------:R-:W-:Y:S02]  /*e440*/  SEL R0, RZ, 0x1, P1 ;  /* 0x00000001ff007807 */ /* 0x000fe40000800000 */
[----:B------:R-:W-:Y:S02]  /*e450*/  @P2 R2UR UR36, R91 ;  /* 0x000000005b2422ca */ /* 0x000fe400000e0000 */
[----:B------:R-:W-:Y:S02]  /*e460*/  LOP3.LUT R92, R92, R2, RZ, 0x3c, !PT ;  /* 0x000000025c5c7212 */ /* 0x000fe400078e3cff */
[----:B------:R-:W-:Y:S02]  /*e470*/  LOP3.LUT R93, R93, R0, RZ, 0x3c, !PT ;  /* 0x000000005d5d7212 */ /* 0x000fe400078e3cff */
[----:B------:R-:W-:Y:S02]  /*e480*/  SEL R102, R102, RZ, P0 ;  /* 0x000000ff66667207 */ /* 0x000fe40000000000 */
[----:B------:R-:W-:Y:S01]  /*e490*/  SEL R94, R94, RZ, P1 ;  /* 0x000000ff5e5e7207 */ /* 0x000fe20000800000 */
[----:B------:R-:W-:Y:S06]  /*e4a0*/  @P2 BRA `(.L_x_188) ;  /* 0xffffff7c00202947 */ /* 0x000fec000383ffff */
[----:B------:R-:W-:-:S09]  /*e4b0*/  UISETP.NE.AND UP0, UPT, UR56, URZ, UPT ;  /* 0x000000ff3800728c */ /* 0x000fd2000bf05270 */
[----:B------:R-:W-:Y:S05]  /*e4c0*/  BRA.U !UP0, `(.L_x_189) ;  /* 0x0000000108487547 */ /* 0x000fea000b800000 */
[----:B------:R-:W2:Y:S02]  /*e4d0*/  LDCU.64 UR4, c[0x0][0xc90] ;  /* 0x00019200ff0477ac */ /* 0x000ea40008000a00 */
[----:B--2---:R-:W-:-:S04]  /*e4e0*/  UISETP.NE.U32.AND UP0, UPT, UR4, URZ, UPT ;  /* 0x000000ff0400728c */ /* 0x004fc8000bf05070 */
[----:B------:R-:W-:-:S09]  /*e4f0*/  UISETP.NE.AND.EX UP0, UPT, UR5, URZ, UPT, UP0 ;  /* 0x000000ff0500728c */ /* 0x000fd2000bf05300 */
[----:B------:R-:W-:Y:S05]  /*e500*/  BRA.U UP0, `(.L_x_190) ;  /* 0x00000001000c7547 */ /* 0x000fea000b800000 */
[----:B------:R-:W-:-:S13]  /*e510*/  FSETP.NEU.AND P0, PT, R53, RZ, PT ;  /* 0x000000ff3500720b */ /* 0x000fda0003f0d000 */
[----:B------:R-:W-:Y:S05]  /*e520*/  @!P0 EXIT ;  /* 0x000000000000894d */ /* 0x000fea0003800000 */
[----:B------:R-:W-:Y:S05]  /*e530*/  BRA `(.L_x_189) ;  /* 0x00000000002c7947 */ /* 0x000fea0003800000 */
.L_x_190:
[----:B------:R-:W-:Y:S01]  /*e540*/  ISETP.NE.AND P0, PT, R101, RZ, PT ;  /* 0x000000ff6500720c */ /* 0x000fe20003f05270 */
[----:B------:R-:W-:-:S12]  /*e550*/  BSSY.RECONVERGENT B0, `(.L_x_189) ;  /* 0x0000009000007945 */ /* 0x000fd80003800200 */
[----:B------:R-:W-:Y:S05]  /*e560*/  @P0 BRA `(.L_x_191) ;  /* 0x0000000000140947 */ /* 0x000fea0003800000 */
[----:B------:R-:W2:Y:S02]  /*e570*/  LDCU.64 UR4, c[0x0][0xc88] ;  /* 0x00019100ff0477ac */ /* 0x000ea40008000a00 */
[----:B--2---:R-:W-:-:S04]  /*e580*/  ISETP.NE.U32.AND P0, PT, RZ, UR4, PT ;  /* 0x00000004ff007c0c */ /* 0x004fc8000bf05070 */
[----:B------:R-:W-:-:S13]  /*e590*/  ISETP.NE.AND.EX P0, PT, RZ, UR5, PT, P0 ;  /* 0x00000005ff007c0c */ /* 0x000fda000bf05300 */
[----:B------:R-:W-:Y:S05]  /*e5a0*/  @!P0 EXIT ;  /* 0x000000000000894d */ /* 0x000fea0003800000 */
[----:B------:R-:W-:Y:S05]  /*e5b0*/  BRA `(.L_x_192) ;  /* 0x0000000000087947 */ /* 0x000fea0003800000 */
.L_x_191:
[----:B------:R-:W-:-:S13]  /*e5c0*/  FSETP.NEU.AND P0, PT, R53, RZ, PT ;  /* 0x000000ff3500720b */ /* 0x000fda0003f0d000 */
[----:B------:R-:W-:Y:S05]  /*e5d0*/  @!P0 EXIT ;  /* 0x000000000000894d */ /* 0x000fea0003800000 */
.L_x_192:
[----:B------:R-:W-:Y:S05]  /*e5e0*/  BSYNC.RECONVERGENT B0 ;  /* 0x0000000000007941 */ /* 0x000fea0003800200 */
.L_x_189:
[----:B------:R-:W-:Y:S01]  /*e5f0*/  ULEA UR4, UR57, UR50, 0x3 ;  /* 0x0000003239047291 */ /* 0x000fe2000f8e18ff */
[----:B------:R-:W-:-:S04]  /*e600*/  DEPBAR.LE SB0, 0x0 ;  /* 0x000080000000791a */ /* 0x000fc80000000000 */
[----:B------:R-:W-:-:S04]  /*e610*/  UIADD3 UR4, UPT, UPT, UR4, 0x70, URZ ;  /* 0x0000007004047890 */ /* 0x000fc8000fffe0ff */
[----:B------:R-:W-:-:S09]  /*e620*/  UPRMT UR4, UR37, 0x654, UR4 ;  /* 0x0000065425047896 */ /* 0x000fd20008000004 */
[----:B------:R-:W-:Y:S01]  /*e630*/  SYNCS.ARRIVE.TRANS64.RED.A1T0 RZ, [UR4], RZ ;  /* 0x000000ffffff79a7 */ /* 0x000fe20008100404 */
[----:B------:R-:W-:Y:S05]  /*e640*/  EXIT ;  /* 0x000000000000794d */ /* 0x000fea0003800000 */
.L_x_24:
[----:B--2---:R2:W1:Y:S02]  /*e650*/  SYNCS.PHASECHK.TRANS64.TRYWAIT P0, [R2+URZ+0xf0], R3 ;  /* 0x0000f003020075a7 */ /* 0x00446400080011ff */
[----:B-1----:R-:W-:Y:S05]  /*e660*/  @!P0 NANOSLEEP.SYNCS 0x989680 ;  /* 0x009896800000895d */ /* 0x002fea0003900000 */
[----:B------:R-:W1:Y:S02]  /*e670*/  @!P0 SYNCS.PHASECHK.TRANS64 P0, [R2+URZ+0xf0], R3 ;  /* 0x0000f003020085a7 */ /* 0x000e6400080010ff */
[----:B-1----:R-:W-:Y:S05]  /*e680*/  @!P0 BRA `(.L_x_24) ;  /* 0xfffffffc00f08947 */ /* 0x002fea000383ffff */
[----:B------:R-:W-:Y:S05]  /*e690*/  BRA `(.L_x_193) ;  /* 0xffffff3400047947 */ /* 0x000fea000383ffff */
.L_x_27:
[----:B-1----:R-:W-:-:S07]  /*e6a0*/  MOV R2, UR33 ;  /* 0x0000002100027c02 */ /* 0x002fce0008000f00 */
.L_x_194:
[----:B-1----:R1:W2:Y:S02]  /*e6b0*/  SYNCS.PHASECHK.TRANS64.TRYWAIT P0, [R2+URZ+0x28], R4 ;  /* 0x00002804020075a7 */ /* 0x0022a400080011ff */
[----:B--2---:R-:W-:Y:S05]  /*e6c0*/  @!P0 NANOSLEEP.SYNCS 0x989680 ;  /* 0x009896800000895d */ /* 0x004fea0003900000 */
[----:B------:R-:W2:Y:S02]  /*e6d0*/  @!P0 SYNCS.PHASECHK.TRANS64 P0, [R2+URZ+0x28], R4 ;  /* 0x00002804020085a7 */ /* 0x000ea400080010ff */
[----:B--2---:R-:W-:Y:S05]  /*e6e0*/  @!P0 BRA `(.L_x_194) ;  /* 0xfffffffc00f08947 */ /* 0x004fea000383ffff */
[----:B------:R-:W-:Y:S05]  /*e6f0*/  BRA `(.L_x_26) ;  /* 0xffffff3400507947 */ /* 0x000fea000383ffff */
.L_x_36:
[----:B------:R-:W-:-:S07]  /*e700*/  MOV R2, UR33 ;  /* 0x0000002100027c02 */ /* 0x000fce0008000f00 */
.L_x_195:
[----:B-1----:R1:W2:Y:S02]  /*e710*/  SYNCS.PHASECHK.TRANS64.TRYWAIT P0, [R2+URZ+0x28], R4 ;  /* 0x00002804020075a7 */ /* 0x0022a400080011ff */
[----:B--2---:R-:W-:Y:S05]  /*e720*/  @!P0 NANOSLEEP.SYNCS 0x989680 ;  /* 0x009896800000895d */ /* 0x004fea0003900000 */
[----:B------:R-:W2:Y:S02]  /*e730*/  @!P0 SYNCS.PHASECHK.TRANS64 P0, [R2+URZ+0x28], R4 ;  /* 0x00002804020085a7 */ /* 0x000ea400080010ff */
[----:B--2---:R-:W-:Y:S05]  /*e740*/  @!P0 BRA `(.L_x_195) ;  /* 0xfffffffc00f08947 */ /* 0x004fea000383ffff */
[----:B------:R-:W-:Y:S05]  /*e750*/  BRA `(.L_x_35) ;  /* 0xffffff3800787947 */ /* 0x000fea000383ffff */
.L_x_43:
[----:B-1----:R1:W2:Y:S02]  /*e760*/  SYNCS.PHASECHK.TRANS64.TRYWAIT P0, [R2+URZ+0xa0], R3 ;  /* 0x0000a003020075a7 */ /* 0x0022a400080011ff */
[----:B--2---:R-:W-:Y:S05]  /*e770*/  @!P0 NANOSLEEP.SYNCS 0x989680 ;  /* 0x009896800000895d */ /* 0x004fea0003900000 */
[----:B------:R-:W2:Y:S02]  /*e780*/  @!P0 SYNCS.PHASECHK.TRANS64 P0, [R2+URZ+0xa0], R3 ;  /* 0x0000a003020085a7 */ /* 0x000ea400080010ff */
[----:B--2---:R-:W-:Y:S05]  /*e790*/  @!P0 BRA `(.L_x_43) ;  /* 0xfffffffc00f08947 */ /* 0x004fea000383ffff */
[----:B------:R-:W-:Y:S05]  /*e7a0*/  BRA `(.L_x_196) ;  /* 0xffffff3c00807947 */ /* 0x000fea000383ffff */
.L_x_47:
[----:B----4-:R-:W-:-:S07]  /*e7b0*/  MOV R0, UR5 ;  /* 0x0000000500007c02 */ /* 0x010fce0008000f00 */
.L_x_197:
[----:B-1----:R1:W2:Y:S02]  /*e7c0*/  SYNCS.PHASECHK.TRANS64.TRYWAIT P0, [R0+URZ], R2 ;  /* 0x00000002000075a7 */ /* 0x0022a400080011ff */
[----:B--2---:R-:W-:Y:S05]  /*e7d0*/  @!P0 NANOSLEEP.SYNCS 0x989680 ;  /* 0x009896800000895d */ /* 0x004fea0003900000 */
[----:B------:R-:W2:Y:S02]  /*e7e0*/  @!P0 SYNCS.PHASECHK.TRANS64 P0, [R0+URZ], R2 ;  /* 0x00000002000085a7 */ /* 0x000ea400080010ff */
[----:B--2---:R-:W-:Y:S05]  /*e7f0*/  @!P0 BRA `(.L_x_197) ;  /* 0xfffffffc00f08947 */ /* 0x004fea000383ffff */
[----:B------:R-:W-:Y:S05]  /*e800*/  BRA `(.L_x_198) ;  /* 0xffffff4000f87947 */ /* 0x000fea000383ffff */
.L_x_48:
[----:B----4-:R-:W-:-:S07]  /*e810*/  MOV R0, UR5 ;  /* 0x0000000500007c02 */ /* 0x010fce0008000f00 */
.L_x_199:
[----:B-1----:R1:W2:Y:S02]  /*e820*/  SYNCS.PHASECHK.TRANS64.TRYWAIT P0, [R0+URZ], R3 ;  /* 0x00000003000075a7 */ /* 0x0022a400080011ff */
[----:B--2---:R-:W-:Y:S05]  /*e830*/  @!P0 NANOSLEEP.SYNCS 0x989680 ;  /* 0x009896800000895d */ /* 0x004fea0003900000 */
[----:B------:R-:W2:Y:S02]  /*e840*/  @!P0 SYNCS.PHASECHK.TRANS64 P0, [R0+URZ], R3 ;  /* 0x00000003000085a7 */ /* 0x000ea400080010ff */
[----:B--2---:R-:W-:Y:S05]  /*e850*/  @!P0 BRA `(.L_x_199) ;  /* 0xfffffffc00f08947 */ /* 0x004fea000383ffff */
[----:B------:R-:W-:Y:S05]  /*e860*/  BRA `(.L_x_200) ;  /* 0xffffff4400047947 */ /* 0x000fea000383ffff */
.L_x_49:
[----:B----4-:R-:W-:-:S07]  /*e870*/  MOV R0, UR5 ;  /* 0x0000000500007c02 */ /* 0x010fce0008000f00 */
.L_x_201:
[----:B-1----:R1:W2:Y:S02]  /*e880*/  SYNCS.PHASECHK.TRANS64.TRYWAIT P0, [R0+URZ], R3 ;  /* 0x00000003000075a7 */ /* 0x0022a400080011ff */
[----:B--2---:R-:W-:Y:S05]  /*e890*/  @!P0 NANOSLEEP.SYNCS 0x989680 ;  /* 0x009896800000895d */ /* 0x004fea0003900000 */
[----:B------:R-:W2:Y:S02]  /*e8a0*/  @!P0 SYNCS.PHASECHK.TRANS64 P0, [R0+URZ], R3 ;  /* 0x00000003000085a7 */ /* 0x000ea400080010ff */
[----:B--2---:R-:W-:Y:S05]  /*e8b0*/  @!P0 BRA `(.L_x_201) ;  /* 0xfffffffc00f08947 */ /* 0x004fea000383ffff */
[----:B------:R-:W-:Y:S05]  /*e8c0*/  BRA `(.L_x_202) ;  /* 0xffffff4400107947 */ /* 0x000fea000383ffff */
.L_x_50:
[----:B----4-:R-:W-:-:S07]  /*e8d0*/  MOV R0, UR5 ;  /* 0x0000000500007c02 */ /* 0x010fce0008000f00 */
.L_x_203:
[----:B-1----:R1:W2:Y:S02]  /*e8e0*/  SYNCS.PHASECHK.TRANS64.TRYWAIT P0, [R0+URZ], R3 ;  /* 0x00000003000075a7 */ /* 0x0022a400080011ff */
[----:B--2---:R-:W-:Y:S05]  /*e8f0*/  @!P0 NANOSLEEP.SYNCS 0x989680 ;  /* 0x009896800000895d */ /* 0x004fea0003900000 */
[----:B------:R-:W2:Y:S02]  /*e900*/  @!P0 SYNCS.PHASECHK.TRANS64 P0, [R0+URZ], R3 ;  /* 0x00000003000085a7 */ /* 0x000ea400080010ff */
[----:B--2---:R-:W-:Y:S05]  /*e910*/  @!P0 BRA `(.L_x_203) ;  /* 0xfffffffc00f08947 */ /* 0x004fea000383ffff */
[----:B------:R-:W-:Y:S05]  /*e920*/  BRA `(.L_x_204) ;  /* 0xffffff44001c7947 */ /* 0x000fea000383ffff */
.L_x_53:
[----:B--2---:R2:W3:Y:S02]  /*e930*/  SYNCS.PHASECHK.TRANS64.TRYWAIT P0, [R0+URZ+0xe0], R4 ;  /* 0x0000e004000075a7 */ /* 0x0044e400080011ff */
[----:B---3--:R-:W-:Y:S05]  /*e940*/  @!P0 NANOSLEEP.SYNCS 0x989680 ;  /* 0x009896800000895d */ /* 0x008fea0003900000 */
[----:B------:R-:W3:Y:S02]  /*e950*/  @!P0 SYNCS.PHASECHK.TRANS64 P0, [R0+URZ+0xe0], R4 ;  /* 0x0000e004000085a7 */ /* 0x000ee400080010ff */
[----:B---3--:R-:W-:Y:S05]  /*e960*/  @!P0 BRA `(.L_x_53) ;  /* 0xfffffffc00f08947 */ /* 0x008fea000383ffff */
[----:B------:R-:W-:Y:S05]  /*e970*/  BRA `(.L_x_205) ;  /* 0xffffff4400787947 */ /* 0x000fea000383ffff */
.L_x_54:
[----:B------:R-:W-:-:S07]  /*e980*/  MOV R0, UR5 ;  /* 0x0000000500007c02 */ /* 0x000fce0008000f00 */
.L_x_206:
[----:B--2---:R2:W3:Y:S02]  /*e990*/  SYNCS.PHASECHK.TRANS64.TRYWAIT P0, [R0+URZ+0xb0], R5 ;  /* 0x0000b005000075a7 */ /* 0x0044e400080011ff */
[----:B---3--:R-:W-:Y:S05]  /*e9a0*/  @!P0 NANOSLEEP.SYNCS 0x989680 ;  /* 0x009896800000895d */ /* 0x008fea0003900000 */
[----:B------:R-:W3:Y:S02]  /*e9b0*/  @!P0 SYNCS.PHASECHK.TRANS64 P0, [R0+URZ+0xb0], R5 ;  /* 0x0000b005000085a7 */ /* 0x000ee400080010ff */
[----:B---3--:R-:W-:Y:S05]  /*e9c0*/  @!P0 BRA `(.L_x_206) ;  /* 0xfffffffc00f08947 */ /* 0x008fea000383ffff */
[----:B------:R-:W-:Y:S05]  /*e9d0*/  BRA `(.L_x_207) ;  /* 0xffffff4400887947 */ /* 0x000fea000383ffff */
.L_x_55:
[----:B--2---:R2:W3:Y:S02]  /*e9e0*/  SYNCS.PHASECHK.TRANS64.TRYWAIT P1, [R0+URZ+0xa0], R4 ;  /* 0x0000a004000075a7 */ /* 0x0044e400080211ff */
[----:B---3--:R-:W-:Y:S05]  /*e9f0*/  @!P1 NANOSLEEP.SYNCS 0x989680 ;  /* 0x009896800000995d */ /* 0x008fea0003900000 */
[----:B------:R-:W3:Y:S02]  /*ea00*/  @!P1 SYNCS.PHASECHK.TRANS64 P1, [R0+URZ+0xa0], R4 ;  /* 0x0000a004000095a7 */ /* 0x000ee400080210ff */
[----:B---3--:R-:W-:Y:S05]  /*ea10*/  @!P1 BRA `(.L_x_55) ;  /* 0xfffffffc00f09947 */ /* 0x008fea000383ffff */
[----:B------:R-:W-:Y:S05]  /*ea20*/  BRA `(.L_x_208) ;  /* 0xffffff4400b87947 */ /* 0x000fea000383ffff */
.L_x_58:
[----:B------:R-:W-:-:S07]  /*ea30*/  MOV R0, UR5 ;  /* 0x0000000500007c02 */ /* 0x000fce0008000f00 */
.L_x_209:
[----:B--2---:R2:W3:Y:S02]  /*ea40*/  SYNCS.PHASECHK.TRANS64.TRYWAIT P0, [R0+URZ+0xb0], R2 ;  /* 0x0000b002000075a7 */ /* 0x0044e400080011ff */
[----:B---3--:R-:W-:Y:S05]  /*ea50*/  @!P0 NANOSLEEP.SYNCS 0x989680 ;  /* 0x009896800000895d */ /* 0x008fea0003900000 */
[----:B------:R-:W3:Y:S02]  /*ea60*/  @!P0 SYNCS.PHASECHK.TRANS64 P0, [R0+URZ+0xb0], R2 ;  /* 0x0000b002000085a7 */ /* 0x000ee400080010ff */
[----:B---3--:R-:W-:Y:S05]  /*ea70*/  @!P0 BRA `(.L_x_209) ;  /* 0xfffffffc00f08947 */ /* 0x008fea000383ffff */
[----:B------:R-:W-:Y:S05]  /*ea80*/  BRA `(.L_x_57) ;  /* 0xffffff48000c7947 */ /* 0x000fea000383ffff */
.L_x_65:
[----:B--2---:R2:W3:Y:S02]  /*ea90*/  SYNCS.PHASECHK.TRANS64.TRYWAIT P1, [R0+URZ+0xa0], R2 ;  /* 0x0000a002000075a7 */ /* 0x0044e400080211ff */
[----:B---3--:R-:W-:Y:S05]  /*eaa0*/  @!P1 NANOSLEEP.SYNCS 0x989680 ;  /* 0x009896800000995d */ /* 0x008fea0003900000 */
[----:B------:R-:W3:Y:S02]  /*eab0*/  @!P1 SYNCS.PHASECHK.TRANS64 P1, [R0+URZ+0xa0], R2 ;  /* 0x0000a002000095a7 */ /* 0x000ee400080210ff */
[----:B---3--:R-:W-:Y:S05]  /*eac0*/  @!P1 BRA `(.L_x_65) ;  /* 0xfffffffc00f09947 */ /* 0x008fea000383ffff */
[----:B------:R-:W-:Y:S05]  /*ead0*/  BRA `(.L_x_210) ;  /* 0xffffff5000207947 */ /* 0x000fea000383ffff */
.L_x_66:
[----:B------:R-:W-:-:S07]  /*eae0*/  MOV R2, UR14 ;  /* 0x0000000e00027c02 */ /* 0x000fce0008000f00 */
.L_x_211:
[----:B--2---:R2:W3:Y:S02]  /*eaf0*/  SYNCS.PHASECHK.TRANS64.TRYWAIT P0, [R2+URZ+0xd0], R0 ;  /* 0x0000d000020075a7 */ /* 0x0044e400080011ff */
[----:B---3--:R-:W-:Y:S05]  /*eb00*/  @!P0 NANOSLEEP.SYNCS 0x989680 ;  /* 0x009896800000895d */ /* 0x008fea0003900000 */
[----:B------:R-:W3:Y:S02]  /*eb10*/  @!P0 SYNCS.PHASECHK.TRANS64 P0, [R2+URZ+0xd0], R0 ;  /* 0x0000d000020085a7 */ /* 0x000ee400080010ff */
[----:B---3--:R-:W-:Y:S05]  /*eb20*/  @!P0 BRA `(.L_x_211) ;  /* 0xfffffffc00f08947 */ /* 0x008fea000383ffff */
[----:B------:R-:W-:Y:S05]  /*eb30*/  BRA `(.L_x_212) ;  /* 0xffffff5000587947 */ /* 0x000fea000383ffff */
.L_x_69:
[----:B------:R-:W-:Y:S07]  /*eb40*/  MOV R0, UR22 ;  /* 0x0000001600007c02 */ /* 0x000fee0008000f00 */
.L_x_213:
[----:B--2---:R2:W3:Y:S02]  /*eb50*/  SYNCS.PHASECHK.TRANS64.TRYWAIT P0, [R0+URZ], R2 ;  /* 0x00000002000075a7 */ /* 0x0044e400080011ff */
[----:B---3--:R-:W-:Y:S05]  /*eb60*/  @!P0 NANOSLEEP.SYNCS 0x989680 ;  /* 0x009896800000895d */ /* 0x008fea0003900000 */
[----:B------:R-:W3:Y:S02]  /*eb70*/  @!P0 SYNCS.PHASECHK.TRANS64 P0, [R0+URZ], R2 ;  /* 0x00000002000085a7 */ /* 0x000ee400080010ff */
[----:B---3--:R-:W-:Y:S05]  /*eb80*/  @!P0 BRA `(.L_x_213) ;  /* 0xfffffffc00f08947 */ /* 0x008fea000383ffff */
[----:B------:R-:W-:Y:S05]  /*eb90*/  BRA `(.L_x_68) ;  /* 0xffffff5000747947 */ /* 0x000fea000383ffff */
.L_x_72:
[----:B------:R-:W-:-:S07]  /*eba0*/  MOV R0, UR5 ;  /* 0x0000000500007c02 */ /* 0x000fce0008000f00 */
.L_x_214:
[----:B-1----:R1:W3:Y:S02]  /*ebb0*/  SYNCS.PHASECHK.TRANS64.TRYWAIT P0, [R0+URZ], R2 ;  /* 0x00000002000075a7 */ /* 0x0022e400080011ff */
[----:B---3--:R-:W-:Y:S05]  /*ebc0*/  @!P0 NANOSLEEP.SYNCS 0x989680 ;  /* 0x009896800000895d */ /* 0x008fea0003900000 */
[----:B------:R-:W3:Y:S02]  /*ebd0*/  @!P0 SYNCS.PHASECHK.TRANS64 P0, [R0+URZ], R2 ;  /* 0x00000002000085a7 */ /* 0x000ee400080010ff */
[----:B---3--:R-:W-:Y:S05]  /*ebe0*/  @!P0 BRA `(.L_x_214) ;  /* 0xfffffffc00f08947 */ /* 0x008fea000383ffff */
[----:B------:R-:W-:Y:S05]  /*ebf0*/  BRA `(.L_x_215) ;  /* 0xffffff5400b47947 */ /* 0x000fea000383ffff */
.L_x_73:
[----:B------:R-:W-:-:S07]  /*ec00*/  MOV R0, UR6 ;  /* 0x0000000600007c02 */ /* 0x000fce0008000f00 */
.L_x_216:
[----:B-1----:R1:W3:Y:S02]  /*ec10*/  SYNCS.PHASECHK.TRANS64.TRYWAIT P0, [R0+URZ], R2 ;  /* 0x00000002000075a7 */ /* 0x0022e400080011ff */
[----:B---3--:R-:W-:Y:S05]  /*ec20*/  @!P0 NANOSLEEP.SYNCS 0x989680 ;  /* 0x009896800000895d */ /* 0x008fea0003900000 */
[----:B------:R-:W3:Y:S02]  /*ec30*/  @!P0 SYNCS.PHASECHK.TRANS64 P0, [R0+URZ], R2 ;  /* 0x00000002000085a7 */ /* 0x000ee400080010ff */
[----:B---3--:R-:W-:Y:S05]  /*ec40*/  @!P0 BRA `(.L_x_216) ;  /* 0xfffffffc00f08947 */ /* 0x008fea000383ffff */
[----:B------:R-:W-:Y:S05]  /*ec50*/  BRA `(.L_x_217) ;  /* 0xffffff5400c07947 */ /* 0x000fea000383ffff */
.L_x_78:
[----:B--2---:R2:W3:Y:S02]  /*ec60*/  SYNCS.PHASECHK.TRANS64.TRYWAIT P0, [R0+URZ+0xa0], R2 ;  /* 0x0000a002000075a7 */ /* 0x0044e400080011ff */
[----:B---3--:R-:W-:Y:S05]  /*ec70*/  @!P0 NANOSLEEP.SYNCS 0x989680 ;  /* 0x009896800000895d */ /* 0x008fea0003900000 */
[----:B------:R-:W3:Y:S02]  /*ec80*/  @!P0 SYNCS.PHASECHK.TRANS64 P0, [R0+URZ+0xa0], R2 ;  /* 0x0000a002000085a7 */ /* 0x000ee400080010ff */
[----:B---3--:R-:W-:Y:S05]  /*ec90*/  @!P0 BRA `(.L_x_78) ;  /* 0xfffffffc00f08947 */ /* 0x008fea000383ffff */
[----:B------:R-:W-:Y:S05]  /*eca0*/  BRA `(.L_x_218) ;  /* 0xffffff5800b07947 */ /* 0x000fea000383ffff */
.L_x_81:
[----:B------:R-:W-:Y:S07]  /*ecb0*/  MOV R0, UR5 ;  /* 0x0000000500007c02 */ /* 0x000fee0008000f00 */
.L_x_219:
[----:B-1----:R1:W2:Y:S02]  /*ecc0*/  SYNCS.PHASECHK.TRANS64.TRYWAIT P0, [R0+URZ+0x98], R2 ;  /* 0x00009802000075a7 */ /* 0x0022a400080011ff */
[----:B--2---:R-:W-:Y:S05]  /*ecd0*/  @!P0 NANOSLEEP.SYNCS 0x989680 ;  /* 0x009896800000895d */ /* 0x004fea0003900000 */
[----:B------:R-:W2:Y:S02]  /*ece0*/  @!P0 SYNCS.PHASECHK.TRANS64 P0, [R0+URZ+0x98], R2 ;  /* 0x00009802000085a7 */ /* 0x000ea400080010ff */
[----:B--2---:R-:W-:Y:S05]  /*ecf0*/  @!P0 BRA `(.L_x_219) ;  /* 0xfffffffc00f08947 */ /* 0x004fea000383ffff */
[----:B------:R-:W-:Y:S05]  /*ed00*/  BRA `(.L_x_80) ;  /* 0xffffff5c00b07947 */ /* 0x000fea000383ffff */
.L_x_84:
[----:B------:R-:W-:Y:S07]  /*ed10*/  MOV R0, UR5 ;  /* 0x0000000500007c02 */ /* 0x000fee0008000f00 */
.L_x_220:
[----:B-1----:R1:W2:Y:S02]  /*ed20*/  SYNCS.PHASECHK.TRANS64.TRYWAIT P0, [R0+URZ+0x70], R28 ;  /* 0x0000701c000075a7 */ /* 0x0022a400080011ff */
[----:B--2---:R-:W-:Y:S05]  /*ed30*/  @!P0 NANOSLEEP.SYNCS 0x989680 ;  /* 0x009896800000895d */ /* 0x004fea0003900000 */
[----:B------:R-:W2:Y:S02]  /*ed40*/  @!P0 SYNCS.PHASECHK.TRANS64 P0, [R0+URZ+0x70], R28 ;  /* 0x0000701c000085a7 */ /* 0x000ea400080010ff */
[----:B--2---:R-:W-:Y:S05]  /*ed50*/  @!P0 BRA `(.L_x_220) ;  /* 0xfffffffc00f08947 */ /* 0x004fea000383ffff */
[----:B------:R-:W-:Y:S05]  /*ed60*/  BRA `(.L_x_221) ;  /* 0xffffff6000087947 */ /* 0x000fea000383ffff */
.L_x_85:
[----:B------:R-:W-:Y:S07]  /*ed70*/  MOV R0, UR5 ;  /* 0x0000000500007c02 */ /* 0x000fee0008000f00 */
.L_x_222:
[----:B-1----:R1:W2:Y:S02]  /*ed80*/  SYNCS.PHASECHK.TRANS64.TRYWAIT P0, [R0+URZ+0x78], R28 ;  /* 0x0000781c000075a7 */ /* 0x0022a400080011ff */
[----:B--2---:R-:W-:Y:S05]  /*ed90*/  @!P0 NANOSLEEP.SYNCS 0x989680 ;  /* 0x009896800000895d */ /* 0x004fea0003900000 */
[----:B------:R-:W2:Y:S02]  /*eda0*/  @!P0 SYNCS.PHASECHK.TRANS64 P0, [R0+URZ+0x78], R28 ;  /* 0x0000781c000085a7 */ /* 0x000ea400080010ff */
[----:B--2---:R-:W-:Y:S05]  /*edb0*/  @!P0 BRA `(.L_x_222) ;  /* 0xfffffffc00f08947 */ /* 0x004fea000383ffff */
[----:B------:R-:W-:Y:S05]  /*edc0*/  BRA `(.L_x_223) ;  /* 0xffffff6000607947 */ /* 0x000fea000383ffff */
.L_x_86:
[----:B------:R-:W-:Y:S07]  /*edd0*/  MOV R0, UR5 ;  /* 0x0000000500007c02 */ /* 0x000fee0008000f00 */
.L_x_224:
[----:B-1----:R1:W2:Y:S02]  /*ede0*/  SYNCS.PHASECHK.TRANS64.TRYWAIT P0, [R0+URZ+0x80], R28 ;  /* 0x0000801c000075a7 */ /* 0x0022a400080011ff */
[----:B--2---:R-:W-:Y:S05]  /*edf0*/  @!P0 NANOSLEEP.SYNCS 0x989680 ;  /* 0x009896800000895d */ /* 0x004fea0003900000 */
[----:B------:R-:W2:Y:S02]  /*ee00*/  @!P0 SYNCS.PHASECHK.TRANS64 P0, [R0+URZ+0x80], R28 ;  /* 0x0000801c000085a7 */ /* 0x000ea400080010ff */
[----:B--2---:R-:W-:Y:S05]  /*ee10*/  @!P0 BRA `(.L_x_224) ;  /* 0xfffffffc00f08947 */ /* 0x004fea000383ffff */
[----:B------:R-:W-:Y:S05]  /*ee20*/  BRA `(.L_x_225) ;  /* 0xffffff6000c07947 */ /* 0x000fea000383ffff */
.L_x_87:
[----:B------:R-:W-:Y:S07]  /*ee30*/  MOV R0, UR5 ;  /* 0x0000000500007c02 */ /* 0x000fee0008000f00 */
.L_x_226:
[----:B-1----:R1:W2:Y:S02]  /*ee40*/  SYNCS.PHASECHK.TRANS64.TRYWAIT P0, [R0+URZ+0x88], R28 ;  /* 0x0000881c000075a7 */ /* 0x0022a400080011ff */
[----:B--2---:R-:W-:Y:S05]  /*ee50*/  @!P0 NANOSLEEP.SYNCS 0x989680 ;  /* 0x009896800000895d */ /* 0x004fea0003900000 */
[----:B------:R-:W2:Y:S02]  /*ee60*/  @!P0 SYNCS.PHASECHK.TRANS64 P0, [R0+URZ+0x88], R28 ;  /* 0x0000881c000085a7 */ /* 0x000ea400080010ff */
[----:B--2---:R-:W-:Y:S05]  /*ee70*/  @!P0 BRA `(.L_x_226) ;  /* 0xfffffffc00f08947 */ /* 0x004fea000383ffff */
[----:B------:R-:W-:Y:S05]  /*ee80*/  BRA `(.L_x_227) ;  /* 0xffffff6400207947 */ /* 0x000fea000383ffff */
.L_x_88:
[----:B------:R-:W-:Y:S07]  /*ee90*/  MOV R0, UR5 ;  /* 0x0000000500007c02 */ /* 0x000fee0008000f00 */
.L_x_228:
[----:B-1----:R1:W2:Y:S02]  /*eea0*/  SYNCS.PHASECHK.TRANS64.TRYWAIT P0, [R0+URZ+0x70], R34 ;  /* 0x00007022000075a7 */ /* 0x0022a400080011ff */
[----:B--2---:R-:W-:Y:S05]  /*eeb0*/  @!P0 NANOSLEEP.SYNCS 0x989680 ;  /* 0x009896800000895d */ /* 0x004fea0003900000 */
[----:B------:R-:W2:Y:S02]  /*eec0*/  @!P0 SYNCS.PHASECHK.TRANS64 P0, [R0+URZ+0x70], R34 ;  /* 0x00007022000085a7 */ /* 0x000ea400080010ff */
[----:B--2---:R-:W-:Y:S05]  /*eed0*/  @!P0 BRA `(.L_x_228) ;  /* 0xfffffffc00f08947 */ /* 0x004fea000383ffff */
[----:B------:R-:W-:Y:S05]  /*eee0*/  BRA `(.L_x_229) ;  /* 0xffffff6400847947 */ /* 0x000fea000383ffff */
.L_x_89:
[----:B------:R-:W-:Y:S07]  /*eef0*/  MOV R0, UR5 ;  /* 0x0000000500007c02 */ /* 0x000fee0008000f00 */
.L_x_230:
[----:B-1----:R1:W2:Y:S02]  /*ef00*/  SYNCS.PHASECHK.TRANS64.TRYWAIT P0, [R0+URZ+0x78], R34 ;  /* 0x00007822000075a7 */ /* 0x0022a400080011ff */
[----:B--2---:R-:W-:Y:S05]  /*ef10*/  @!P0 NANOSLEEP.SYNCS 0x989680 ;  /* 0x009896800000895d */ /* 0x004fea0003900000 */
[----:B------:R-:W2:Y:S02]  /*ef20*/  @!P0 SYNCS.PHASECHK.TRANS64 P0, [R0+URZ+0x78], R34 ;  /* 0x00007822000085a7 */ /* 0x000ea400080010ff */
[----:B--2---:R-:W-:Y:S05]  /*ef30*/  @!P0 BRA `(.L_x_230) ;  /* 0xfffffffc00f08947 */ /* 0x004fea000383ffff */
[----:B------:R-:W-:Y:S05]  /*ef40*/  BRA `(.L_x_231) ;  /* 0xffffff6400e47947 */ /* 0x000fea000383ffff */
.L_x_90:
[----:B------:R-:W-:Y:S07]  /*ef50*/  MOV R0, UR5 ;  /* 0x0000000500007c02 */ /* 0x000fee0008000f00 */
.L_x_232:
[----:B-1----:R1:W2:Y:S02]  /*ef60*/  SYNCS.PHASECHK.TRANS64.TRYWAIT P0, [R0+URZ+0x80], R34 ;  /* 0x00008022000075a7 */ /* 0x0022a400080011ff */
[----:B--2---:R-:W-:Y:S05]  /*ef70*/  @!P0 NANOSLEEP.SYNCS 0x989680 ;  /* 0x009896800000895d */ /* 0x004fea0003900000 */
[----:B------:R-:W2:Y:S02]  /*ef80*/  @!P0 SYNCS.PHASECHK.TRANS64 P0, [R0+URZ+0x80], R34 ;  /* 0x00008022000085a7 */ /* 0x000ea400080010ff */
[----:B--2---:R-:W-:Y:S05]  /*ef90*/  @!P0 BRA `(.L_x_232) ;  /* 0xfffffffc00f08947 */ /* 0x004fea000383ffff */
[----:B------:R-:W-:Y:S05]  /*efa0*/  BRA `(.L_x_233) ;  /* 0xffffff6800407947 */ /* 0x000fea000383ffff */
.L_x_91:
[----:B------:R-:W-:Y:S07]  /*efb0*/  MOV R0, UR5 ;  /* 0x0000000500007c02 */ /* 0x000fee0008000f00 */
.L_x_234:
[----:B-1----:R1:W2:Y:S02]  /*efc0*/  SYNCS.PHASECHK.TRANS64.TRYWAIT P0, [R0+URZ+0x88], R34 ;  /* 0x00008822000075a7 */ /* 0x0022a400080011ff */
[----:B--2---:R-:W-:Y:S05]  /*efd0*/  @!P0 NANOSLEEP.SYNCS 0x989680 ;  /* 0x009896800000895d */ /* 0x004fea0003900000 */
[----:B------:R-:W2:Y:S02]  /*efe0*/  @!P0 SYNCS.PHASECHK.TRANS64 P0, [R0+URZ+0x88], R34 ;  /* 0x00008822000085a7 */ /* 0x000ea400080010ff */
[----:B--2---:R-:W-:Y:S05]  /*eff0*/  @!P0 BRA `(.L_x_234) ;  /* 0xfffffffc00f08947 */ /* 0x004fea000383ffff */
[----:B------:R-:W-:Y:S05]  /*f000*/  BRA `(.L_x_235) ;  /* 0xffffff6800dc7947 */ /* 0x000fea000383ffff */
.L_x_93:
[----:B------:R-:W-:-:S07]  /*f010*/  MOV R0, UR5 ;  /* 0x0000000500007c02 */ /* 0x000fce0008000f00 */
.L_x_236:
[----:B-1----:R1:W3:Y:S02]  /*f020*/  SYNCS.PHASECHK.TRANS64.TRYWAIT P0, [R0+URZ+0x70], R28 ;  /* 0x0000701c000075a7 */ /* 0x0022e400080011ff */
[----:B---3--:R-:W-:Y:S05]  /*f030*/  @!P0 NANOSLEEP.SYNCS 0x989680 ;  /* 0x009896800000895d */ /* 0x008fea0003900000 */
[----:B------:R-:W3:Y:S02]  /*f040*/  @!P0 SYNCS.PHASECHK.TRANS64 P0, [R0+URZ+0x70], R28 ;  /* 0x0000701c000085a7 */ /* 0x000ee400080010ff */
[----:B---3--:R-:W-:Y:S05]  /*f050*/  @!P0 BRA `(.L_x_236) ;  /* 0xfffffffc00f08947 */ /* 0x008fea000383ffff */
[----:B------:R-:W-:Y:S05]  /*f060*/  BRA `(.L_x_237) ;  /* 0xffffff6c005c7947 */ /* 0x000fea000383ffff */
.L_x_94:
[----:B-1----:R-:W-:-:S07]  /*f070*/  MOV R0, UR5 ;  /* 0x0000000500007c02 */ /* 0x002fce0008000f00 */
.L_x_238:
[----:B-1----:R1:W3:Y:S02]  /*f080*/  SYNCS.PHASECHK.TRANS64.TRYWAIT P0, [R0+URZ+0x78], R28 ;  /* 0x0000781c000075a7 */ /* 0x0022e400080011ff */
[----:B---3--:R-:W-:Y:S05]  /*f090*/  @!P0 NANOSLEEP.SYNCS 0x989680 ;  /* 0x009896800000895d */ /* 0x008fea0003900000 */
[----:B------:R-:W3:Y:S02]  /*f0a0*/  @!P0 SYNCS.PHASECHK.TRANS64 P0, [R0+URZ+0x78], R28 ;  /* 0x0000781c000085a7 */ /* 0x000ee400080010ff */
[----:B---3--:R-:W-:Y:S05]  /*f0b0*/  @!P0 BRA `(.L_x_238) ;  /* 0xfffffffc00f08947 */ /* 0x008fea000383ffff */
[----:B------:R-:W-:Y:S05]  /*f0c0*/  BRA `(.L_x_239) ;  /* 0xffffff6c004c7947 */ /* 0x000fea000383ffff */
.L_x_95:
[----:B------:R-:W-:-:S07]  /*f0d0*/  MOV R2, UR5 ;  /* 0x0000000500027c02 */ /* 0x000fce0008000f00 */
.L_x_240:
[----:B-1----:R1:W3:Y:S02]  /*f0e0*/  SYNCS.PHASECHK.TRANS64.TRYWAIT P0, [R2+URZ+0x80], R28 ;  /* 0x0000801c020075a7 */ /* 0x0022e400080011ff */
[----:B---3--:R-:W-:Y:S05]  /*f0f0*/  @!P0 NANOSLEEP.SYNCS 0x989680 ;  /* 0x009896800000895d */ /* 0x008fea0003900000 */
[----:B------:R-:W3:Y:S02]  /*f100*/  @!P0 SYNCS.PHASECHK.TRANS64 P0, [R2+URZ+0x80], R28 ;  /* 0x0000801c020085a7 */ /* 0x000ee400080010ff */
[----:B---3--:R-:W-:Y:S05]  /*f110*/  @!P0 BRA `(.L_x_240) ;  /* 0xfffffffc00f08947 */ /* 0x008fea000383ffff */
[----:B------:R-:W-:Y:S05]  /*f120*/  BRA `(.L_x_241) ;  /* 0xffffff6c00407947 */ /* 0x000fea000383ffff */
.L_x_97:
[----:B--2---:R2:W4:Y:S02]  /*f130*/  SYNCS.PHASECHK.TRANS64.TRYWAIT P0, [R0+URZ+0xa0], R2 ;  /* 0x0000a002000075a7 */ /* 0x00452400080011ff */
[----:B----4-:R-:W-:Y:S05]  /*f140*/  @!P0 NANOSLEEP.SYNCS 0x989680 ;  /* 0x009896800000895d */ /* 0x010fea0003900000 */
[----:B------:R-:W4:Y:S02]  /*f150*/  @!P0 SYNCS.PHASECHK.TRANS64 P0, [R0+URZ+0xa0], R2 ;  /* 0x0000a002000085a7 */ /* 0x000f2400080010ff */
[----:B----4-:R-:W-:Y:S05]  /*f160*/  @!P0 BRA `(.L_x_97) ;  /* 0xfffffffc00f08947 */ /* 0x010fea000383ffff */
[----:B------:R-:W-:Y:S05]  /*f170*/  BRA `(.L_x_242) ;  /* 0xffffff7000007947 */ /* 0x000fea000383ffff */
.L_x_108:
[----:B-1----:R-:W-:Y:S04]  /*f180*/  MOV R4, UR50 ;  /* 0x0000003200047c02 */ /* 0x002fe80008000f00 */
[----:B------:R1:W2:Y:S03]  /*f190*/  SYNCS.PHASECHK.TRANS64.TRYWAIT P1, [R4+URZ+0x50], R5 ;  /* 0x00005005040075a7 */ /* 0x0002a600080211ff */
[----:B--2---:R-:W-:Y:S05]  /*f1a0*/  @!P1 NANOSLEEP.SYNCS 0x989680 ;  /* 0x009896800000995d */ /* 0x004fea0003900000 */
[----:B------:R-:W2:Y:S02]  /*f1b0*/  @!P1 SYNCS.PHASECHK.TRANS64 P1, [R4+URZ+0x50], R5 ;  /* 0x00005005040095a7 */ /* 0x000ea400080210ff */
[----:B--2---:R-:W-:Y:S05]  /*f1c0*/  @!P1 BRA `(.L_x_108) ;  /* 0xfffffffc00ec9947 */ /* 0x004fea000383ffff */
[----:B------:R-:W-:Y:S05]  /*f1d0*/  BRA `(.L_x_107) ;  /* 0xffffff7c001c7947 */ /* 0x000fea000383ffff */
.L_x_110:
[----:B------:R1:W1:Y:S02]  /*f1e0*/  SYNCS.PHASECHK.TRANS64.TRYWAIT P0, [R58+URZ+0xc0], R3 ;  /* 0x0000c0033a0075a7 */ /* 0x00026400080011ff */
[----:B-1----:R-:W-:Y:S05]  /*f1f0*/  @!P0 NANOSLEEP.SYNCS 0x989680 ;  /* 0x009896800000895d */ /* 0x002fea0003900000 */
[----:B------:R-:W1:Y:S02]  /*f200*/  @!P0 SYNCS.PHASECHK.TRANS64 P0, [R58+URZ+0xc0], R3 ;  /* 0x0000c0033a0085a7 */ /* 0x000e6400080010ff */
[----:B-1----:R-:W-:Y:S05]  /*f210*/  @!P0 BRA `(.L_x_110) ;  /* 0xfffffffc00f08947 */ /* 0x002fea000383ffff */
[----:B------:R-:W-:Y:S05]  /*f220*/  BRA `(.L_x_109) ;  /* 0xffffff7c00407947 */ /* 0x000fea000383ffff */
.L_x_121:
[----:B-1----:R1:W3:Y:S02]  /*f230*/  SYNCS.PHASECHK.TRANS64.TRYWAIT P0, [R2+URZ+0x50], R0 ;  /* 0x00005000020075a7 */ /* 0x0022e400080011ff */
[----:B---3--:R-:W-:Y:S05]  /*f240*/  @!P0 NANOSLEEP.SYNCS 0x989680 ;  /* 0x009896800000895d */ /* 0x008fea0003900000 */
[----:B------:R-:W3:Y:S02]  /*f250*/  @!P0 SYNCS.PHASECHK.TRANS64 P0, [R2+URZ+0x50], R0 ;  /* 0x00005000020085a7 */ /* 0x000ee400080010ff */
[----:B---3--:R-:W-:Y:S05]  /*f260*/  @!P0 BRA `(.L_x_121) ;  /* 0xfffffffc00f08947 */ /* 0x008fea000383ffff */
[----:B------:R-:W-:Y:S05]  /*f270*/  BRA `(.L_x_120) ;  /* 0xffffff8800dc7947 */ /* 0x000fea000383ffff */
.L_x_131:
[----:B-1----:R1:W3:Y:S02]  /*f280*/  SYNCS.PHASECHK.TRANS64.TRYWAIT P0, [R0+URZ+0x50], R20 ;  /* 0x00005014000075a7 */ /* 0x0022e400080011ff */
[----:B---3--:R-:W-:Y:S05]  /*f290*/  @!P0 NANOSLEEP.SYNCS 0x989680 ;  /* 0x009896800000895d */ /* 0x008fea0003900000 */
[----:B------:R-:W3:Y:S02]  /*f2a0*/  @!P0 SYNCS.PHASECHK.TRANS64 P0, [R0+URZ+0x50], R20 ;  /* 0x00005014000085a7 */ /* 0x000ee400080010ff */
[----:B---3--:R-:W-:Y:S05]  /*f2b0*/  @!P0 BRA `(.L_x_131) ;  /* 0xfffffffc00f08947 */ /* 0x008fea000383ffff */
[----:B------:R-:W-:Y:S05]  /*f2c0*/  BRA `(.L_x_130) ;  /* 0xffffff9800747947 */ /* 0x000fea000383ffff */
.L_x_141:
[----:B-1----:R1:W3:Y:S02]  /*f2d0*/  SYNCS.PHASECHK.TRANS64.TRYWAIT P0, [R0+URZ+0x50], R20 ;  /* 0x00005014000075a7 */ /* 0x0022e400080011ff */
[----:B---3--:R-:W-:Y:S05]  /*f2e0*/  @!P0 NANOSLEEP.SYNCS 0x989680 ;  /* 0x009896800000895d */ /* 0x008fea0003900000 */
[----:B------:R-:W3:Y:S02]  /*f2f0*/  @!P0 SYNCS.PHASECHK.TRANS64 P0, [R0+URZ+0x50], R20 ;  /* 0x00005014000085a7 */ /* 0x000ee400080010ff */
[----:B---3--:R-:W-:Y:S05]  /*f300*/  @!P0 BRA `(.L_x_141) ;  /* 0xfffffffc00f08947 */ /* 0x008fea000383ffff */
[----:B------:R-:W-:Y:S05]  /*f310*/  BRA `(.L_x_140) ;  /* 0xffffffa400f07947 */ /* 0x000fea000383ffff */
.L_x_151:
[----:B-1----:R1:W3:Y:S02]  /*f320*/  SYNCS.PHASECHK.TRANS64.TRYWAIT P0, [R0+URZ+0x50], R20 ;  /* 0x00005014000075a7 */ /* 0x0022e400080011ff */
[----:B---3--:R-:W-:Y:S05]  /*f330*/  @!P0 NANOSLEEP.SYNCS 0x989680 ;  /* 0x009896800000895d */ /* 0x008fea0003900000 */
[----:B------:R-:W3:Y:S02]  /*f340*/  @!P0 SYNCS.PHASECHK.TRANS64 P0, [R0+URZ+0x50], R20 ;  /* 0x00005014000085a7 */ /* 0x000ee400080010ff */
[----:B---3--:R-:W-:Y:S05]  /*f350*/  @!P0 BRA `(.L_x_151) ;  /* 0xfffffffc00f08947 */ /* 0x008fea000383ffff */
[----:B------:R-:W-:Y:S05]  /*f360*/  BRA `(.L_x_150) ;  /* 0xffffffb400947947 */ /* 0x000fea000383ffff */
.L_x_161:
[----:B-1----:R1:W2:Y:S02]  /*f370*/  SYNCS.PHASECHK.TRANS64.TRYWAIT P0, [R0+URZ+0x50], R20 ;  /* 0x00005014000075a7 */ /* 0x0022a400080011ff */
[----:B--2---:R-:W-:Y:S05]  /*f380*/  @!P0 NANOSLEEP.SYNCS 0x989680 ;  /* 0x009896800000895d */ /* 0x004fea0003900000 */
[----:B------:R-:W2:Y:S02]  /*f390*/  @!P0 SYNCS.PHASECHK.TRANS64 P0, [R0+URZ+0x50], R20 ;  /* 0x00005014000085a7 */ /* 0x000ea400080010ff */
[----:B--2---:R-:W-:Y:S05]  /*f3a0*/  @!P0 BRA `(.L_x_161) ;  /* 0xfffffffc00f08947 */ /* 0x004fea000383ffff */
[----:B------:R-:W-:Y:S05]  /*f3b0*/  BRA `(.L_x_160) ;  /* 0xffffffc400287947 */ /* 0x000fea000383ffff */
.L_x_171:
[----:B-1----:R1:W2:Y:S02]  /*f3c0*/  SYNCS.PHASECHK.TRANS64.TRYWAIT P0, [R0+URZ+0x50], R20 ;  /* 0x00005014000075a7 */ /* 0x0022a400080011ff */
[----:B--2---:R-:W-:Y:S05]  /*f3d0*/  @!P0 NANOSLEEP.SYNCS 0x989680 ;  /* 0x009896800000895d */ /* 0x004fea0003900000 */
[----:B------:R-:W2:Y:S02]  /*f3e0*/  @!P0 SYNCS.PHASECHK.TRANS64 P0, [R0+URZ+0x50], R20 ;  /* 0x00005014000085a7 */ /* 0x000ea400080010ff */
[----:B--2---:R-:W-:Y:S05]  /*f3f0*/  @!P0 BRA `(.L_x_171) ;  /* 0xfffffffc00f08947 */ /* 0x004fea000383ffff */
[----:B------:R-:W-:Y:S05]  /*f400*/  BRA `(.L_x_170) ;  /* 0xffffffd000d07947 */ /* 0x000fea000383ffff */
.L_x_181:
[----:B--2---:R2:W3:Y:S02]  /*f410*/  SYNCS.PHASECHK.TRANS64.TRYWAIT P0, [R0+URZ+0x50], R106 ;  /* 0x0000506a000075a7 */ /* 0x0044e400080011ff */
[----:B---3--:R-:W-:Y:S05]  /*f420*/  @!P0 NANOSLEEP.SYNCS 0x989680 ;  /* 0x009896800000895d */ /* 0x008fea0003900000 */
[----:B------:R-:W3:Y:S02]  /*f430*/  @!P0 SYNCS.PHASECHK.TRANS64 P0, [R0+URZ+0x50], R106 ;  /* 0x0000506a000085a7 */ /* 0x000ee400080010ff */
[----:B---3--:R-:W-:Y:S05]  /*f440*/  @!P0 BRA `(.L_x_181) ;  /* 0xfffffffc00f08947 */ /* 0x008fea000383ffff */
[----:B------:R-:W-:Y:S05]  /*f450*/  BRA `(.L_x_180) ;  /* 0xffffffe0005c7947 */ /* 0x000fea000383ffff */
        .weak           $__internal_0_$__cuda_sm10x_tcgen05_guardrail_trap_col_being_dealloced_not_returned_by_alloc
        .type           $__internal_0_$__cuda_sm10x_tcgen05_guardrail_trap_col_being_dealloced_not_returned_by_alloc,@function
        .size           $__internal_0_$__cuda_sm10x_tcgen05_guardrail_trap_col_being_dealloced_not_returned_by_alloc,($__internal_1_$__cuda_sm10x_tcgen05_guardrail_trap_phase_invalid_during_alloc - $__internal_0_$__cuda_sm10x_tcgen05_guardrail_trap_col_being_dealloced_not_returned_by_alloc)
$__internal_0_$__cuda_sm10x_tcgen05_guardrail_trap_col_being_dealloced_not_returned_by_alloc:
[----:B------:R-:W-:Y:S05]  /*f460*/  BPT.TRAP 0x1 ;  /* 0x000000040000795c */ /* 0x000fea0000300000 */
[----:B------:R-:W-:-:S04]  /*f470*/  HFMA2 R3, -RZ, RZ, 0, 0 ;  /* 0x00000000ff037431 */ /* 0x000fc800000001ff */
[----:B------:R-:W-:Y:S05]  /*f480*/  RET.REL.NODEC R2 `(_ZN7cutlass13device_kernelINS_4gemm6kernel13GemmUniversalIN4cute5tupleIJiiiiEEENS1_10collective13CollectiveMmaINS1_46MainloopSm100TmaUmmaWarpSpecializedBlockScaledILi5ELi2ELi2ENS5_IJNS4_1CILi4EEENSA_ILi2EEENSA_ILi1EEEEEEEENS5_IJNSA_ILi128EEESG_NSA_ILi256EEEEEENS5_IJNS_12float_e2m1_tENS_13float_ue4m3_tEEEENS5_IJNS5_IJlSD_lEEENS4_6LayoutINS5_IJNS5_IJNS5_IJNSA_ILi32EEESB_EEEiEEENS5_IJNS5_IJNSA_ILi16EEESB_EEEiEEENS5_IJSD_iEEEEEENS5_IJST_NS5_IJNS5_IJNSA_ILi0EEESD_EEENSA_ILi512EEEEEENS5_IJSW_iEEEEEEEEEEESL_S13_NS4_8TiledMMAINS4_8MMA_AtomIJNS4_17SM100_MMA_MXF4_SSISJ_SJ_fSK_Li128ELi128ELi16ELNS4_4UMMA5MajorE0ELS18_0ELNS17_7ScaleInE0ELS19_0EEEEEENSN_INS5_IJSD_SD_SD_EEENS5_IJSW_SW_SW_EEEEENS5_IJNS4_10UnderscoreES1F_S1F_EEEEENS5_IJNS4_23SM90_TMA_LOAD_MULTICASTES1I_EEENS5_IJNS4_14ComposedLayoutINS4_7SwizzleILi3ELi4ELi3EEENS4_18smem_ptr_flag_bitsILi4EEENSN_INS5_IJNSA_ILi8EEESH_EEENS5_IJSH_SD_EEEEEEENSN_INS5_IJNS5_IJNS5_IJSP_SD_EEESS_EEESD_NS5_IJSD_SB_EEEEEENS5_IJNS5_IJNS5_IJSS_SY_EEESX_EEESW_NS5_IJSB_SY_EEEEEEEEEEEvNS4_8identityES1J_S23_vS24_EENS_8epilogue10collective18CollectiveEpilogueINS26_23Sm100TmaWarpSpecializedILi4ELi2ELi16ELb1ELb0EEEJNS5_IJNSA_ILi64EEESG_SH_EEENS5_IJNSN_IS2B_SD_EENSN_INS5_IJSR_SC_EEENS5_IJSD_S2B_EEEEEEEENS_10bfloat16_tESM_S2I_SM_NS26_6fusion15FusionCallbacksIS2A_NS2J_17LinearCombinationIS2I_fS2I_fLNS_15FloatRoundStyleE2EEES2C_S2H_JEEENS4_5SM1004TMEM4LOAD26SM100_TMEM_LOAD_32dp32b16xENS4_13SM90_TMA_LOADENS1K_INS1L_ILi1ELi4ELi3EEENS1N_ILi16EEENSN_INS5_IJS1P_SR_EEENS5_IJSR_SD_EEEEEEENS4_39AutoVectorizingCopyWithAssumedAlignmentILi128EEENS4_14SM90_TMA_STOREES2Z_S31_S31_EEEvvEEEEvNT_6ParamsE) ;  /* 0xffffff0802dc7950 */ /* 0x000fea0003c3ffff */
        .weak           $__internal_1_$__cuda_sm10x_tcgen05_guardrail_trap_phase_invalid_during_alloc
        .type           $__internal_1_$__cuda_sm10x_tcgen05_guardrail_trap_phase_invalid_during_alloc,@function
        .size           $__internal_1_$__cuda_sm10x_tcgen05_guardrail_trap_phase_invalid_during_alloc,($__internal_2_$__cuda_sm10x_tcgen05_guardrail_trap_unallocated_columns_being_dealloced - $__internal_1_$__cuda_sm10x_tcgen05_guardrail_trap_phase_invalid_during_alloc)
$__internal_1_$__cuda_sm10x_tcgen05_guardrail_trap_phase_invalid_during_alloc:
[----:B------:R-:W-:Y:S05]  /*f490*/  BPT.TRAP 0x1 ;  /* 0x000000040000795c */ /* 0x000fea0000300000 */
[----:B------:R-:W-:-:S04]  /*f4a0*/  MOV R3, 0x0 ;  /* 0x0000000000037802 */ /* 0x000fc80000000f00 */
[----:B------:R-:W-:Y:S05]  /*f4b0*/  RET.REL.NODEC R2 `(_ZN7cutlass13device_kernelINS_4gemm6kernel13GemmUniversalIN4cute5tupleIJiiiiEEENS1_10collective13CollectiveMmaINS1_46MainloopSm100TmaUmmaWarpSpecializedBlockScaledILi5ELi2ELi2ENS5_IJNS4_1CILi4EEENSA_ILi2EEENSA_ILi1EEEEEEEENS5_IJNSA_ILi128EEESG_NSA_ILi256EEEEEENS5_IJNS_12float_e2m1_tENS_13float_ue4m3_tEEEENS5_IJNS5_IJlSD_lEEENS4_6LayoutINS5_IJNS5_IJNS5_IJNSA_ILi32EEESB_EEEiEEENS5_IJNS5_IJNSA_ILi16EEESB_EEEiEEENS5_IJSD_iEEEEEENS5_IJST_NS5_IJNS5_IJNSA_ILi0EEESD_EEENSA_ILi512EEEEEENS5_IJSW_iEEEEEEEEEEESL_S13_NS4_8TiledMMAINS4_8MMA_AtomIJNS4_17SM100_MMA_MXF4_SSISJ_SJ_fSK_Li128ELi128ELi16ELNS4_4UMMA5MajorE0ELS18_0ELNS17_7ScaleInE0ELS19_0EEEEEENSN_INS5_IJSD_SD_SD_EEENS5_IJSW_SW_SW_EEEEENS5_IJNS4_10UnderscoreES1F_S1F_EEEEENS5_IJNS4_23SM90_TMA_LOAD_MULTICASTES1I_EEENS5_IJNS4_14ComposedLayoutINS4_7SwizzleILi3ELi4ELi3EEENS4_18smem_ptr_flag_bitsILi4EEENSN_INS5_IJNSA_ILi8EEESH_EEENS5_IJSH_SD_EEEEEEENSN_INS5_IJNS5_IJNS5_IJSP_SD_EEESS_EEESD_NS5_IJSD_SB_EEEEEENS5_IJNS5_IJNS5_IJSS_SY_EEESX_EEESW_NS5_IJSB_SY_EEEEEEEEEEEvNS4_8identityES1J_S23_vS24_EENS_8epilogue10collective18CollectiveEpilogueINS26_23Sm100TmaWarpSpecializedILi4ELi2ELi16ELb1ELb0EEEJNS5_IJNSA_ILi64EEESG_SH_EEENS5_IJNSN_IS2B_SD_EENSN_INS5_IJSR_SC_EEENS5_IJSD_S2B_EEEEEEEENS_10bfloat16_tESM_S2I_SM_NS26_6fusion15FusionCallbacksIS2A_NS2J_17LinearCombinationIS2I_fS2I_fLNS_15FloatRoundStyleE2EEES2C_S2H_JEEENS4_5SM1004TMEM4LOAD26SM100_TMEM_LOAD_32dp32b16xENS4_13SM90_TMA_LOADENS1K_INS1L_ILi1ELi4ELi3EEENS1N_ILi16EEENSN_INS5_IJS1P_SR_EEENS5_IJSR_SD_EEEEEEENS4_39AutoVectorizingCopyWithAssumedAlignmentILi128EEENS4_14SM90_TMA_STOREES2Z_S31_S31_EEEvvEEEEvNT_6ParamsE) ;  /* 0xffffff0802d07950 */ /* 0x000fea0003c3ffff */
        .weak           $__internal_2_$__cuda_sm10x_tcgen05_guardrail_trap_unallocated_columns_being_dealloced
        .type           $__internal_2_$__cuda_sm10x_tcgen05_guardrail_trap_unallocated_columns_being_dealloced,@function
        .size           $__internal_2_$__cuda_sm10x_tcgen05_guardrail_trap_unallocated_columns_being_dealloced,(.L_x_244 - $__internal_2_$__cuda_sm10x_tcgen05_guardrail_trap_unallocated_columns_being_dealloced)
$__internal_2_$__cuda_sm10x_tcgen05_guardrail_trap_unallocated_columns_being_dealloced:
[----:B------:R-:W-:Y:S05]  /*f4c0*/  BPT.TRAP 0x1 ;  /* 0x000000040000795c */ /* 0x000fea0000300000 */
[----:B------:R-:W-:-:S04]  /*f4d0*/  HFMA2 R3, -RZ, RZ, 0, 0 ;  /* 0x00000000ff037431 */ /* 0x000fc800000001ff */
[----:B------:R-:W-:Y:S05]  /*f4e0*/  RET.REL.NODEC R2 `(_ZN7cutlass13device_kernelINS_4gemm6kernel13GemmUniversalIN4cute5tupleIJiiiiEEENS1_10collective13CollectiveMmaINS1_46MainloopSm100TmaUmmaWarpSpecializedBlockScaledILi5ELi2ELi2ENS5_IJNS4_1CILi4EEENSA_ILi2EEENSA_ILi1EEEEEEEENS5_IJNSA_ILi128EEESG_NSA_ILi256EEEEEENS5_IJNS_12float_e2m1_tENS_13float_ue4m3_tEEEENS5_IJNS5_IJlSD_lEEENS4_6LayoutINS5_IJNS5_IJNS5_IJNSA_ILi32EEESB_EEEiEEENS5_IJNS5_IJNSA_ILi16EEESB_EEEiEEENS5_IJSD_iEEEEEENS5_IJST_NS5_IJNS5_IJNSA_ILi0EEESD_EEENSA_ILi512EEEEEENS5_IJSW_iEEEEEEEEEEESL_S13_NS4_8TiledMMAINS4_8MMA_AtomIJNS4_17SM100_MMA_MXF4_SSISJ_SJ_fSK_Li128ELi128ELi16ELNS4_4UMMA5MajorE0ELS18_0ELNS17_7ScaleInE0ELS19_0EEEEEENSN_INS5_IJSD_SD_SD_EEENS5_IJSW_SW_SW_EEEEENS5_IJNS4_10UnderscoreES1F_S1F_EEEEENS5_IJNS4_23SM90_TMA_LOAD_MULTICASTES1I_EEENS5_IJNS4_14ComposedLayoutINS4_7SwizzleILi3ELi4ELi3EEENS4_18smem_ptr_flag_bitsILi4EEENSN_INS5_IJNSA_ILi8EEESH_EEENS5_IJSH_SD_EEEEEEENSN_INS5_IJNS5_IJNS5_IJSP_SD_EEESS_EEESD_NS5_IJSD_SB_EEEEEENS5_IJNS5_IJNS5_IJSS_SY_EEESX_EEESW_NS5_IJSB_SY_EEEEEEEEEEEvNS4_8identityES1J_S23_vS24_EENS_8epilogue10collective18CollectiveEpilogueINS26_23Sm100TmaWarpSpecializedILi4ELi2ELi16ELb1ELb0EEEJNS5_IJNSA_ILi64EEESG_SH_EEENS5_IJNSN_IS2B_SD_EENSN_INS5_IJSR_SC_EEENS5_IJSD_S2B_EEEEEEEENS_10bfloat16_tESM_S2I_SM_NS26_6fusion15FusionCallbacksIS2A_NS2J_17LinearCombinationIS2I_fS2I_fLNS_15FloatRoundStyleE2EEES2C_S2H_JEEENS4_5SM1004TMEM4LOAD26SM100_TMEM_LOAD_32dp32b16xENS4_13SM90_TMA_LOADENS1K_INS1L_ILi1ELi4ELi3EEENS1N_ILi16EEENSN_INS5_IJS1P_SR_EEENS5_IJSR_SD_EEEEEEENS4_39AutoVectorizingCopyWithAssumedAlignmentILi128EEENS4_14SM90_TMA_STOREES2Z_S31_S31_EEEvvEEEEvNT_6ParamsE) ;  /* 0xffffff0802c47950 */ /* 0x000fea0003c3ffff */
.L_x_243:
[----:B------:R-:W-:-:S00]  /*f4f0*/  BRA `(.L_x_243) ;  /* 0xfffffffc00fc7947 */ /* 0x000fc0000383ffff */
[----:B------:R-:W-:-:S00]  /*f500*/  NOP ;  /* 0x0000000000007918 */ /* 0x000fc00000000000 */
[----:B------:R-:W-:-:S00]  /*f510*/  NOP ;  /* 0x0000000000007918 */ /* 0x000fc00000000000 */
[----:B------:R-:W-:-:S00]  /*f520*/  NOP ;  /* 0x0000000000007918 */ /* 0x000fc00000000000 */
[----:B------:R-:W-:-:S00]  /*f530*/  NOP ;  /* 0x0000000000007918 */ /* 0x000fc00000000000 */
[----:B------:R-:W-:-:S00]  /*f540*/  NOP ;  /* 0x0000000000007918 */ /* 0x000fc00000000000 */
[----:B------:R-:W-:-:S00]  /*f550*/  NOP ;  /* 0x0000000000007918 */ /* 0x000fc00000000000 */
[----:B------:R-:W-:-:S00]  /*f560*/  NOP ;  /* 0x0000000000007918 */ /* 0x000fc00000000000 */
[----:B------:R-:W-:-:S00]  /*f570*/  NOP ;  /* 0x0000000000007918 */ /* 0x000fc00000000000 */
.L_x_244:


//--------------------- .nv.global.init           --------------------------
	.section	.nv.global.init,"aw",@progbits
.nv.global.init:
	.type		$str$29,@object
	.size		$str$29,($str$30 - $str$29)
$str$29:
        /*0000*/ 	.byte	0x28, 0x61, 0x64, 0x64, 0x72, 0x65, 0x73, 0x73, 0x20, 0x26, 0x20, 0x6d, 0x61, 0x73, 0x6b, 0x29
        /*0010*/ 	.byte	0x20, 0x3d, 0x3d, 0x20, 0x30, 0x00
	.type		$str$30,@object
	.size		$str$30,($str$26 - $str$30)
$str$30:
        /*0016*/ 	.byte	0x2f, 0x74, 0x6d, 0x70, 0x2f, 0x63, 0x75, 0x74, 0x6c, 0x61, 0x73, 0x73, 0x5f, 0x73, 0x77, 0x65
        /*0026*/ 	.byte	0x65, 0x70, 0x5f, 0x73, 0x72, 0x63, 0x2f, 0x69, 0x6e, 0x63, 0x6c, 0x75, 0x64, 0x65, 0x2f, 0x63
        /*0036*/ 	.byte	0x75, 0x74, 0x65, 0x2f, 0x70, 0x6f, 0x69, 0x6e, 0x74, 0x65, 0x72, 0x5f, 0x66, 0x6c, 0x61, 0x67
        /*0046*/ 	.byte	0x67, 0x65, 0x64, 0x2e, 0x68, 0x70, 0x70, 0x00
	.type		$str$26,@object
	.size		$str$26,($str$25 - $str$26)
$str$26:
        /*004e*/ 	.byte	0x2f, 0x74, 0x6d, 0x70, 0x2f, 0x63, 0x75, 0x74, 0x6c, 0x61, 0x73, 0x73, 0x5f, 0x73, 0x77, 0x65
        /*005e*/ 	.byte	0x65, 0x70, 0x5f, 0x73, 0x72, 0x63, 0x2f, 0x69, 0x6e, 0x63, 0x6c, 0x75, 0x64, 0x65, 0x2f, 0x63
        /*006e*/ 	.byte	0x75, 0x74, 0x65, 0x2f, 0x61, 0x74, 0x6f, 0x6d, 0x2f, 0x63, 0x6f, 0x70, 0x79, 0x5f, 0x74, 0x72
        /*007e*/ 	.byte	0x61, 0x69, 0x74, 0x73, 0x5f, 0x73, 0x6d, 0x31, 0x30, 0x30, 0x2e, 0x68, 0x70, 0x70, 0x00
	.type		$str$25,@object
	.size		$str$25,(__unnamed_1 - $str$25)
$str$25:
        /*008d*/ 	.byte	0x28, 0x28, 0x75, 0x69, 0x6e, 0x74, 0x33, 0x32, 0x5f, 0x74, 0x28, 0x74, 0x68, 0x72, 0x65, 0x61
        /*009d*/ 	.byte	0x64, 0x49, 0x64, 0x78, 0x2e, 0x78, 0x29, 0x20, 0x2f, 0x20, 0x33, 0x32, 0x29, 0x20, 0x25, 0x20
        /*00ad*/ 	.byte	0x34, 0x29, 0x20, 0x3d, 0x3d, 0x20, 0x28, 0x28, 0x28, 0x74, 0x6d, 0x65, 0x6d, 0x5f, 0x61, 0x64
        /*00bd*/ 	.byte	0x64, 0x72, 0x20, 0x3e, 0x3e, 0x20, 0x31, 0x36, 0x29, 0x20, 0x2f, 0x20, 0x33, 0x32, 0x29, 0x20
        /*00cd*/ 	.byte	0x25, 0x20, 0x34, 0x29, 0x00
	.type		__unnamed_1,@object
	.size		__unnamed_1,(__unnamed_2 - __unnamed_1)
__unnamed_1:
        /*00d2*/ 	.byte	0x61, 0x75, 0x74, 0x6f, 0x20, 0x63, 0x75, 0x74, 0x65, 0x3a, 0x3a, 0x61, 0x73, 0x5f, 0x70, 0x6f
        /* <DEDUP_REMOVED lines=24> */
        /*0262*/ 	.byte	0x43, 0x3c, 0x32, 0x30, 0x34, 0x38, 0x3e, 0x3e, 0x3e, 0x3e, 0x5d, 0x00
	.type		__unnamed_2,@object
	.size		__unnamed_2,(.L_2 - __unnamed_2)
__unnamed_2:
        /* <DEDUP_REMOVED lines=40> */
        /*04ee*/ 	.byte	0x3a, 0x3a, 0x43, 0x3c, 0x30, 0x3e, 0x3e, 0x3e, 0x3e, 0x5d, 0x00
.L_2:


//--------------------- .nv.shared._ZN7cutlass13device_kernelINS_4gemm6kernel13GemmUniversalIN4cute5tupleIJiiiiEEENS1_10collective13CollectiveMmaINS1_46MainloopSm100TmaUmmaWarpSpecializedBlockScaledILi5ELi2ELi2ENS5_IJNS4_1CILi4EEENSA_ILi2EEENSA_ILi1EEEEEEEENS5_IJNSA_ILi128EEESG_NSA_ILi256EEEEEENS5_IJNS_12float_e2m1_tENS_13float_ue4m3_tEEEENS5_IJNS5_IJlSD_lEEENS4_6LayoutINS5_IJNS5_IJNS5_IJNSA_ILi32EEESB_EEEiEEENS5_IJNS5_IJNSA_ILi16EEESB_EEEiEEENS5_IJSD_iEEEEEENS5_IJST_NS5_IJNS5_IJNSA_ILi0EEESD_EEENSA_ILi512EEEEEENS5_IJSW_iEEEEEEEEEEESL_S13_NS4_8TiledMMAINS4_8MMA_AtomIJNS4_17SM100_MMA_MXF4_SSISJ_SJ_fSK_Li128ELi128ELi16ELNS4_4UMMA5MajorE0ELS18_0ELNS17_7ScaleInE0ELS19_0EEEEEENSN_INS5_IJSD_SD_SD_EEENS5_IJSW_SW_SW_EEEEENS5_IJNS4_10UnderscoreES1F_S1F_EEEEENS5_IJNS4_23SM90_TMA_LOAD_MULTICASTES1I_EEENS5_IJNS4_14ComposedLayoutINS4_7SwizzleILi3ELi4ELi3EEENS4_18smem_ptr_flag_bitsILi4EEENSN_INS5_IJNSA_ILi8EEESH_EEENS5_IJSH_SD_EEEEEEENSN_INS5_IJNS5_IJNS5_IJSP_SD_EEESS_EEESD_NS5_IJSD_SB_EEEEEENS5_IJNS5_IJNS5_IJSS_SY_EEESX_EEESW_NS5_IJSB_SY_EEEEEEEEEEEvNS4_8identityES1J_S23_vS24_EENS_8epilogue10collective18CollectiveEpilogueINS26_23Sm100TmaWarpSpecializedILi4ELi2ELi16ELb1ELb0EEEJNS5_IJNSA_ILi64EEESG_SH_EEENS5_IJNSN_IS2B_SD_EENSN_INS5_IJSR_SC_EEENS5_IJSD_S2B_EEEEEEEENS_10bfloat16_tESM_S2I_SM_NS26_6fusion15FusionCallbacksIS2A_NS2J_17LinearCombinationIS2I_fS2I_fLNS_15FloatRoundStyleE2EEES2C_S2H_JEEENS4_5SM1004TMEM4LOAD26SM100_TMEM_LOAD_32dp32b16xENS4_13SM90_TMA_LOADENS1K_INS1L_ILi1ELi4ELi3EEENS1N_ILi16EEENSN_INS5_IJS1P_SR_EEENS5_IJSR_SD_EEEEEEENS4_39AutoVectorizingCopyWithAssumedAlignmentILi128EEENS4_14SM90_TMA_STOREES2Z_S31_S31_EEEvvEEEEvNT_6ParamsE --------------------------
	.section	.nv.shared._ZN7cutlass13device_kernelINS_4gemm6kernel13GemmUniversalIN4cute5tupleIJiiiiEEENS1_10collective13CollectiveMmaINS1_46MainloopSm100TmaUmmaWarpSpecializedBlockScaledILi5ELi2ELi2ENS5_IJNS4_1CILi4EEENSA_ILi2EEENSA_ILi1EEEEEEEENS5_IJNSA_ILi128EEESG_NSA_ILi256EEEEEENS5_IJNS_12float_e2m1_tENS_13float_ue4m3_tEEEENS5_IJNS5_IJlSD_lEEENS4_6LayoutINS5_IJNS5_IJNS5_IJNSA_ILi32EEESB_EEEiEEENS5_IJNS5_IJNSA_ILi16EEESB_EEEiEEENS5_IJSD_iEEEEEENS5_IJST_NS5_IJNS5_IJNSA_ILi0EEESD_EEENSA_ILi512EEEEEENS5_IJSW_iEEEEEEEEEEESL_S13_NS4_8TiledMMAINS4_8MMA_AtomIJNS4_17SM100_MMA_MXF4_SSISJ_SJ_fSK_Li128ELi128ELi16ELNS4_4UMMA5MajorE0ELS18_0ELNS17_7ScaleInE0ELS19_0EEEEEENSN_INS5_IJSD_SD_SD_EEENS5_IJSW_SW_SW_EEEEENS5_IJNS4_10UnderscoreES1F_S1F_EEEEENS5_IJNS4_23SM90_TMA_LOAD_MULTICASTES1I_EEENS5_IJNS4_14ComposedLayoutINS4_7SwizzleILi3ELi4ELi3EEENS4_18smem_ptr_flag_bitsILi4EEENSN_INS5_IJNSA_ILi8EEESH_EEENS5_IJSH_SD_EEEEEEENSN_INS5_IJNS5_IJNS5_IJSP_SD_EEESS_EEESD_NS5_IJSD_SB_EEEEEENS5_IJNS5_IJNS5_IJSS_SY_EEESX_EEESW_NS5_IJSB_SY_EEEEEEEEEEEvNS4_8identityES1J_S23_vS24_EENS_8epilogue10collective18CollectiveEpilogueINS26_23Sm100TmaWarpSpecializedILi4ELi2ELi16ELb1ELb0EEEJNS5_IJNSA_ILi64EEESG_SH_EEENS5_IJNSN_IS2B_SD_EENSN_INS5_IJSR_SC_EEENS5_IJSD_S2B_EEEEEEEENS_10bfloat16_tESM_S2I_SM_NS26_6fusion15FusionCallbacksIS2A_NS2J_17LinearCombinationIS2I_fS2I_fLNS_15FloatRoundStyleE2EEES2C_S2H_JEEENS4_5SM1004TMEM4LOAD26SM100_TMEM_LOAD_32dp32b16xENS4_13SM90_TMA_LOADENS1K_INS1L_ILi1ELi4ELi3EEENS1N_ILi16EEENSN_INS5_IJS1P_SR_EEENS5_IJSR_SD_EEEEEEENS4_39AutoVectorizingCopyWithAssumedAlignmentILi128EEENS4_14SM90_TMA_STOREES2Z_S31_S31_EEEvvEEEEvNT_6ParamsE,"aw",@nobits
	.sectionflags	@""
	.align	16
	.zero		1024


//--------------------- .nv.shared.reserved.0     --------------------------
	.section	.nv.shared.reserved.0,"aw",@nobits
	.weak		__nv_reservedSMEM_offset_0_alias
	.size		__nv_reservedSMEM_offset_0_alias, 0, 64
	.other		__nv_reservedSMEM_offset_0_alias,@"STO_CUDA_RESERVED_SHARED STV_DEFAULT"
__nv_reservedSMEM_offset_0_alias:
	.zero		0
.nv.shared.reserved.0:
	.zero		64
	.weak		__nv_reservedSMEM_tcgen05_partition
	.type		__nv_reservedSMEM_tcgen05_partition,@object
	.size		__nv_reservedSMEM_tcgen05_partition,(.L_0 - __nv_reservedSMEM_tcgen05_partition)
__nv_reservedSMEM_tcgen05_partition:
	.zero		32
.L_0:


//--------------------- .nv.global                --------------------------
	.section	.nv.global,"aw",@nobits
.nv.global:
	.type		_ZN40_INTERNAL_7f6d9df4_4_k_cu_433fd8d2_195484cute1_E,@object
	.size		_ZN40_INTERNAL_7f6d9df4_4_k_cu_433fd8d2_195484cute1_E,(_ZN40_INTERNAL_7f6d9df4_4_k_cu_433fd8d2_195484cuda3std3__45__cpo6cbeginE - _ZN40_INTERNAL_7f6d9df4_4_k_cu_433fd8d2_195484cute1_E)
_ZN40_INTERNAL_7f6d9df4_4_k_cu_433fd8d2_195484cute1_E:
	.zero		1
	.type		_ZN40_INTERNAL_7f6d9df4_4_k_cu_433fd8d2_195484cuda3std3__45__cpo6cbeginE,@object
	.size		_ZN40_INTERNAL_7f6d9df4_4_k_cu_433fd8d2_195484cuda3std3__45__cpo6cbeginE,(_ZN40_INTERNAL_7f6d9df4_4_k_cu_433fd8d2_195484cuda3std3__48in_placeE - _ZN40_INTERNAL_7f6d9df4_4_k_cu_433fd8d2_195484cuda3std3__45__cpo6cbeginE)
_ZN40_INTERNAL_7f6d9df4_4_k_cu_433fd8d2_195484cuda3std3__45__cpo6cbeginE:
	.zero		1
	.type		_ZN40_INTERNAL_7f6d9df4_4_k_cu_433fd8d2_195484cuda3std3__48in_placeE,@object
	.size		_ZN40_INTERNAL_7f6d9df4_4_k_cu_433fd8d2_195484cuda3std3__48in_placeE,(_ZN40_INTERNAL_7f6d9df4_4_k_cu_433fd8d2_195484cuda3std6ranges3__45__cpo9iter_moveE - _ZN40_INTERNAL_7f6d9df4_4_k_cu_433fd8d2_195484cuda3std3__48in_placeE)
_ZN40_INTERNAL_7f6d9df4_4_k_cu_433fd8d2_195484cuda3std3__48in_placeE:
	.zero		1
	.type		_ZN40_INTERNAL_7f6d9df4_4_k_cu_433fd8d2_195484cuda3std6ranges3__45__cpo9iter_moveE,@object
	.size		_ZN40_INTERNAL_7f6d9df4_4_k_cu_433fd8d2_195484cuda3std6ranges3__45__cpo9iter_moveE,(_ZN40_INTERNAL_7f6d9df4_4_k_cu_433fd8d2_195484cuda3std3__45__cpo5beginE - _ZN40_INTERNAL_7f6d9df4_4_k_cu_433fd8d2_195484cuda3std6ranges3__45__cpo9iter_moveE)
_ZN40_INTERNAL_7f6d9df4_4_k_cu_433fd8d2_195484cuda3std6ranges3__45__cpo9iter_moveE:
	.zero		1
	.type		_ZN40_INTERNAL_7f6d9df4_4_k_cu_433fd8d2_195484cuda3std3__45__cpo5beginE,@object
	.size		_ZN40_INTERNAL_7f6d9df4_4_k_cu_433fd8d2_195484cuda3std3__45__cpo5beginE,(_ZN40_INTERNAL_7f6d9df4_4_k_cu_433fd8d2_195484cuda3std3__442_GLOBAL__N__7f6d9df4_4_k_cu_433fd8d2_195486ignoreE - _ZN40_INTERNAL_7f6d9df4_4_k_cu_433fd8d2_195484cuda3std3__45__cpo5beginE)
_ZN40_INTERNAL_7f6d9df4_4_k_cu_433fd8d2_195484cuda3std3__45__cpo5beginE:
	.zero		1
	.type		_ZN40_INTERNAL_7f6d9df4_4_k_cu_433fd8d2_195484cuda3std3__442_GLOBAL__N__7f6d9df4_4_k_cu_433fd8d2_195486ignoreE,@object
	.size		_ZN40_INTERNAL_7f6d9df4_4_k_cu_433fd8d2_195484cuda3std3__442_GLOBAL__N__7f6d9df4_4_k_cu_433fd8d2_195486ignoreE,(_ZN40_INTERNAL_7f6d9df4_4_k_cu_433fd8d2_195484cute7productE - _ZN40_INTERNAL_7f6d9df4_4_k_cu_433fd8d2_195484cuda3std3__442_GLOBAL__N__7f6d9df4_4_k_cu_433fd8d2_195486ignoreE)
_ZN40_INTERNAL_7f6d9df4_4_k_cu_433fd8d2_195484cuda3std3__442_GLOBAL__N__7f6d9df4_4_k_cu_433fd8d2_195486ignoreE:
	.zero		1
	.type		_ZN40_INTERNAL_7f6d9df4_4_k_cu_433fd8d2_195484cute7productE,@object
	.size		_ZN40_INTERNAL_7f6d9df4_4_k_cu_433fd8d2_195484cute7productE,(_ZN40_INTERNAL_7f6d9df4_4_k_cu_433fd8d2_195484cuda3std3__45__cpo3endE - _ZN40_INTERNAL_7f6d9df4_4_k_cu_433fd8d2_195484cute7productE)
_ZN40_INTERNAL_7f6d9df4_4_k_cu_433fd8d2_195484cute7productE:
	.zero		1
	.type		_ZN40_INTERNAL_7f6d9df4_4_k_cu_433fd8d2_195484cuda3std3__45__cpo3endE,@object
	.size		_ZN40_INTERNAL_7f6d9df4_4_k_cu_433fd8d2_195484cuda3std3__45__cpo3endE,(_ZN40_INTERNAL_7f6d9df4_4_k_cu_433fd8d2_195484cuda3std3__419piecewise_constructE - _ZN40_INTERNAL_7f6d9df4_4_k_cu_433fd8d2_195484cuda3std3__45__cpo3endE)
_ZN40_INTERNAL_7f6d9df4_4_k_cu_433fd8d2_195484cuda3std3__45__cpo3endE:
	.zero		1
	.type		_ZN40_INTERNAL_7f6d9df4_4_k_cu_433fd8d2_195484cuda3std3__419piecewise_constructE,@object
	.size		_ZN40_INTERNAL_7f6d9df4_4_k_cu_433fd8d2_195484cuda3std3__419piecewise_constructE,(_ZN40_INTERNAL_7f6d9df4_4_k_cu_433fd8d2_195484cuda3std3__45__cpo4cendE - _ZN40_INTERNAL_7f6d9df4_4_k_cu_433fd8d2_195484cuda3std3__419piecewise_constructE)
_ZN40_INTERNAL_7f6d9df4_4_k_cu_433fd8d2_195484cuda3std3__419piecewise_constructE:
	.zero		1
	.type		_ZN40_INTERNAL_7f6d9df4_4_k_cu_433fd8d2_195484cuda3std3__45__cpo4cendE,@object
	.size		_ZN40_INTERNAL_7f6d9df4_4_k_cu_433fd8d2_195484cuda3std3__45__cpo4cendE,(_ZN40_INTERNAL_7f6d9df4_4_k_cu_433fd8d2_195484cuda3std6ranges3__45__cpo4swapE - _ZN40_INTERNAL_7f6d9df4_4_k_cu_433fd8d2_195484cuda3std3__45__cpo4cendE)
_ZN40_INTERNAL_7f6d9df4_4_k_cu_433fd8d2_195484cuda3std3__45__cpo4cendE:
	.zero		1
	.type		_ZN40_INTERNAL_7f6d9df4_4_k_cu_433fd8d2_195484cuda3std6ranges3__45__cpo4swapE,@object
	.size		_ZN40_INTERNAL_7f6d9df4_4_k_cu_433fd8d2_195484cuda3std6ranges3__45__cpo4swapE,(.L_10 - _ZN40_INTERNAL_7f6d9df4_4_k_cu_433fd8d2_195484cuda3std6ranges3__45__cpo4swapE)
_ZN40_INTERNAL_7f6d9df4_4_k_cu_433fd8d2_195484cuda3std6ranges3__45__cpo4swapE:
	.zero		1
.L_10:


//--------------------- .nv.constant0._ZN7cutlass13device_kernelINS_4gemm6kernel13GemmUniversalIN4cute5tupleIJiiiiEEENS1_10collective13CollectiveMmaINS1_46MainloopSm100TmaUmmaWarpSpecializedBlockScaledILi5ELi2ELi2ENS5_IJNS4_1CILi4EEENSA_ILi2EEENSA_ILi1EEEEEEEENS5_IJNSA_ILi128EEESG_NSA_ILi256EEEEEENS5_IJNS_12float_e2m1_tENS_13float_ue4m3_tEEEENS5_IJNS5_IJlSD_lEEENS4_6LayoutINS5_IJNS5_IJNS5_IJNSA_ILi32EEESB_EEEiEEENS5_IJNS5_IJNSA_ILi16EEESB_EEEiEEENS5_IJSD_iEEEEEENS5_IJST_NS5_IJNS5_IJNSA_ILi0EEESD_EEENSA_ILi512EEEEEENS5_IJSW_iEEEEEEEEEEESL_S13_NS4_8TiledMMAINS4_8MMA_AtomIJNS4_17SM100_MMA_MXF4_SSISJ_SJ_fSK_Li128ELi128ELi16ELNS4_4UMMA5MajorE0ELS18_0ELNS17_7ScaleInE0ELS19_0EEEEEENSN_INS5_IJSD_SD_SD_EEENS5_IJSW_SW_SW_EEEEENS5_IJNS4_10UnderscoreES1F_S1F_EEEEENS5_IJNS4_23SM90_TMA_LOAD_MULTICASTES1I_EEENS5_IJNS4_14ComposedLayoutINS4_7SwizzleILi3ELi4ELi3EEENS4_18smem_ptr_flag_bitsILi4EEENSN_INS5_IJNSA_ILi8EEESH_EEENS5_IJSH_SD_EEEEEEENSN_INS5_IJNS5_IJNS5_IJSP_SD_EEESS_EEESD_NS5_IJSD_SB_EEEEEENS5_IJNS5_IJNS5_IJSS_SY_EEESX_EEESW_NS5_IJSB_SY_EEEEEEEEEEEvNS4_8identityES1J_S23_vS24_EENS_8epilogue10collective18CollectiveEpilogueINS26_23Sm100TmaWarpSpecializedILi4ELi2ELi16ELb1ELb0EEEJNS5_IJNSA_ILi64EEESG_SH_EEENS5_IJNSN_IS2B_SD_EENSN_INS5_IJSR_SC_EEENS5_IJSD_S2B_EEEEEEEENS_10bfloat16_tESM_S2I_SM_NS26_6fusion15FusionCallbacksIS2A_NS2J_17LinearCombinationIS2I_fS2I_fLNS_15FloatRoundStyleE2EEES2C_S2H_JEEENS4_5SM1004TMEM4LOAD26SM100_TMEM_LOAD_32dp32b16xENS4_13SM90_TMA_LOADENS1K_INS1L_ILi1ELi4ELi3EEENS1N_ILi16EEENSN_INS5_IJS1P_SR_EEENS5_IJSR_SD_EEEEEEENS4_39AutoVectorizingCopyWithAssumedAlignmentILi128EEENS4_14SM90_TMA_STOREES2Z_S31_S31_EEEvvEEEEvNT_6ParamsE --------------------------
	.section	.nv.constant0._ZN7cutlass13device_kernelINS_4gemm6kernel13GemmUniversalIN4cute5tupleIJiiiiEEENS1_10collective13CollectiveMmaINS1_46MainloopSm100TmaUmmaWarpSpecializedBlockScaledILi5ELi2ELi2ENS5_IJNS4_1CILi4EEENSA_ILi2EEENSA_ILi1EEEEEEEENS5_IJNSA_ILi128EEESG_NSA_ILi256EEEEEENS5_IJNS_12float_e2m1_tENS_13float_ue4m3_tEEEENS5_IJNS5_IJlSD_lEEENS4_6LayoutINS5_IJNS5_IJNS5_IJNSA_ILi32EEESB_EEEiEEENS5_IJNS5_IJNSA_ILi16EEESB_EEEiEEENS5_IJSD_iEEEEEENS5_IJST_NS5_IJNS5_IJNSA_ILi0EEESD_EEENSA_ILi512EEEEEENS5_IJSW_iEEEEEEEEEEESL_S13_NS4_8TiledMMAINS4_8MMA_AtomIJNS4_17SM100_MMA_MXF4_SSISJ_SJ_fSK_Li128ELi128ELi16ELNS4_4UMMA5MajorE0ELS18_0ELNS17_7ScaleInE0ELS19_0EEEEEENSN_INS5_IJSD_SD_SD_EEENS5_IJSW_SW_SW_EEEEENS5_IJNS4_10UnderscoreES1F_S1F_EEEEENS5_IJNS4_23SM90_TMA_LOAD_MULTICASTES1I_EEENS5_IJNS4_14ComposedLayoutINS4_7SwizzleILi3ELi4ELi3EEENS4_18smem_ptr_flag_bitsILi4EEENSN_INS5_IJNSA_ILi8EEESH_EEENS5_IJSH_SD_EEEEEEENSN_INS5_IJNS5_IJNS5_IJSP_SD_EEESS_EEESD_NS5_IJSD_SB_EEEEEENS5_IJNS5_IJNS5_IJSS_SY_EEESX_EEESW_NS5_IJSB_SY_EEEEEEEEEEEvNS4_8identityES1J_S23_vS24_EENS_8epilogue10collective18CollectiveEpilogueINS26_23Sm100TmaWarpSpecializedILi4ELi2ELi16ELb1ELb0EEEJNS5_IJNSA_ILi64EEESG_SH_EEENS5_IJNSN_IS2B_SD_EENSN_INS5_IJSR_SC_EEENS5_IJSD_S2B_EEEEEEEENS_10bfloat16_tESM_S2I_SM_NS26_6fusion15FusionCallbacksIS2A_NS2J_17LinearCombinationIS2I_fS2I_fLNS_15FloatRoundStyleE2EEES2C_S2H_JEEENS4_5SM1004TMEM4LOAD26SM100_TMEM_LOAD_32dp32b16xENS4_13SM90_TMA_LOADENS1K_INS1L_ILi1ELi4ELi3EEENS1N_ILi16EEENSN_INS5_IJS1P_SR_EEENS5_IJSR_SD_EEEEEEENS4_39AutoVectorizingCopyWithAssumedAlignmentILi128EEENS4_14SM90_TMA_STOREES2Z_S31_S31_EEEvvEEEEvNT_6ParamsE,"a",@progbits
	.sectionflags	@""
	.align	4
.nv.constant0._ZN7cutlass13device_kernelINS_4gemm6kernel13GemmUniversalIN4cute5tupleIJiiiiEEENS1_10collective13CollectiveMmaINS1_46MainloopSm100TmaUmmaWarpSpecializedBlockScaledILi5ELi2ELi2ENS5_IJNS4_1CILi4EEENSA_ILi2EEENSA_ILi1EEEEEEEENS5_IJNSA_ILi128EEESG_NSA_ILi256EEEEEENS5_IJNS_12float_e2m1_tENS_13float_ue4m3_tEEEENS5_IJNS5_IJlSD_lEEENS4_6LayoutINS5_IJNS5_IJNS5_IJNSA_ILi32EEESB_EEEiEEENS5_IJNS5_IJNSA_ILi16EEESB_EEEiEEENS5_IJSD_iEEEEEENS5_IJST_NS5_IJNS5_IJNSA_ILi0EEESD_EEENSA_ILi512EEEEEENS5_IJSW_iEEEEEEEEEEESL_S13_NS4_8TiledMMAINS4_8MMA_AtomIJNS4_17SM100_MMA_MXF4_SSISJ_SJ_fSK_Li128ELi128ELi16ELNS4_4UMMA5MajorE0ELS18_0ELNS17_7ScaleInE0ELS19_0EEEEEENSN_INS5_IJSD_SD_SD_EEENS5_IJSW_SW_SW_EEEEENS5_IJNS4_10UnderscoreES1F_S1F_EEEEENS5_IJNS4_23SM90_TMA_LOAD_MULTICASTES1I_EEENS5_IJNS4_14ComposedLayoutINS4_7SwizzleILi3ELi4ELi3EEENS4_18smem_ptr_flag_bitsILi4EEENSN_INS5_IJNSA_ILi8EEESH_EEENS5_IJSH_SD_EEEEEEENSN_INS5_IJNS5_IJNS5_IJSP_SD_EEESS_EEESD_NS5_IJSD_SB_EEEEEENS5_IJNS5_IJNS5_IJSS_SY_EEESX_EEESW_NS5_IJSB_SY_EEEEEEEEEEEvNS4_8identityES1J_S23_vS24_EENS_8epilogue10collective18CollectiveEpilogueINS26_23Sm100TmaWarpSpecializedILi4ELi2ELi16ELb1ELb0EEEJNS5_IJNSA_ILi64EEESG_SH_EEENS5_IJNSN_IS2B_SD_EENSN_INS5_IJSR_SC_EEENS5_IJSD_S2B_EEEEEEEENS_10bfloat16_tESM_S2I_SM_NS26_6fusion15FusionCallbacksIS2A_NS2J_17LinearCombinationIS2I_fS2I_fLNS_15FloatRoundStyleE2EEES2C_S2H_JEEENS4_5SM1004TMEM4LOAD26SM100_TMEM_LOAD_32dp32b16xENS4_13SM90_TMA_LOADENS1K_INS1L_ILi1ELi4ELi3EEENS1N_ILi16EEENSN_INS5_IJS1P_SR_EEENS5_IJSR_SD_EEEEEEENS4_39AutoVectorizingCopyWithAssumedAlignmentILi128EEENS4_14SM90_TMA_STOREES2Z_S31_S31_EEEvvEEEEvNT_6ParamsE:
	.zero		3968


//--------------------- SYMBOLS --------------------------

	.type		.nv.reservedSmem.offset0,@object
	.size		.nv.reservedSmem.offset0,0x4
	.type		.nv.reservedSmem.cap,@object
	.size		.nv.reservedSmem.cap,0x4
	.type		__assertfail,@function
